def matmul_kernel(
    a_ptr,
    b_ptr,
    c_ptr,
    M,
    N,
    K,
    stride_am,
    stride_ak,
    stride_bk,
    stride_bn,
    stride_cm,
    stride_cn,
    BLOCK_M: tl.constexpr,
    BLOCK_N: tl.constexpr,
    BLOCK_K: tl.constexpr,
    GROUP_M: tl.constexpr,
):
    pid = tl.program_id(axis=0)
    num_pid_m = tl.cdiv(M, BLOCK_M)
    num_pid_n = tl.cdiv(N, BLOCK_N)
    num_pid_in_group = GROUP_M * num_pid_n
    group_id = pid // num_pid_in_group
    first_pid_m = group_id * GROUP_M
    group_size_m = min(num_pid_m - first_pid_m, GROUP_M)
    pid_m = first_pid_m + ((pid % num_pid_in_group) % group_size_m)
    pid_n = (pid % num_pid_in_group) // group_size_m

    offs_am = (pid_m * BLOCK_M + tl.arange(0, BLOCK_M)) % M
    offs_bn = (pid_n * BLOCK_N + tl.arange(0, BLOCK_N)) % N
    offs_k = tl.arange(0, BLOCK_K)
    a_ptrs = a_ptr + offs_am[:, None] * stride_am + offs_k[None, :] * stride_ak
    b_ptrs = b_ptr + offs_k[:, None] * stride_bk + offs_bn[None, :] * stride_bn

    acc = tl.zeros((BLOCK_M, BLOCK_N), dtype=tl.float32)
    for kk in range(0, tl.cdiv(K, BLOCK_K)):
        a = tl.load(a_ptrs, mask=offs_k[None, :] < K - kk * BLOCK_K, other=0.0)
        b = tl.load(b_ptrs, mask=offs_k[:, None] < K - kk * BLOCK_K, other=0.0)
        acc = tl.dot(a, b, acc)
        a_ptrs += BLOCK_K * stride_ak
        b_ptrs += BLOCK_K * stride_bk

    c = acc.to(c_ptr.dtype.element_ty)
    offs_cm = pid_m * BLOCK_M + tl.arange(0, BLOCK_M)
    offs_cn = pid_n * BLOCK_N + tl.arange(0, BLOCK_N)
    c_ptrs = c_ptr + offs_cm[:, None] * stride_cm + offs_cn[None, :] * stride_cn
    mask = (offs_cm[:, None] < M) & (offs_cn[None, :] < N)
    tl.store(c_ptrs, c, mask=mask)

# config = {"BLOCK_K": 128, "BLOCK_M": 32, "BLOCK_N": 256, "GROUP_M": 8, "arch": "sm_100", "dtype": "fp16", "num_ctas": 1, "num_stages": 2, "num_warps": 2}
# arch = sm_100


// ===== COMPILED SASS (sm_100a) =====

	.target	sm_100a

	.elftype	@"ET_EXEC"


//--------------------- .note.nv.tkinfo           --------------------------
	.section	.note.nv.tkinfo,"",@"SHT_NOTE"
	.sectionflags	@"SHF_NOTE_NV_TKINFO"
	.tkinfo
        /*0018*/ 	.word	0x00000081
        /*0030*/ 	.string	""
        /*0030*/ 	.string	"ptxas-blackwell"
        /*0030*/ 	.string	"Cuda compilation tools, release 12.9, V12.9.86"
        /*0030*/ 	.string	"Build cuda_12.9.r12.9/compiler.36037853_0"
        /*0030*/ 	.string	"-v  -suppress-debug-info  -lineinfo  -arch sm_100a "



//--------------------- .note.nv.cuver            --------------------------
	.section	.note.nv.cuver,"",@"SHT_NOTE"
	.sectionflags	@"SHF_NOTE_NV_CUVER"
        /*0018*/ 	.short	0x0001
        /*001a*/ 	.short	0x0064
        /*001c*/ 	.short	0x0001
        /*001e*/ 	.short	0x0000
        /*0020*/ 	.short	0x0001
        /*0022*/ 	.short	0x0000


//--------------------- .nv.info                  --------------------------
	.section	.nv.info,"",@"SHT_CUDA_INFO"
	.align	4


	//----- nvinfo : EIATTR_REGCOUNT
	.align		4
        /*0000*/ 	.byte	0x04, 0x2f
        /*0002*/ 	.short	(.L_1 - .L_0)
	.align		4
.L_0:
        /*0004*/ 	.word	index@(matmul_kernel)
        /*0008*/ 	.word	0x00000020


	//----- nvinfo : EIATTR_FRAME_SIZE
	.align		4
.L_1:
        /*000c*/ 	.byte	0x04, 0x11
        /*000e*/ 	.short	(.L_3 - .L_2)
	.align		4
.L_2:
        /*0010*/ 	.word	index@(matmul_kernel)
        /*0014*/ 	.word	0x000039c0


	//----- nvinfo : EIATTR_MIN_STACK_SIZE
	.align		4
.L_3:
        /*0018*/ 	.byte	0x04, 0x12
        /*001a*/ 	.short	(.L_5 - .L_4)
	.align		4
.L_4:
        /*001c*/ 	.word	index@(matmul_kernel)
        /*0020*/ 	.word	0x000039c0
.L_5:


//--------------------- .nv.info.matmul_kernel    --------------------------
	.section	.nv.info.matmul_kernel,"",@"SHT_CUDA_INFO"
	.sectionflags	@""
	.align	4


	//----- nvinfo : EIATTR_CUDA_API_VERSION
	.align		4
        /*0000*/ 	.byte	0x04, 0x37
        /*0002*/ 	.short	(.L_7 - .L_6)
.L_6:
        /*0004*/ 	.word	0x00000081


	//----- nvinfo : EIATTR_KPARAM_INFO
	.align		4
.L_7:
        /*0008*/ 	.byte	0x04, 0x17
        /*000a*/ 	.short	(.L_9 - .L_8)
.L_8:
        /*000c*/ 	.word	0x00000000
        /*0010*/ 	.short	0x000d
        /*0012*/ 	.short	0x0048
        /*0014*/ 	.byte	0x00, 0xf4, 0x21, 0x00


	//----- nvinfo : EIATTR_KPARAM_INFO
	.align		4
.L_9:
        /*0018*/ 	.byte	0x04, 0x17
        /*001a*/ 	.short	(.L_11 - .L_10)
.L_10:
        /*001c*/ 	.word	0x00000000
        /*0020*/ 	.short	0x000c
        /*0022*/ 	.short	0x0040
        /*0024*/ 	.byte	0x00, 0xf4, 0x21, 0x00


	//----- nvinfo : EIATTR_KPARAM_INFO
	.align		4
.L_11:
        /*0028*/ 	.byte	0x04, 0x17
        /*002a*/ 	.short	(.L_13 - .L_12)
.L_12:
        /*002c*/ 	.word	0x00000000
        /*0030*/ 	.short	0x000b
        /*0032*/ 	.short	0x0038
        /*0034*/ 	.byte	0x00, 0xf0, 0x11, 0x00


	//----- nvinfo : EIATTR_KPARAM_INFO
	.align		4
.L_13:
        /*0038*/ 	.byte	0x04, 0x17
        /*003a*/ 	.short	(.L_15 - .L_14)
.L_14:
        /*003c*/ 	.word	0x00000000
        /*0040*/ 	.short	0x000a
        /*0042*/ 	.short	0x0034
        /*0044*/ 	.byte	0x00, 0xf0, 0x11, 0x00


	//----- nvinfo : EIATTR_KPARAM_INFO
	.align		4
.L_15:
        /*0048*/ 	.byte	0x04, 0x17
        /*004a*/ 	.short	(.L_17 - .L_16)
.L_16:
        /*004c*/ 	.word	0x00000000
        /*0050*/ 	.short	0x0009
        /*0052*/ 	.short	0x0030
        /*0054*/ 	.byte	0x00, 0xf0, 0x11, 0x00


	//----- nvinfo : EIATTR_KPARAM_INFO
	.align		4
.L_17:
        /*0058*/ 	.byte	0x04, 0x17
        /*005a*/ 	.short	(.L_19 - .L_18)
.L_18:
        /*005c*/ 	.word	0x00000000
        /*0060*/ 	.short	0x0008
        /*0062*/ 	.short	0x002c
        /*0064*/ 	.byte	0x00, 0xf0, 0x11, 0x00


	//----- nvinfo : EIATTR_KPARAM_INFO
	.align		4
.L_19:
        /*0068*/ 	.byte	0x04, 0x17
        /*006a*/ 	.short	(.L_21 - .L_20)
.L_20:
        /*006c*/ 	.word	0x00000000
        /*0070*/ 	.short	0x0007
        /*0072*/ 	.short	0x0028
        /*0074*/ 	.byte	0x00, 0xf0, 0x11, 0x00


	//----- nvinfo : EIATTR_KPARAM_INFO
	.align		4
.L_21:
        /*0078*/ 	.byte	0x04, 0x17
        /*007a*/ 	.short	(.L_23 - .L_22)
.L_22:
        /*007c*/ 	.word	0x00000000
        /*0080*/ 	.short	0x0006
        /*0082*/ 	.short	0x0024
        /*0084*/ 	.byte	0x00, 0xf0, 0x11, 0x00


	//----- nvinfo : EIATTR_KPARAM_INFO
	.align		4
.L_23:
        /*0088*/ 	.byte	0x04, 0x17
        /*008a*/ 	.short	(.L_25 - .L_24)
.L_24:
        /*008c*/ 	.word	0x00000000
        /*0090*/ 	.short	0x0005
        /*0092*/ 	.short	0x0020
        /*0094*/ 	.byte	0x00, 0xf0, 0x11, 0x00


	//----- nvinfo : EIATTR_KPARAM_INFO
	.align		4
.L_25:
        /*0098*/ 	.byte	0x04, 0x17
        /*009a*/ 	.short	(.L_27 - .L_26)
.L_26:
        /*009c*/ 	.word	0x00000000
        /*00a0*/ 	.short	0x0004
        /*00a2*/ 	.short	0x001c
        /*00a4*/ 	.byte	0x00, 0xf0, 0x11, 0x00


	//----- nvinfo : EIATTR_KPARAM_INFO
	.align		4
.L_27:
        /*00a8*/ 	.byte	0x04, 0x17
        /*00aa*/ 	.short	(.L_29 - .L_28)
.L_28:
        /*00ac*/ 	.word	0x00000000
        /*00b0*/ 	.short	0x0003
        /*00b2*/ 	.short	0x0018
        /*00b4*/ 	.byte	0x00, 0xf0, 0x11, 0x00


	//----- nvinfo : EIATTR_KPARAM_INFO
	.align		4
.L_29:
        /*00b8*/ 	.byte	0x04, 0x17
        /*00ba*/ 	.short	(.L_31 - .L_30)
.L_30:
        /*00bc*/ 	.word	0x00000000
        /*00c0*/ 	.short	0x0002
        /*00c2*/ 	.short	0x0010
        /*00c4*/ 	.byte	0x00, 0xf4, 0x21, 0x00


	//----- nvinfo : EIATTR_KPARAM_INFO
	.align		4
.L_31:
        /*00c8*/ 	.byte	0x04, 0x17
        /*00ca*/ 	.short	(.L_33 - .L_32)
.L_32:
        /*00cc*/ 	.word	0x00000000
        /*00d0*/ 	.short	0x0001
        /*00d2*/ 	.short	0x0008
        /*00d4*/ 	.byte	0x00, 0xf4, 0x21, 0x00


	//----- nvinfo : EIATTR_KPARAM_INFO
	.align		4
.L_33:
        /*00d8*/ 	.byte	0x04, 0x17
        /*00da*/ 	.short	(.L_35 - .L_34)
.L_34:
        /*00dc*/ 	.word	0x00000000
        /*00e0*/ 	.short	0x0000
        /*00e2*/ 	.short	0x0000
        /*00e4*/ 	.byte	0x00, 0xf4, 0x21, 0x00


	//----- nvinfo : EIATTR_SPARSE_MMA_MASK
	.align		4
.L_35:
        /*00e8*/ 	.byte	0x03, 0x50
        /*00ea*/ 	.short	0x0000


	//----- nvinfo : EIATTR_MAXREG_COUNT
	.align		4
        /*00ec*/ 	.byte	0x03, 0x1b
        /*00ee*/ 	.short	0x00ff


	//----- nvinfo : EIATTR_NUM_BARRIERS
	.align		4
        /*00f0*/ 	.byte	0x02, 0x4c
        /*00f2*/ 	.byte	0x01
	.zero		1


	//----- nvinfo : EIATTR_ANNOTATIONS
	.align		4
        /*00f4*/ 	.byte	0x04, 0x55
        /*00f6*/ 	.short	(.L_37 - .L_36)


	//   ....[0]....
.L_36:
        /*00f8*/ 	.word	0x00000001
        /*00fc*/ 	.byte	0x40, 0x05, 0x00, 0x00, 0x01, 0x00, 0x00, 0x00, 0x70, 0x05, 0x00, 0x00, 0x01, 0x00, 0x00, 0x00
        /* <DEDUP_REMOVED lines=2809> */
        /*b09c*/ 	.byte	0x40, 0xe9, 0x02, 0x00, 0x01, 0x00, 0x00, 0x00, 0x50, 0xe9, 0x02, 0x00


	//----- nvinfo : EIATTR_VRC_CTA_INIT_COUNT
	.align		4
.L_37:
        /*b0a8*/ 	.byte	0x02, 0x4a
	.zero		1
	.zero		1


	//----- nvinfo : EIATTR_EXIT_INSTR_OFFSETS
	.align		4
        /*b0ac*/ 	.byte	0x04, 0x1c
        /*b0ae*/ 	.short	(.L_39 - .L_38)


	//   ....[0]....
.L_38:
        /*b0b0*/ 	.word	0x00065430


	//   ....[1]....
        /*b0b4*/ 	.word	0x00065460


	//----- nvinfo : EIATTR_REQNTID
	.align		4
.L_39:
        /*b0b8*/ 	.byte	0x04, 0x10
        /*b0ba*/ 	.short	(.L_41 - .L_40)
.L_40:
        /*b0bc*/ 	.word	0x00000040
        /*b0c0*/ 	.word	0x00000001
        /*b0c4*/ 	.word	0x00000001


	//----- nvinfo : EIATTR_CBANK_PARAM_SIZE
	.align		4
.L_41:
        /*b0c8*/ 	.byte	0x03, 0x19
        /*b0ca*/ 	.short	0x0050


	//----- nvinfo : EIATTR_PARAM_CBANK
	.align		4
        /*b0cc*/ 	.byte	0x04, 0x0a
        /*b0ce*/ 	.short	(.L_43 - .L_42)
	.align		4
.L_42:
        /*b0d0*/ 	.word	index@(.nv.constant0.matmul_kernel)
        /*b0d4*/ 	.short	0x0380
        /*b0d6*/ 	.short	0x0050


	//----- nvinfo : EIATTR_SW_WAR
	.align		4
.L_43:
        /*b0d8*/ 	.byte	0x04, 0x36
        /*b0da*/ 	.short	(.L_45 - .L_44)
.L_44:
        /*b0dc*/ 	.word	0x00000008
.L_45:


//--------------------- .nv.compat                --------------------------
	.section	.nv.compat,"",@"SHT_CUDA_COMPAT_INFO"
	.align	4
        /*0000*/ 	.byte	0x02, 0x02, 0x01, 0x00, 0x02, 0x05, 0x05, 0x00, 0x02, 0x03, 0x00, 0x00, 0x02, 0x06, 0x01, 0x00


//--------------------- .nv.callgraph             --------------------------
	.section	.nv.callgraph,"",@"SHT_CUDA_CALLGRAPH"
	.align	4
	.sectionentsize	8
	.align		4
        /*0000*/ 	.word	0x00000000
	.align		4
        /*0004*/ 	.word	0xffffffff
	.align		4
        /*0008*/ 	.word	0x00000000
	.align		4
        /*000c*/ 	.word	0xfffffffe
	.align		4
        /*0010*/ 	.word	0x00000000
	.align		4
        /*0014*/ 	.word	0xfffffffd
	.align		4
        /*0018*/ 	.word	0x00000000
	.align		4
        /*001c*/ 	.word	0xfffffffc


//--------------------- .text.matmul_kernel       --------------------------
	.section	.text.matmul_kernel,"ax",@progbits
	.align	128
        .global         matmul_kernel
        .type           matmul_kernel,@function
        .size           matmul_kernel,(.L_x_4 - matmul_kernel)
        .other          matmul_kernel,@"STO_CUDA_ENTRY STV_DEFAULT"
matmul_kernel:
.text.matmul_kernel:
[----:B------:R-:W0:Y:S08]  /*0000*/  LDC R1, c[0x0][0x37c] ;  /* 0x0000df00ff017b82 */ /* 0x000e300000000800 */
[----:B------:R-:W1:Y:S01]  /*0010*/  LDC.64 R4, c[0x0][0x398] ;  /* 0x0000e600ff047b82 */ /* 0x000e620000000a00 */
[----:B------:R-:W2:Y:S01]  /*0020*/  S2R R14, SR_TID.X ;  /* 0x00000000000e7919 */ /* 0x000ea20000002100 */
[----:B------:R-:W3:Y:S01]  /*0030*/  LDCU UR4, c[0x0][0x3a0] ;  /* 0x00007400ff0477ac */ /* 0x000ee20008000800 */
[----:B0-----:R-:W-:Y:S01]  /*0040*/  VIADD R1, R1, 0xffffc640 ;  /* 0xffffc64001017836 */ /* 0x001fe20000000000 */
[----:B------:R-:W-:Y:S01]  /*0050*/  UMOV UR5, 0x400 ;  /* 0x0000040000057882 */ /* 0x000fe20000000000 */
[----:B------:R-:W0:Y:S03]  /*0060*/  LDCU.64 UR8, c[0x0][0x358] ;  /* 0x00006b00ff0877ac */ /* 0x000e260008000a00 */
[----:B------:R-:W4:Y:S01]  /*0070*/  S2UR UR6, SR_CgaCtaId ;  /* 0x00000000000679c3 */ /* 0x000f220000008800 */
[----:B---3--:R-:W-:Y:S01]  /*0080*/  UIADD3 UR4, UPT, UPT, UR4, 0x7f, URZ ;  /* 0x0000007f04047890 */ /* 0x008fe2000fffe0ff */
[----:B-1----:R-:W-:-:S03]  /*0090*/  VIADD R0, R5, 0xff ;  /* 0x000000ff05007836 */ /* 0x002fc60000000000 */
[----:B------:R-:W-:Y:S02]  /*00a0*/  UISETP.GT.AND UP0, UPT, UR4, 0x7f, UPT ;  /* 0x0000007f0400788c */ /* 0x000fe4000bf04270 */
[----:B------:R-:W-:Y:S01]  /*00b0*/  SHF.R.S32.HI R3, RZ, 0x1f, R0 ;  /* 0x0000001fff037819 */ /* 0x000fe20000011400 */
[----:B----4-:R-:W-:-:S03]  /*00c0*/  ULEA UR5, UR6, UR5, 0x18 ;  /* 0x0000000506057291 */ /* 0x010fc6000f8ec0ff */
[----:B------:R-:W-:-:S04]  /*00d0*/  LEA.HI R3, R3, R0, RZ, 0x8 ;  /* 0x0000000003037211 */ /* 0x000fc800078f40ff */
[----:B------:R-:W-:Y:S02]  /*00e0*/  SHF.R.S32.HI R0, RZ, 0x8, R3 ;  /* 0x00000008ff007819 */ /* 0x000fe40000011403 */
[----:B------:R-:W1:Y:S03]  /*00f0*/  S2R R3, SR_CTAID.X ;  /* 0x0000000000037919 */ /* 0x000e660000002500 */
[----:B------:R-:W-:-:S05]  /*0100*/  IMAD.SHL.U32 R0, R0, 0x8, RZ ;  /* 0x0000000800007824 */ /* 0x000fca00078e00ff */
[-C--:B------:R-:W-:Y:S02]  /*0110*/  IABS R9, R0.reuse ;  /* 0x0000000000097213 */ /* 0x080fe40000000000 */
[----:B------:R-:W-:Y:S02]  /*0120*/  IABS R12, R0 ;  /* 0x00000000000c7213 */ /* 0x000fe40000000000 */
[----:B------:R-:W3:Y:S08]  /*0130*/  I2F.RP R2, R9 ;  /* 0x0000000900027306 */ /* 0x000ef00000209400 */
[----:B---3--:R-:W3:Y:S01]  /*0140*/  MUFU.RCP R2, R2 ;  /* 0x0000000200027308 */ /* 0x008ee20000001000 */
[----:B-1----:R-:W-:Y:S01]  /*0150*/  IABS R10, R3 ;  /* 0x00000003000a7213 */ /* 0x002fe20000000000 */
[----:B---3--:R-:W-:-:S02]  /*0160*/  VIADD R6, R2, 0xffffffe ;  /* 0x0ffffffe02067836 */ /* 0x008fc40000000000 */
[----:B------:R-:W-:-:S04]  /*0170*/  IMAD.MOV R2, RZ, RZ, -R12 ;  /* 0x000000ffff027224 */ /* 0x000fc800078e0a0c */
[----:B------:R1:W3:Y:S02]  /*0180*/  F2I.FTZ.U32.TRUNC.NTZ R7, R6 ;  /* 0x0000000600077305 */ /* 0x0002e4000021f000 */
[----:B-1----:R-:W-:Y:S02]  /*0190*/  IMAD.MOV.U32 R6, RZ, RZ, RZ ;  /* 0x000000ffff067224 */ /* 0x002fe400078e00ff */
[----:B---3--:R-:W-:-:S04]  /*01a0*/  IMAD.MOV R8, RZ, RZ, -R7 ;  /* 0x000000ffff087224 */ /* 0x008fc800078e0a07 */
[----:B------:R-:W-:Y:S02]  /*01b0*/  IMAD R11, R8, R9, RZ ;  /* 0x00000009080b7224 */ /* 0x000fe400078e02ff */
[----:B------:R-:W-:Y:S02]  /*01c0*/  IMAD.MOV.U32 R8, RZ, RZ, R10 ;  /* 0x000000ffff087224 */ /* 0x000fe400078e000a */
[----:B------:R-:W-:-:S06]  /*01d0*/  IMAD.HI.U32 R7, R7, R11, R6 ;  /* 0x0000000b07077227 */ /* 0x000fcc00078e0006 */
[----:B------:R-:W-:-:S04]  /*01e0*/  IMAD.HI.U32 R7, R7, R8, RZ ;  /* 0x0000000807077227 */ /* 0x000fc800078e00ff */
[----:B------:R-:W-:-:S05]  /*01f0*/  IMAD R2, R7, R2, R8 ;  /* 0x0000000207027224 */ /* 0x000fca00078e0208 */
[----:B------:R-:W-:-:S13]  /*0200*/  ISETP.GT.U32.AND P1, PT, R9, R2, PT ;  /* 0x000000020900720c */ /* 0x000fda0003f24070 */
[----:B------:R-:W-:Y:S02]  /*0210*/  @!P1 IMAD.IADD R2, R2, 0x1, -R9 ;  /* 0x0000000102029824 */ /* 0x000fe400078e0a09 */
[----:B------:R-:W-:Y:S01]  /*0220*/  @!P1 VIADD R7, R7, 0x1 ;  /* 0x0000000107079836 */ /* 0x000fe20000000000 */
[----:B------:R-:W-:Y:S02]  /*0230*/  ISETP.NE.AND P1, PT, R0, RZ, PT ;  /* 0x000000ff0000720c */ /* 0x000fe40003f25270 */
[----:B------:R-:W-:Y:S02]  /*0240*/  ISETP.GE.U32.AND P0, PT, R2, R9, PT ;  /* 0x000000090200720c */ /* 0x000fe40003f06070 */
[----:B------:R-:W-:-:S04]  /*0250*/  LOP3.LUT R2, R3, R0, RZ, 0x3c, !PT ;  /* 0x0000000003027212 */ /* 0x000fc800078e3cff */
[----:B------:R-:W-:Y:S01]  /*0260*/  ISETP.GE.AND P2, PT, R2, RZ, PT ;  /* 0x000000ff0200720c */ /* 0x000fe20003f46270 */
[----:B------:R-:W-:-:S06]  /*0270*/  VIADD R2, R4, 0x1f ;  /* 0x0000001f04027836 */ /* 0x000fcc0000000000 */
[----:B------:R-:W-:-:S04]  /*0280*/  @P0 VIADD R7, R7, 0x1 ;  /* 0x0000000107070836 */ /* 0x000fc80000000000 */
[----:B------:R-:W-:Y:S01]  /*0290*/  IMAD.MOV.U32 R8, RZ, RZ, R7 ;  /* 0x000000ffff087224 */ /* 0x000fe200078e0007 */
[----:B------:R-:W-:-:S03]  /*02a0*/  SHF.R.S32.HI R7, RZ, 0x1f, R2 ;  /* 0x0000001fff077819 */ /* 0x000fc60000011402 */
[----:B------:R-:W-:Y:S01]  /*02b0*/  @!P2 IMAD.MOV R8, RZ, RZ, -R8 ;  /* 0x000000ffff08a224 */ /* 0x000fe200078e0a08 */
[----:B------:R-:W-:Y:S02]  /*02c0*/  @!P1 LOP3.LUT R8, RZ, R0, RZ, 0x33, !PT ;  /* 0x00000000ff089212 */ /* 0x000fe400078e33ff */
[----:B------:R-:W-:-:S03]  /*02d0*/  LEA.HI R7, R7, R2, RZ, 0x5 ;  /* 0x0000000207077211 */ /* 0x000fc600078f28ff */
[----:B------:R-:W-:Y:S02]  /*02e0*/  IMAD.SHL.U32 R6, R8, 0x8, RZ ;  /* 0x0000000808067824 */ /* 0x000fe400078e00ff */
[----:B------:R-:W-:-:S03]  /*02f0*/  IMAD.MOV R8, RZ, RZ, -R8 ;  /* 0x000000ffff087224 */ /* 0x000fc600078e0a08 */
[----:B------:R-:W-:Y:S01]  /*0300*/  LEA.HI.SX32 R7, R7, -R6, 0x1b ;  /* 0x8000000607077211 */ /* 0x000fe200078fdaff */
[----:B------:R-:W-:Y:S02]  /*0310*/  IMAD R10, R0, R8, R3 ;  /* 0x00000008000a7224 */ /* 0x000fe400078e0203 */
[----:B------:R-:W-:Y:S01]  /*0320*/  IMAD.MOV.U32 R8, RZ, RZ, RZ ;  /* 0x000000ffff087224 */ /* 0x000fe200078e00ff */
[----:B------:R-:W-:Y:S02]  /*0330*/  VIMNMX R7, PT, PT, R7, 0x8, PT ;  /* 0x0000000807077848 */ /* 0x000fe40003fe0100 */
[----:B------:R-:W-:Y:S02]  /*0340*/  IABS R13, R10 ;  /* 0x0000000a000d7213 */ /* 0x000fe40000000000 */
[----:B------:R-:W-:-:S04]  /*0350*/  IABS R11, R7 ;  /* 0x00000007000b7213 */ /* 0x000fc80000000000 */
[----:B------:R-:W1:Y:S08]  /*0360*/  I2F.RP R2, R11 ;  /* 0x0000000b00027306 */ /* 0x000e700000209400 */
[----:B-1----:R-:W1:Y:S02]  /*0370*/  MUFU.RCP R2, R2 ;  /* 0x0000000200027308 */ /* 0x002e640000001000 */
[----:B-1----:R-:W-:-:S06]  /*0380*/  VIADD R9, R2, 0xffffffe ;  /* 0x0ffffffe02097836 */ /* 0x002fcc0000000000 */
[----:B------:R-:W1:Y:S02]  /*0390*/  F2I.FTZ.U32.TRUNC.NTZ R9, R9 ;  /* 0x0000000900097305 */ /* 0x000e64000021f000 */
[----:B-1----:R-:W-:-:S04]  /*03a0*/  IMAD.MOV R12, RZ, RZ, -R9 ;  /* 0x000000ffff0c7224 */ /* 0x002fc800078e0a09 */
[----:B------:R-:W-:-:S04]  /*03b0*/  IMAD.MOV.U32 R0, RZ, RZ, R12 ;  /* 0x000000ffff007224 */ /* 0x000fc800078e000c */
[----:B------:R-:W-:Y:S01]  /*03c0*/  IMAD R3, R0, R11, RZ ;  /* 0x0000000b00037224 */ /* 0x000fe200078e02ff */
[----:B------:R-:W-:-:S03]  /*03d0*/  IABS R0, R7 ;  /* 0x0000000700007213 */ /* 0x000fc60000000000 */
[----:B------:R-:W-:Y:S01]  /*03e0*/  IMAD.HI.U32 R8, R9, R3, R8 ;  /* 0x0000000309087227 */ /* 0x000fe200078e0008 */
[----:B--2---:R-:W-:-:S03]  /*03f0*/  SHF.R.U32.HI R3, RZ, 0x5, R14 ;  /* 0x00000005ff037819 */ /* 0x004fc6000001160e */
[----:B------:R-:W-:Y:S02]  /*0400*/  IMAD.MOV R0, RZ, RZ, -R0 ;  /* 0x000000ffff007224 */ /* 0x000fe400078e0a00 */
        /* <DEDUP_REMOVED lines=8> */
[----:B------:R-:W-:-:S07]  /*0490*/  ISETP.GE.AND P2, PT, R0, RZ, PT ;  /* 0x000000ff0000720c */ /* 0x000fce0003f46270 */
[----:B------:R-:W-:-:S06]  /*04a0*/  @P0 VIADD R2, R2, 0x1 ;  /* 0x0000000102020836 */ /* 0x000fcc0000000000 */
[----:B------:R-:W-:Y:S01]  /*04b0*/  @!P2 IMAD.MOV R2, RZ, RZ, -R2 ;  /* 0x000000ffff02a224 */ /* 0x000fe200078e0a02 */
[----:B------:R-:W-:-:S05]  /*04c0*/  @!P1 LOP3.LUT R2, RZ, R7, RZ, 0x33, !PT ;  /* 0x00000007ff029212 */ /* 0x000fca00078e33ff */
[----:B------:R-:W-:Y:S02]  /*04d0*/  IMAD.MOV R0, RZ, RZ, -R2 ;  /* 0x000000ffff007224 */ /* 0x000fe400078e0a02 */
[----:B------:R-:W-:Y:S02]  /*04e0*/  IMAD.SHL.U32 R29, R2, 0x100, RZ ;  /* 0x00000100021d7824 */ /* 0x000fe400078e00ff */
[----:B------:R-:W-:Y:S01]  /*04f0*/  IMAD R7, R7, R0, R10 ;  /* 0x0000000007077224 */ /* 0x000fe200078e020a */
[----:B------:R-:W-:-:S03]  /*0500*/  LOP3.LUT R0, R14, 0x1f, RZ, 0xc0, !PT ;  /* 0x0000001f0e007812 */ /* 0x000fc600078ec0ff */
[----:B------:R-:W-:-:S04]  /*0510*/  IMAD.IADD R7, R6, 0x1, R7 ;  /* 0x0000000106077824 */ /* 0x000fc800078e0207 */
[----:B------:R-:W-:Y:S01]  /*0520*/  IMAD R6, R7, 0x20, R0 ;  /* 0x0000002007067824 */ /* 0x000fe200078e0200 */
[----:B------:R-:W-:-:S04]  /*0530*/  SGXT.U32 R0, R3, 0x1 ;  /* 0x000000010300781a */ /* 0x000fc80000000000 */
[----:B------:R1:W-:Y:S01]  /*0540*/  STL [R1+0x1ab0], R6 ;  /* 0x001ab00601007387 */ /* 0x0003e20000100800 */
[C---:B------:R-:W-:Y:S02]  /*0550*/  LOP3.LUT R3, R0.reuse, 0x4, RZ, 0xfc, !PT ;  /* 0x0000000400037812 */ /* 0x040fe400078efcff */
[C---:B------:R-:W-:Y:S01]  /*0560*/  LOP3.LUT R7, R0.reuse, 0x6, RZ, 0xfc, !PT ;  /* 0x0000000600077812 */ /* 0x040fe200078efcff */
[----:B------:R2:W-:Y:S01]  /*0570*/  STL [R1+0x348], R29 ;  /* 0x0003481d01007387 */ /* 0x0005e20000100800 */
[C---:B------:R-:W-:Y:S02]  /*0580*/  LOP3.LUT R3, R0.reuse, 0xa, RZ, 0xfc, !PT ;  /* 0x0000000a00037812 */ /* 0x040fe400078efcff */
[C---:B------:R-:W-:Y:S02]  /*0590*/  LOP3.LUT R7, R0.reuse, 0xc, RZ, 0xfc, !PT ;  /* 0x0000000c00077812 */ /* 0x040fe400078efcff */
[C---:B------:R-:W-:Y:S02]  /*05a0*/  LOP3.LUT R3, R0.reuse, 0x10, RZ, 0xfc, !PT ;  /* 0x0000001000037812 */ /* 0x040fe400078efcff */
[----:B-1----:R-:W-:-:S02]  /*05b0*/  LOP3.LUT R6, R0, 0x2, RZ, 0xfc, !PT ;  /* 0x0000000200067812 */ /* 0x002fc400078efcff */
[C---:B------:R-:W-:Y:S02]  /*05c0*/  LOP3.LUT R6, R0.reuse, 0x8, RZ, 0xfc, !PT ;  /* 0x0000000800067812 */ /* 0x040fe400078efcff */
[C---:B------:R-:W-:Y:S02]  /*05d0*/  LOP3.LUT R6, R0.reuse, 0xe, RZ, 0xfc, !PT ;  /* 0x0000000e00067812 */ /* 0x040fe400078efcff */
[C---:B------:R-:W-:Y:S02]  /*05e0*/  LOP3.LUT R7, R0.reuse, 0x12, RZ, 0xfc, !PT ;  /* 0x0000001200077812 */ /* 0x040fe400078efcff */
[C---:B------:R-:W-:Y:S02]  /*05f0*/  LOP3.LUT R6, R0.reuse, 0x14, RZ, 0xfc, !PT ;  /* 0x0000001400067812 */ /* 0x040fe400078efcff */
[C---:B------:R-:W-:Y:S02]  /*0600*/  LOP3.LUT R3, R0.reuse, 0x16, RZ, 0xfc, !PT ;  /* 0x0000001600037812 */ /* 0x040fe400078efcff */
[----:B------:R-:W-:-:S02]  /*0610*/  LOP3.LUT R7, R0, 0x18, RZ, 0xfc, !PT ;  /* 0x0000001800077812 */ /* 0x000fc400078efcff */
        /* <DEDUP_REMOVED lines=50> */
[----:B------:R-:W-:Y:S01]  /*0940*/  LOP3.LUT R28, R0, 0x7e, RZ, 0xfc, !PT ;  /* 0x0000007e001c7812 */ /* 0x000fe200078efcff */
[----:B0-2---:R-:W-:Y:S06]  /*0950*/  BRA.U UP0, `(.L_x_0) ;  /* 0x0000000100dc7547 */ /* 0x005fec000b800000 */
[----:B------:R-:W-:Y:S01]  /*0960*/  IMAD.SHL.U32 R0, R14, 0x8, RZ ;  /* 0x000000080e007824 */ /* 0x000fe200078e00ff */
[----:B------:R-:W-:Y:S02]  /*0970*/  CS2R R24, SRZ ;  /* 0x0000000000187805 */ /* 0x000fe4000001ff00 */
[----:B------:R-:W-:Y:S02]  /*0980*/  CS2R R26, SRZ ;  /* 0x00000000001a7805 */ /* 0x000fe4000001ff00 */
[----:B------:R-:W-:Y:S02]  /*0990*/  CS2R R20, SRZ ;  /* 0x0000000000147805 */ /* 0x000fe4000001ff00 */
[----:B------:R-:W-:Y:S01]  /*09a0*/  CS2R R22, SRZ ;  /* 0x0000000000167805 */ /* 0x000fe2000001ff00 */
[----:B------:R0:W-:Y:S01]  /*09b0*/  STL [R1+0x1ab4], R0 ;  /* 0x001ab40001007387 */ /* 0x0001e20000100800 */
[----:B------:R-:W-:Y:S02]  /*09c0*/  CS2R R16, SRZ ;  /* 0x0000000000107805 */ /* 0x000fe4000001ff00 */
[----:B------:R-:W-:-:S02]  /*09d0*/  CS2R R18, SRZ ;  /* 0x0000000000127805 */ /* 0x000fc4000001ff00 */
[----:B------:R-:W-:Y:S01]  /*09e0*/  CS2R R12, SRZ ;  /* 0x00000000000c7805 */ /* 0x000fe2000001ff00 */
[----:B------:R0:W-:Y:S01]  /*09f0*/  STL [R1], RZ ;  /* 0x000000ff01007387 */ /* 0x0001e20000100800 */
[----:B------:R-:W-:Y:S02]  /*0a00*/  CS2R R14, SRZ ;  /* 0x00000000000e7805 */ /* 0x000fe4000001ff00 */
[----:B------:R-:W-:Y:S02]  /*0a10*/  CS2R R8, SRZ ;  /* 0x0000000000087805 */ /* 0x000fe4000001ff00 */
[----:B------:R-:W-:Y:S01]  /*0a20*/  CS2R R10, SRZ ;  /* 0x00000000000a7805 */ /* 0x000fe2000001ff00 */
[----:B------:R0:W-:Y:S01]  /*0a30*/  STL [R1+0x4], RZ ;  /* 0x000004ff01007387 */ /* 0x0001e20000100800 */
[----:B------:R-:W-:Y:S02]  /*0a40*/  CS2R R4, SRZ ;  /* 0x0000000000047805 */ /* 0x000fe4000001ff00 */
[----:B------:R-:W-:Y:S01]  /*0a50*/  CS2R R6, SRZ ;  /* 0x0000000000067805 */ /* 0x000fe2000001ff00 */
[----:B------:R0:W-:Y:S04]  /*0a60*/  STL [R1+0x8], RZ ;  /* 0x000008ff01007387 */ /* 0x0001e80000100800 */
        /* <DEDUP_REMOVED lines=36> */
[----:B------:R0:W-:Y:S01]  /*0cb0*/  STL [R1+0x9c], RZ ;  /* 0x00009cff01007387 */ /* 0x0001e20000100800 */
[----:B------:R-:W-:Y:S05]  /*0cc0*/  BRA `(.L_x_1) ;  /* 0x000005f000587947 */ /* 0x000fea0003800000 */
.L_x_0:
[----:B------:R-:W2:Y:S01]  /*0cd0*/  LDL R0, [R1+0x1ab0] ;  /* 0x001ab00001007983 */ /* 0x000ea20000100800 */
[----:B------:R-:W-:Y:S01]  /*0ce0*/  IABS R10, R4 ;  /* 0x00000004000a7213 */ /* 0x000fe20000000000 */
[----:B------:R-:W-:Y:S01]  /*0cf0*/  IMAD.MOV.U32 R6, RZ, RZ, RZ ;  /* 0x000000ffff067224 */ /* 0x000fe200078e00ff */
[----:B------:R-:W-:Y:S01]  /*0d00*/  IABS R3, R5 ;  /* 0x0000000500037213 */ /* 0x000fe20000000000 */
[C---:B------:R-:W-:Y:S01]  /*0d10*/  VIADD R11, R29.reuse, 0xfe ;  /* 0x000000fe1d0b7836 */ /* 0x040fe20000000000 */
[----:B------:R-:W0:Y:S01]  /*0d20*/  I2F.RP R2, R10 ;  /* 0x0000000a00027306 */ /* 0x000e220000209400 */
[C---:B------:R-:W-:Y:S01]  /*0d30*/  VIADD R16, R29.reuse, 0xfd ;  /* 0x000000fd1d107836 */ /* 0x040fe20000000000 */
[----:B------:R-:W-:Y:S01]  /*0d40*/  ISETP.NE.AND P1, PT, R4, RZ, PT ;  /* 0x000000ff0400720c */ /* 0x000fe20003f25270 */
[----:B------:R-:W-:Y:S01]  /*0d50*/  VIADD R19, R29, 0xf0 ;  /* 0x000000f01d137836 */ /* 0x000fe20000000000 */
[----:B------:R-:W-:Y:S01]  /*0d60*/  ISETP.GE.AND P2, PT, R11, RZ, PT ;  /* 0x000000ff0b00720c */ /* 0x000fe20003f46270 */
[C---:B------:R-:W-:Y:S01]  /*0d70*/  VIADD R27, R29.reuse, 0x3f ;  /* 0x0000003f1d1b7836 */ /* 0x040fe20000000000 */
[----:B------:R-:W-:Y:S01]  /*0d80*/  ISETP.GE.AND P6, PT, R16, RZ, PT ;  /* 0x000000ff1000720c */ /* 0x000fe20003fc6270 */
[----:B------:R-:W-:Y:S01]  /*0d90*/  VIADD R26, R29, 0x6 ;  /* 0x000000061d1a7836 */ /* 0x000fe20000000000 */
[----:B------:R-:W1:Y:S01]  /*0da0*/  I2F.RP R9, R3 ;  /* 0x0000000300097306 */ /* 0x000e620000209400 */
[----:B------:R-:W-:Y:S01]  /*0db0*/  IABS R16, R16 ;  /* 0x0000001000107213 */ /* 0x000fe20000000000 */
[----:B------:R-:W3:Y:S01]  /*0dc0*/  LDCU UR6, c[0x0][0x3a8] ;  /* 0x00007500ff0677ac */ /* 0x000ee20008000800 */
[----:B------:R-:W-:Y:S01]  /*0dd0*/  IABS R20, R19 ;  /* 0x0000001300147213 */ /* 0x000fe20000000000 */
[----:B------:R-:W4:Y:S04]  /*0de0*/  LDCU.128 UR12, c[0x0][0x380] ;  /* 0x00007000ff0c77ac */ /* 0x000f280008000c00 */
[----:B0-----:R-:W0:Y:S01]  /*0df0*/  MUFU.RCP R2, R2 ;  /* 0x0000000200027308 */ /* 0x001e220000001000 */
[----:B------:R-:W5:Y:S07]  /*0e00*/  LDCU UR7, c[0x0][0x3a4] ;  /* 0x00007480ff0777ac */ /* 0x000f6e0008000800 */
[----:B-1----:R-:W1:Y:S01]  /*0e10*/  MUFU.RCP R9, R9 ;  /* 0x0000000900097308 */ /* 0x002e620000001000 */
[----:B0-----:R-:W-:-:S07]  /*0e20*/  VIADD R2, R2, 0xffffffe ;  /* 0x0ffffffe02027836 */ /* 0x001fce0000000000 */
[----:B------:R-:W0:Y:S01]  /*0e30*/  F2I.FTZ.U32.TRUNC.NTZ R7, R2 ;  /* 0x0000000200077305 */ /* 0x000e22000021f000 */
[----:B-1----:R-:W-:-:S07]  /*0e40*/  VIADD R9, R9, 0xffffffe ;  /* 0x0ffffffe09097836 */ /* 0x002fce0000000000 */
[----:B------:R-:W1:Y:S01]  /*0e50*/  F2I.FTZ.U32.TRUNC.NTZ R9, R9 ;  /* 0x0000000900097305 */ /* 0x000e62000021f000 */
[----:B0-----:R-:W-:-:S04]  /*0e60*/  IMAD.MOV R2, RZ, RZ, -R7 ;  /* 0x000000ffff027224 */ /* 0x001fc800078e0a07 */
[----:B------:R-:W-:-:S04]  /*0e70*/  IMAD R2, R2, R10, RZ ;  /* 0x0000000a02027224 */ /* 0x000fc800078e02ff */
[----:B------:R-:W-:-:S04]  /*0e80*/  IMAD.HI.U32 R2, R7, R2, R6 ;  /* 0x0000000207027227 */ /* 0x000fc800078e0006 */
[----:B-1----:R-:W-:Y:S02]  /*0e90*/  IMAD.MOV R6, RZ, RZ, -R9 ;  /* 0x000000ffff067224 */ /* 0x002fe400078e0a09 */
[----:B------:R-:W-:Y:S02]  /*0ea0*/  VIADD R7, R29, 0xff ;  /* 0x000000ff1d077836 */ /* 0x000fe40000000000 */
[----:B------:R-:W-:-:S03]  /*0eb0*/  IMAD R6, R6, R3, RZ ;  /* 0x0000000306067224 */ /* 0x000fc600078e02ff */
[----:B------:R-:W-:Y:S02]  /*0ec0*/  IABS R12, R7 ;  /* 0x00000007000c7213 */ /* 0x000fe40000000000 */
[----:B------:R-:W-:Y:S02]  /*0ed0*/  ISETP.GE.AND P4, PT, R7, RZ, PT ;  /* 0x000000ff0700720c */ /* 0x000fe40003f86270 */
[----:B--2---:R-:W-:Y:S02]  /*0ee0*/  IABS R8, R0 ;  /* 0x0000000000087213 */ /* 0x004fe40000000000 */
[----:B------:R-:W-:-:S03]  /*0ef0*/  ISETP.GE.AND P5, PT, R0, RZ, PT ;  /* 0x000000ff0000720c */ /* 0x000fc60003fa6270 */
[----:B------:R-:W-:-:S04]  /*0f00*/  IMAD.HI.U32 R2, R2, R8, RZ ;  /* 0x0000000802027227 */ /* 0x000fc800078e00ff */
[----:B------:R-:W-:-:S04]  /*0f10*/  IMAD.MOV R2, RZ, RZ, -R2 ;  /* 0x000000ffff027224 */ /* 0x000fc800078e0a02 */
[----:B------:R-:W-:Y:S02]  /*0f20*/  IMAD R2, R10, R2, R8 ;  /* 0x000000020a027224 */ /* 0x000fe400078e0208 */
[----:B------:R-:W-:-:S03]  /*0f30*/  IMAD.MOV.U32 R8, RZ, RZ, RZ ;  /* 0x000000ffff087224 */ /* 0x000fc600078e00ff */
[----:B------:R-:W-:Y:S01]  /*0f40*/  ISETP.GT.U32.AND P0, PT, R10, R2, PT ;  /* 0x000000020a00720c */ /* 0x000fe20003f04070 */
[----:B------:R-:W-:Y:S01]  /*0f50*/  IMAD.HI.U32 R6, R9, R6, R8 ;  /* 0x0000000609067227 */ /* 0x000fe200078e0008 */
[----:B------:R-:W-:-:S03]  /*0f60*/  IABS R9, R11 ;  /* 0x0000000b00097213 */ /* 0x000fc60000000000 */
[----:B------:R-:W-:Y:S02]  /*0f70*/  IMAD.MOV.U32 R8, RZ, RZ, R12 ;  /* 0x000000ffff087224 */ /* 0x000fe400078e000c */
[----:B------:R-:W-:-:S04]  /*0f80*/  IMAD.HI.U32 R12, R6, R9, RZ ;  /* 0x00000009060c7227 */ /* 0x000fc800078e00ff */
[----:B------:R-:W-:-:S04]  /*0f90*/  IMAD.HI.U32 R13, R6, R8, RZ ;  /* 0x00000008060d7227 */ /* 0x000fc800078e00ff */
[----:B------:R-:W-:Y:S02]  /*0fa0*/  @!P0 IMAD.IADD R2, R2, 0x1, -R10 ;  /* 0x0000000102028824 */ /* 0x000fe400078e0a0a */
[----:B------:R-:W-:Y:S02]  /*0fb0*/  IMAD.MOV R13, RZ, RZ, -R13 ;  /* 0x000000ffff0d7224 */ /* 0x000fe400078e0a0d */
[----:B------:R-:W-:Y:S01]  /*0fc0*/  IMAD.MOV R12, RZ, RZ, -R12 ;  /* 0x000000ffff0c7224 */ /* 0x000fe200078e0a0c */
[----:B------:R-:W-:Y:S01]  /*0fd0*/  ISETP.GT.U32.AND P0, PT, R10, R2, PT ;  /* 0x000000020a00720c */ /* 0x000fe20003f04070 */
[C---:B------:R-:W-:Y:S02]  /*0fe0*/  IMAD R8, R3.reuse, R13, R8 ;  /* 0x0000000d03087224 */ /* 0x040fe400078e0208 */
[----:B------:R-:W-:Y:S02]  /*0ff0*/  IMAD R7, R3, R12, R9 ;  /* 0x0000000c03077224 */ /* 0x000fe400078e0209 */
[----:B------:R-:W-:-:S03]  /*1000*/  IMAD.HI.U32 R13, R6, R16, RZ ;  /* 0x00000010060d7227 */ /* 0x000fc600078e00ff */
[----:B------:R-:W-:Y:S01]  /*1010*/  ISETP.GT.U32.AND P3, PT, R3, R7, PT ;  /* 0x000000070300720c */ /* 0x000fe20003f64070 */
[----:B------:R-:W-:Y:S02]  /*1020*/  VIADD R9, R29, 0xfa ;  /* 0x000000fa1d097836 */ /* 0x000fe40000000000 */
[----:B------:R-:W-:Y:S02]  /*1030*/  IMAD.MOV R13, RZ, RZ, -R13 ;  /* 0x000000ffff0d7224 */ /* 0x000fe400078e0a0d */
[----:B------:R-:W-:Y:S01]  /*1040*/  @!P0 IMAD.IADD R2, R2, 0x1, -R10 ;  /* 0x0000000102028824 */ /* 0x000fe200078e0a0a */
[----:B------:R-:W-:Y:S01]  /*1050*/  ISETP.GT.U32.AND P0, PT, R3, R8, PT ;  /* 0x000000080300720c */ /* 0x000fe20003f04070 */
[C---:B------:R-:W-:Y:S01]  /*1060*/  VIADD R10, R29.reuse, 0xfc ;  /* 0x000000fc1d0a7836 */ /* 0x040fe20000000000 */
[----:B------:R-:W-:Y:S01]  /*1070*/  IABS R14, R9 ;  /* 0x00000009000e7213 */ /* 0x000fe20000000000 */
[----:B------:R-:W-:Y:S02]  /*1080*/  IMAD.MOV.U32 R0, RZ, RZ, R2 ;  /* 0x000000ffff007224 */ /* 0x000fe400078e0002 */
[----:B------:R-:W-:Y:S01]  /*1090*/  VIADD R11, R29, 0xfb ;  /* 0x000000fb1d0b7836 */ /* 0x000fe20000000000 */
[----:B------:R-:W-:Y:S01]  /*10a0*/  IABS R12, R10 ;  /* 0x0000000a000c7213 */ /* 0x000fe20000000000 */
[----:B------:R-:W-:-:S02]  /*10b0*/  @!P3 IMAD.IADD R7, R7, 0x1, -R3 ;  /* 0x000000010707b824 */ /* 0x000fc400078e0a03 */
[----:B------:R-:W-:Y:S01]  /*10c0*/  @!P5 IMAD.MOV R0, RZ, RZ, -R0 ;  /* 0x000000ffff00d224 */ /* 0x000fe200078e0a00 */
[----:B------:R-:W-:Y:S01]  /*10d0*/  @!P1 LOP3.LUT R0, RZ, R4, RZ, 0x33, !PT ;  /* 0x00000004ff009212 */ /* 0x000fe200078e33ff */
[C---:B------:R-:W-:Y:S01]  /*10e0*/  IMAD R13, R3.reuse, R13, R16 ;  /* 0x0000000d030d7224 */ /* 0x040fe200078e0210 */
[C---:B------:R-:W-:Y:S01]  /*10f0*/  ISETP.GT.U32.AND P1, PT, R3.reuse, R7, PT ;  /* 0x000000070300720c */ /* 0x040fe20003f24070 */
[----:B------:R-:W-:Y:S01]  /*1100*/  @!P0 IMAD.IADD R8, R8, 0x1, -R3 ;  /* 0x0000000108088824 */ /* 0x000fe200078e0a03 */
[----:B------:R-:W-:Y:S01]  /*1110*/  IABS R17, R11 ;  /* 0x0000000b00117213 */ /* 0x000fe20000000000 */
[----:B------:R-:W-:Y:S01]  /*1120*/  IMAD.HI.U32 R15, R6, R12, RZ ;  /* 0x0000000c060f7227 */ /* 0x000fe200078e00ff */
[----:B------:R-:W-:Y:S01]  /*1130*/  ISETP.GE.AND P5, PT, R10, RZ, PT ;  /* 0x000000ff0a00720c */ /* 0x000fe20003fa6270 */
[----:B------:R0:W-:Y:S01]  /*1140*/  STL [R1+0x1c5c], R0 ;  /* 0x001c5c0001007387 */ /* 0x0001e20000100800 */
[----:B------:R-:W-:Y:S01]  /*1150*/  ISETP.GT.U32.AND P0, PT, R3, R8, PT ;  /* 0x000000080300720c */ /* 0x000fe20003f04070 */
[----:B------:R-:W-:-:S02]  /*1160*/  IMAD.MOV R15, RZ, RZ, -R15 ;  /* 0x000000ffff0f7224 */ /* 0x000fc400078e0a0f */
[----:B------:R-:W-:-:S04]  /*1170*/  IMAD.HI.U32 R2, R6, R14, RZ ;  /* 0x0000000e06027227 */ /* 0x000fc800078e00ff */
[----:B------:R-:W-:-:S04]  /*1180*/  IMAD.HI.U32 R10, R6, R17, RZ ;  /* 0x00000011060a7227 */ /* 0x000fc800078e00ff */
[C---:B------:R-:W-:Y:S02]  /*1190*/  IMAD R12, R3.reuse, R15, R12 ;  /* 0x0000000f030c7224 */ /* 0x040fe400078e020c */
[--C-:B------:R-:W-:Y:S01]  /*11a0*/  @!P0 IMAD.IADD R8, R8, 0x1, -R3.reuse ;  /* 0x0000000108088824 */ /* 0x100fe200078e0a03 */
[C---:B------:R-:W-:Y:S01]  /*11b0*/  ISETP.GT.U32.AND P0, PT, R3.reuse, R13, PT ;  /* 0x0000000d0300720c */ /* 0x040fe20003f04070 */
[----:B------:R-:W-:Y:S01]  /*11c0*/  IMAD.MOV R4, RZ, RZ, -R2 ;  /* 0x000000ffff047224 */ /* 0x000fe200078e0a02 */
[----:B------:R-:W-:Y:S01]  /*11d0*/  ISETP.GT.U32.AND P3, PT, R3, R12, PT ;  /* 0x0000000c0300720c */ /* 0x000fe20003f64070 */
[----:B------:R-:W-:Y:S02]  /*11e0*/  @!P1 IMAD.IADD R7, R7, 0x1, -R3 ;  /* 0x0000000107079824 */ /* 0x000fe400078e0a03 */
[----:B------:R-:W-:Y:S02]  /*11f0*/  IMAD.MOV R10, RZ, RZ, -R10 ;  /* 0x000000ffff0a7224 */ /* 0x000fe400078e0a0a */
[----:B------:R-:W-:-:S02]  /*1200*/  IMAD R14, R3, R4, R14 ;  /* 0x00000004030e7224 */ /* 0x000fc400078e020e */
[----:B0-----:R-:W-:Y:S02]  /*1210*/  IMAD.MOV.U32 R0, RZ, RZ, R7 ;  /* 0x000000ffff007224 */ /* 0x001fe400078e0007 */
[----:B------:R-:W-:Y:S02]  /*1220*/  IMAD R17, R3, R10, R17 ;  /* 0x0000000a03117224 */ /* 0x000fe400078e0211 */
[--C-:B------:R-:W-:Y:S02]  /*1230*/  @!P0 IMAD.IADD R13, R13, 0x1, -R3.reuse ;  /* 0x000000010d0d8824 */ /* 0x100fe400078e0a03 */
[----:B------:R-:W-:Y:S01]  /*1240*/  @!P2 IMAD.MOV R0, RZ, RZ, -R0 ;  /* 0x000000ffff00a224 */ /* 0x000fe200078e0a00 */
[C---:B------:R-:W-:Y:S01]  /*1250*/  ISETP.GT.U32.AND P2, PT, R3.reuse, R14, PT ;  /* 0x0000000e0300720c */ /* 0x040fe20003f44070 */
[----:B------:R-:W-:Y:S01]  /*1260*/  IMAD.MOV.U32 R18, RZ, RZ, R8 ;  /* 0x000000ffff127224 */ /* 0x000fe200078e0008 */
[----:B------:R-:W-:Y:S01]  /*1270*/  ISETP.GT.U32.AND P1, PT, R3, R17, PT ;  /* 0x000000110300720c */ /* 0x000fe20003f24070 */
[----:B------:R-:W-:Y:S01]  /*1280*/  VIADD R2, R29, 0xf9 ;  /* 0x000000f91d027836 */ /* 0x000fe20000000000 */
[----:B------:R-:W-:Y:S01]  /*1290*/  ISETP.GT.U32.AND P0, PT, R3, R13, PT ;  /* 0x0000000d0300720c */ /* 0x000fe20003f04070 */
[----:B------:R-:W-:Y:S01]  /*12a0*/  @!P4 IMAD.MOV R18, RZ, RZ, -R18 ;  /* 0x000000ffff12c224 */ /* 0x000fe200078e0a12 */
[----:B------:R-:W-:Y:S01]  /*12b0*/  ISETP.GE.AND P4, PT, R11, RZ, PT ;  /* 0x000000ff0b00720c */ /* 0x000fe20003f86270 */
[--C-:B------:R-:W-:Y:S01]  /*12c0*/  @!P3 IMAD.IADD R12, R12, 0x1, -R3.reuse ;  /* 0x000000010c0cb824 */ /* 0x100fe200078e0a03 */
[----:B------:R-:W-:Y:S01]  /*12d0*/  IABS R11, R2 ;  /* 0x00000002000b7213 */ /* 0x000fe20000000000 */
[C---:B------:R-:W-:Y:S01]  /*12e0*/  VIADD R4, R29.reuse, 0xf8 ;  /* 0x000000f81d047836 */ /* 0x040fe20000000000 */
[----:B------:R-:W-:Y:S01]  /*12f0*/  STL [R1+0x3ec], R18 ;  /* 0x0003ec1201007387 */ /* 0x000fe20000100800 */
[----:B------:R-:W-:Y:S01]  /*1300*/  VIADD R8, R29, 0xf7 ;  /* 0x000000f71d087836 */ /* 0x000fe20000000000 */
[----:B------:R-:W-:Y:S01]  /*1310*/  ISETP.GT.U32.AND P3, PT, R3, R12, PT ;  /* 0x0000000c0300720c */ /* 0x000fe20003f64070 */
[----:B------:R-:W-:Y:S01]  /*1320*/  @!P2 IMAD.IADD R14, R14, 0x1, -R3 ;  /* 0x000000010e0ea824 */ /* 0x000fe200078e0a03 */
[----:B------:R-:W-:Y:S01]  /*1330*/  IABS R15, R4 ;  /* 0x00000004000f7213 */ /* 0x000fe20000000000 */
[----:B------:R-:W-:Y:S01]  /*1340*/  IMAD.HI.U32 R7, R6, R11, RZ ;  /* 0x0000000b06077227 */ /* 0x000fe200078e00ff */
[----:B------:R0:W-:Y:S01]  /*1350*/  STL [R1+0x3e8], R0 ;  /* 0x0003e80001007387 */ /* 0x0001e20000100800 */
[----:B------:R-:W-:-:S02]  /*1360*/  IABS R10, R8 ;  /* 0x00000008000a7213 */ /* 0x000fc40000000000 */
[--C-:B------:R-:W-:Y:S01]  /*1370*/  @!P1 IMAD.IADD R17, R17, 0x1, -R3.reuse ;  /* 0x0000000111119824 */ /* 0x100fe200078e0a03 */
[----:B------:R-:W-:Y:S01]  /*1380*/  ISETP.GT.U32.AND P2, PT, R3, R14, PT ;  /* 0x0000000e0300720c */ /* 0x000fe20003f44070 */
[----:B------:R-:W-:Y:S01]  /*1390*/  @!P0 IMAD.IADD R13, R13, 0x1, -R3 ;  /* 0x000000010d0d8824 */ /* 0x000fe200078e0a03 */
[----:B------:R-:W-:Y:S01]  /*13a0*/  ISETP.GE.AND P0, PT, R9, RZ, PT ;  /* 0x000000ff0900720c */ /* 0x000fe20003f06270 */
[----:B------:R-:W-:Y:S01]  /*13b0*/  IMAD.MOV R7, RZ, RZ, -R7 ;  /* 0x000000ffff077224 */ /* 0x000fe200078e0a07 */
[----:B------:R-:W-:Y:S01]  /*13c0*/  ISETP.GT.U32.AND P1, PT, R3, R17, PT ;  /* 0x000000110300720c */ /* 0x000fe20003f24070 */
[----:B------:R-:W-:-:S04]  /*13d0*/  IMAD.HI.U32 R9, R6, R15, RZ ;  /* 0x0000000f06097227 */ /* 0x000fc800078e00ff */
[C---:B------:R-:W-:Y:S02]  /*13e0*/  IMAD R7, R3.reuse, R7, R11 ;  /* 0x0000000703077224 */ /* 0x040fe400078e020b */
[----:B------:R-:W-:Y:S02]  /*13f0*/  IMAD.MOV R9, RZ, RZ, -R9 ;  /* 0x000000ffff097224 */ /* 0x000fe400078e0a09 */
[----:B------:R-:W-:Y:S01]  /*1400*/  @!P3 IMAD.IADD R12, R12, 0x1, -R3 ;  /* 0x000000010c0cb824 */ /* 0x000fe200078e0a03 */
[C---:B------:R-:W-:Y:S01]  /*1410*/  ISETP.GT.U32.AND P3, PT, R3.reuse, R7, PT ;  /* 0x000000070300720c */ /* 0x040fe20003f64070 */
[----:B------:R-:W-:Y:S02]  /*1420*/  IMAD R15, R3, R9, R15 ;  /* 0x00000009030f7224 */ /* 0x000fe400078e020f */
[----:B------:R-:W-:Y:S02]  /*1430*/  IMAD.MOV.U32 R16, RZ, RZ, R13 ;  /* 0x000000ffff107224 */ /* 0x000fe400078e000d */
[----:B0-----:R-:W-:-:S02]  /*1440*/  IMAD.MOV.U32 R0, RZ, RZ, R12 ;  /* 0x000000ffff007224 */ /* 0x001fc400078e000c */
[--C-:B------:R-:W-:Y:S01]  /*1450*/  @!P2 IMAD.IADD R14, R14, 0x1, -R3.reuse ;  /* 0x000000010e0ea824 */ /* 0x100fe200078e0a03 */
[----:B------:R-:W-:Y:S01]  /*1460*/  ISETP.GT.U32.AND P2, PT, R3, R15, PT ;  /* 0x0000000f0300720c */ /* 0x000fe20003f44070 */
[----:B------:R-:W-:Y:S01]  /*1470*/  @!P1 IMAD.IADD R17, R17, 0x1, -R3 ;  /* 0x0000000111119824 */ /* 0x000fe200078e0a03 */
[----:B------:R-:W-:Y:S01]  /*1480*/  ISETP.GE.AND P1, PT, R8, RZ, PT ;  /* 0x000000ff0800720c */ /* 0x000fe20003f26270 */
[----:B------:R-:W-:Y:S01]  /*1490*/  @!P6 IMAD.MOV R16, RZ, RZ, -R16 ;  /* 0x000000ffff10e224 */ /* 0x000fe200078e0a10 */
[----:B------:R-:W-:Y:S01]  /*14a0*/  ISETP.GE.AND P6, PT, R2, RZ, PT ;  /* 0x000000ff0200720c */ /* 0x000fe20003fc6270 */
[----:B------:R-:W-:Y:S01]  /*14b0*/  @!P5 IMAD.MOV R0, RZ, RZ, -R0 ;  /* 0x000000ffff00d224 */ /* 0x000fe200078e0a00 */
[----:B------:R-:W-:Y:S01]  /*14c0*/  ISETP.GE.AND P5, PT, R4, RZ, PT ;  /* 0x000000ff0400720c */ /* 0x000fe20003fa6270 */
[----:B------:R-:W-:Y:S01]  /*14d0*/  VIADD R2, R29, 0xf6 ;  /* 0x000000f61d027836 */ /* 0x000fe20000000000 */
[----:B------:R-:W-:Y:S01]  /*14e0*/  STL [R1+0x3e4], R16 ;  /* 0x0003e41001007387 */ /* 0x000fe20000100800 */
[----:B------:R-:W-:-:S02]  /*14f0*/  IMAD.MOV.U32 R12, RZ, RZ, R17 ;  /* 0x000000ffff0c7224 */ /* 0x000fc400078e0011 */
[--C-:B------:R-:W-:Y:S01]  /*1500*/  @!P3 IMAD.IADD R7, R7, 0x1, -R3.reuse ;  /* 0x000000010707b824 */ /* 0x100fe200078e0a03 */
[----:B------:R0:W-:Y:S01]  /*1510*/  STL [R1+0x3e0], R0 ;  /* 0x0003e00001007387 */ /* 0x0001e20000100800 */
[----:B------:R-:W-:Y:S01]  /*1520*/  @!P4 IMAD.MOV R12, RZ, RZ, -R12 ;  /* 0x000000ffff0cc224 */ /* 0x000fe200078e0a0c */
[----:B------:R-:W-:Y:S01]  /*1530*/  ISETP.GE.AND P4, PT, R2, RZ, PT ;  /* 0x000000ff0200720c */ /* 0x000fe20003f86270 */
[----:B------:R-:W-:Y:S01]  /*1540*/  VIADD R4, R29, 0xf5 ;  /* 0x000000f51d047836 */ /* 0x000fe20000000000 */
[----:B------:R-:W-:Y:S01]  /*1550*/  IABS R2, R2 ;  /* 0x0000000200027213 */ /* 0x000fe20000000000 */
[----:B------:R-:W-:Y:S01]  /*1560*/  IMAD.HI.U32 R11, R6, R10, RZ ;  /* 0x0000000a060b7227 */ /* 0x000fe200078e00ff */
[----:B------:R-:W-:Y:S01]  /*1570*/  ISETP.GT.U32.AND P3, PT, R3, R7, PT ;  /* 0x000000070300720c */ /* 0x000fe20003f64070 */
[----:B------:R1:W-:Y:S02]  /*1580*/  STL [R1+0x3dc], R12 ;  /* 0x0003dc0c01007387 */ /* 0x0003e40000100800 */
[----:B------:R-:W-:-:S02]  /*1590*/  @!P2 IMAD.IADD R15, R15, 0x1, -R3 ;  /* 0x000000010f0fa824 */ /* 0x000fc400078e0a03 */
[----:B0-----:R-:W-:Y:S01]  /*15a0*/  IMAD.MOV.U32 R0, RZ, RZ, R14 ;  /* 0x000000ffff007224 */ /* 0x001fe200078e000e */
[----:B------:R-:W-:Y:S01]  /*15b0*/  IABS R14, R4 ;  /* 0x00000004000e7213 */ /* 0x000fe20000000000 */
[----:B------:R-:W-:Y:S01]  /*15c0*/  IMAD.MOV R11, RZ, RZ, -R11 ;  /* 0x000000ffff0b7224 */ /* 0x000fe200078e0a0b */
[C---:B------:R-:W-:Y:S01]  /*15d0*/  ISETP.GT.U32.AND P2, PT, R3.reuse, R15, PT ;  /* 0x0000000f0300720c */ /* 0x040fe20003f44070 */
[----:B------:R-:W-:Y:S01]  /*15e0*/  @!P0 IMAD.MOV R0, RZ, RZ, -R0 ;  /* 0x000000ffff008224 */ /* 0x000fe200078e0a00 */
[----:B------:R-:W-:Y:S01]  /*15f0*/  ISETP.GE.AND P0, PT, R4, RZ, PT ;  /* 0x000000ff0400720c */ /* 0x000fe20003f06270 */
[----:B------:R-:W-:Y:S02]  /*1600*/  IMAD.MOV.U32 R4, RZ, RZ, R2 ;  /* 0x000000ffff047224 */ /* 0x000fe400078e0002 */
[----:B------:R-:W-:Y:S01]  /*1610*/  IMAD R13, R3, R11, R10 ;  /* 0x0000000b030d7224 */ /* 0x000fe200078e020a */
[----:B------:R0:W-:Y:S01]  /*1620*/  STL [R1+0x3d8], R0 ;  /* 0x0003d80001007387 */ /* 0x0001e20000100800 */
[----:B------:R-:W-:-:S04]  /*1630*/  IMAD.HI.U32 R11, R6, R4, RZ ;  /* 0x00000004060b7227 */ /* 0x000fc800078e00ff */
[----:B------:R-:W-:Y:S02]  /*1640*/  IMAD.MOV R11, RZ, RZ, -R11 ;  /* 0x000000ffff0b7224 */ /* 0x000fe400078e0a0b */
[----:B------:R-:W-:Y:S01]  /*1650*/  @!P3 IMAD.IADD R7, R7, 0x1, -R3 ;  /* 0x000000010707b824 */ /* 0x000fe200078e0a03 */
[C---:B------:R-:W-:Y:S01]  /*1660*/  ISETP.GT.U32.AND P3, PT, R3.reuse, R13, PT ;  /* 0x0000000d0300720c */ /* 0x040fe20003f64070 */
[----:B------:R-:W-:Y:S02]  /*1670*/  IMAD R4, R3, R11, R4 ;  /* 0x0000000b03047224 */ /* 0x000fe400078e0204 */
[----:B------:R-:W-:-:S04]  /*1680*/  IMAD.HI.U32 R10, R6, R14, RZ ;  /* 0x0000000e060a7227 */ /* 0x000fc800078e00ff */
[----:B------:R-:W-:Y:S01]  /*1690*/  @!P2 IMAD.IADD R15, R15, 0x1, -R3 ;  /* 0x000000010f0fa824 */ /* 0x000fe200078e0a03 */
[----:B------:R-:W-:Y:S01]  /*16a0*/  ISETP.GT.U32.AND P2, PT, R3, R4, PT ;  /* 0x000000040300720c */ /* 0x000fe20003f44070 */
[----:B------:R-:W-:Y:S02]  /*16b0*/  IMAD.MOV R10, RZ, RZ, -R10 ;  /* 0x000000ffff0a7224 */ /* 0x000fe400078e0a0a */
[----:B------:R-:W-:Y:S02]  /*16c0*/  VIADD R8, R29, 0xf3 ;  /* 0x000000f31d087836 */ /* 0x000fe40000000000 */
[----:B------:R-:W-:Y:S02]  /*16d0*/  IMAD R14, R3, R10, R14 ;  /* 0x0000000a030e7224 */ /* 0x000fe400078e020e */
[----:B-1----:R-:W-:Y:S01]  /*16e0*/  IMAD.MOV.U32 R12, RZ, RZ, R7 ;  /* 0x000000ffff0c7224 */ /* 0x002fe200078e0007 */
[----:B------:R-:W-:Y:S01]  /*16f0*/  IABS R17, R8 ;  /* 0x0000000800117213 */ /* 0x000fe20000000000 */
[----:B------:R-:W-:-:S02]  /*1700*/  @!P3 IMAD.IADD R13, R13, 0x1, -R3 ;  /* 0x000000010d0db824 */ /* 0x000fc400078e0a03 */
[----:B------:R-:W-:Y:S02]  /*1710*/  VIADD R2, R29, 0xf4 ;  /* 0x000000f41d027836 */ /* 0x000fe40000000000 */
[----:B------:R-:W-:Y:S01]  /*1720*/  @!P6 IMAD.MOV R12, RZ, RZ, -R12 ;  /* 0x000000ffff0ce224 */ /* 0x000fe200078e0a0c */
[C---:B------:R-:W-:Y:S01]  /*1730*/  ISETP.GT.U32.AND P6, PT, R3.reuse, R14, PT ;  /* 0x0000000e0300720c */ /* 0x040fe20003fc4070 */
[----:B------:R-:W-:Y:S01]  /*1740*/  @!P2 IMAD.IADD R4, R4, 0x1, -R3 ;  /* 0x000000010404a824 */ /* 0x000fe200078e0a03 */
[C---:B------:R-:W-:Y:S01]  /*1750*/  ISETP.GT.U32.AND P3, PT, R3.reuse, R13, PT ;  /* 0x0000000d0300720c */ /* 0x040fe20003f64070 */
[----:B------:R-:W-:Y:S01]  /*1760*/  IMAD.HI.U32 R11, R6, R17, RZ ;  /* 0x00000011060b7227 */ /* 0x000fe200078e00ff */
[----:B------:R-:W-:Y:S01]  /*1770*/  IABS R9, R2 ;  /* 0x0000000200097213 */ /* 0x000fe20000000000 */
[----:B------:R1:W-:Y:S01]  /*1780*/  STL [R1+0x3d4], R12 ;  /* 0x0003d40c01007387 */ /* 0x0003e20000100800 */
[----:B------:R-:W-:Y:S01]  /*1790*/  ISETP.GT.U32.AND P2, PT, R3, R4, PT ;  /* 0x000000040300720c */ /* 0x000fe20003f44070 */
[----:B------:R-:W-:-:S02]  /*17a0*/  IMAD.MOV R11, RZ, RZ, -R11 ;  /* 0x000000ffff0b7224 */ /* 0x000fc400078e0a0b */
[----:B------:R-:W-:-:S04]  /*17b0*/  IMAD.HI.U32 R10, R6, R9, RZ ;  /* 0x00000009060a7227 */ /* 0x000fc800078e00ff */
[----:B0-----:R-:W-:Y:S02]  /*17c0*/  IMAD.MOV.U32 R0, RZ, RZ, R15 ;  /* 0x000000ffff007224 */ /* 0x001fe400078e000f */
[----:B------:R-:W-:Y:S02]  /*17d0*/  IMAD R17, R3, R11, R17 ;  /* 0x0000000b03117224 */ /* 0x000fe400078e0211 */
[----:B------:R-:W-:Y:S02]  /*17e0*/  IMAD.MOV R10, RZ, RZ, -R10 ;  /* 0x000000ffff0a7224 */ /* 0x000fe400078e0a0a */
[----:B------:R-:W-:Y:S02]  /*17f0*/  VIADD R11, R29, 0xf2 ;  /* 0x000000f21d0b7836 */ /* 0x000fe40000000000 */
[--C-:B------:R-:W-:Y:S02]  /*1800*/  @!P6 IMAD.IADD R14, R14, 0x1, -R3.reuse ;  /* 0x000000010e0ee824 */ /* 0x100fe400078e0a03 */
[----:B------:R-:W-:Y:S01]  /*1810*/  @!P5 IMAD.MOV R0, RZ, RZ, -R0 ;  /* 0x000000ffff00d224 */ /* 0x000fe200078e0a00 */
[----:B------:R-:W-:Y:S01]  /*1820*/  ISETP.GE.AND P5, PT, R2, RZ, PT ;  /* 0x000000ff0200720c */ /* 0x000fe20003fa6270 */
[----:B------:R-:W-:Y:S01]  /*1830*/  @!P3 IMAD.IADD R13, R13, 0x1, -R3 ;  /* 0x000000010d0db824 */ /* 0x000fe200078e0a03 */
[----:B------:R-:W-:Y:S01]  /*1840*/  ISETP.GE.AND P3, PT, R8, RZ, PT ;  /* 0x000000ff0800720c */ /* 0x000fe20003f66270 */
[C---:B------:R-:W-:Y:S01]  /*1850*/  IMAD R2, R3.reuse, R10, R9 ;  /* 0x0000000a03027224 */ /* 0x040fe200078e0209 */
[----:B------:R-:W-:Y:S01]  /*1860*/  IABS R8, R11 ;  /* 0x0000000b00087213 */ /* 0x000fe20000000000 */
[----:B------:R-:W-:Y:S01]  /*1870*/  @!P2 IMAD.IADD R4, R4, 0x1, -R3 ;  /* 0x000000010404a824 */ /* 0x000fe200078e0a03 */
[----:B------:R-:W-:Y:S01]  /*1880*/  ISETP.GT.U32.AND P6, PT, R3, R14, PT ;  /* 0x0000000e0300720c */ /* 0x000fe20003fc4070 */
[----:B------:R-:W-:Y:S01]  /*1890*/  VIADD R10, R29, 0xf1 ;  /* 0x000000f11d0a7836 */ /* 0x000fe20000000000 */
[----:B------:R-:W-:Y:S01]  /*18a0*/  ISETP.GT.U32.AND P2, PT, R3, R2, PT ;  /* 0x000000020300720c */ /* 0x000fe20003f44070 */
[----:B-1----:R-:W-:Y:S01]  /*18b0*/  IMAD.HI.U32 R12, R6, R8, RZ ;  /* 0x00000008060c7227 */ /* 0x002fe200078e00ff */
[----:B------:R0:W-:Y:S02]  /*18c0*/  STL [R1+0x3d0], R0 ;  /* 0x0003d00001007387 */ /* 0x0001e40000100800 */
[----:B------:R-:W-:Y:S01]  /*18d0*/  IABS R22, R10 ;  /* 0x0000000a00167213 */ /* 0x000fe20000000000 */
[----:B------:R-:W-:-:S02]  /*18e0*/  IMAD.MOV R12, RZ, RZ, -R12 ;  /* 0x000000ffff0c7224 */ /* 0x000fc400078e0a0c */
[----:B------:R-:W-:Y:S02]  /*18f0*/  VIADD R16, R29, 0xef ;  /* 0x000000ef1d107836 */ /* 0x000fe40000000000 */
[C---:B------:R-:W-:Y:S02]  /*1900*/  IMAD R8, R3.reuse, R12, R8 ;  /* 0x0000000c03087224 */ /* 0x040fe400078e0208 */
[----:B------:R-:W-:Y:S01]  /*1910*/  @!P6 IMAD.IADD R14, R14, 0x1, -R3 ;  /* 0x000000010e0ee824 */ /* 0x000fe200078e0a03 */
[----:B------:R-:W-:Y:S01]  /*1920*/  ISETP.GT.U32.AND P6, PT, R3, R17, PT ;  /* 0x000000110300720c */ /* 0x000fe20003fc4070 */
[----:B------:R-:W-:Y:S01]  /*1930*/  IMAD.HI.U32 R21, R6, R22, RZ ;  /* 0x0000001606157227 */ /* 0x000fe200078e00ff */
[----:B------:R-:W-:-:S03]  /*1940*/  IABS R7, R16 ;  /* 0x0000001000077213 */ /* 0x000fc60000000000 */
[----:B0-----:R-:W-:Y:S02]  /*1950*/  IMAD.MOV.U32 R0, RZ, RZ, R13 ;  /* 0x000000ffff007224 */ /* 0x001fe400078e000d */
[----:B------:R-:W-:Y:S01]  /*1960*/  @!P2 IMAD.IADD R2, R2, 0x1, -R3 ;  /* 0x000000010202a824 */ /* 0x000fe200078e0a03 */
[C---:B------:R-:W-:Y:S01]  /*1970*/  ISETP.GT.U32.AND P2, PT, R3.reuse, R8, PT ;  /* 0x000000080300720c */ /* 0x040fe20003f44070 */
[----:B------:R-:W-:Y:S02]  /*1980*/  IMAD.MOV R21, RZ, RZ, -R21 ;  /* 0x000000ffff157224 */ /* 0x000fe400078e0a15 */
[----:B------:R-:W-:Y:S02]  /*1990*/  @!P1 IMAD.MOV R0, RZ, RZ, -R0 ;  /* 0x000000ffff009224 */ /* 0x000fe400078e0a00 */
[----:B------:R-:W-:Y:S02]  /*19a0*/  IMAD R21, R3, R21, R22 ;  /* 0x0000001503157224 */ /* 0x000fe400078e0216 */
[----:B------:R-:W-:Y:S01]  /*19b0*/  IMAD.HI.U32 R23, R6, R20, RZ ;  /* 0x0000001406177227 */ /* 0x000fe200078e00ff */
[----:B------:R0:W-:Y:S03]  /*19c0*/  STL [R1+0x3cc], R0 ;  /* 0x0003cc0001007387 */ /* 0x0001e60000100800 */
[----:B------:R-:W-:Y:S01]  /*19d0*/  @!P6 IMAD.IADD R17, R17, 0x1, -R3 ;  /* 0x000000011111e824 */ /* 0x000fe200078e0a03 */
[----:B------:R-:W-:Y:S01]  /*19e0*/  ISETP.GT.U32.AND P6, PT, R3, R21, PT ;  /* 0x000000150300720c */ /* 0x000fe20003fc4070 */
[----:B------:R-:W-:-:S02]  /*19f0*/  VIADD R9, R29, 0xee ;  /* 0x000000ee1d097836 */ /* 0x000fc40000000000 */
[----:B------:R-:W-:Y:S01]  /*1a00*/  IMAD.MOV R23, RZ, RZ, -R23 ;  /* 0x000000ffff177224 */ /* 0x000fe200078e0a17 */
[C---:B------:R-:W-:Y:S01]  /*1a10*/  ISETP.GT.U32.AND P1, PT, R3.reuse, R17, PT ;  /* 0x000000110300720c */ /* 0x040fe20003f24070 */
[----:B------:R-:W-:Y:S01]  /*1a20*/  @!P2 IMAD.IADD R8, R8, 0x1, -R3 ;  /* 0x000000010808a824 */ /* 0x000fe200078e0a03 */
[----:B------:R-:W-:Y:S01]  /*1a30*/  ISETP.GT.U32.AND P2, PT, R3, R2, PT ;  /* 0x000000020300720c */ /* 0x000fe20003f44070 */
[----:B0-----:R-:W-:Y:S01]  /*1a40*/  IMAD.MOV.U32 R0, RZ, RZ, R4 ;  /* 0x000000ffff007224 */ /* 0x001fe200078e0004 */
[----:B------:R-:W-:Y:S01]  /*1a50*/  IABS R15, R9 ;  /* 0x00000009000f7213 */ /* 0x000fe20000000000 */
[----:B------:R-:W-:-:S04]  /*1a60*/  IMAD.HI.U32 R18, R6, R7, RZ ;  /* 0x0000000706127227 */ /* 0x000fc800078e00ff */
[----:B------:R-:W-:Y:S02]  /*1a70*/  @!P4 IMAD.MOV R0, RZ, RZ, -R0 ;  /* 0x000000ffff00c224 */ /* 0x000fe400078e0a00 */
[----:B------:R-:W-:Y:S02]  /*1a80*/  IMAD R20, R3, R23, R20 ;  /* 0x0000001703147224 */ /* 0x000fe400078e0214 */
[----:B------:R-:W-:Y:S01]  /*1a90*/  IMAD.MOV R18, RZ, RZ, -R18 ;  /* 0x000000ffff127224 */ /* 0x000fe200078e0a12 */
[----:B------:R0:W-:Y:S01]  /*1aa0*/  STL [R1+0x3c8], R0 ;  /* 0x0003c80001007387 */ /* 0x0001e20000100800 */
[----:B------:R-:W-:-:S04]  /*1ab0*/  IMAD.HI.U32 R12, R6, R15, RZ ;  /* 0x0000000f060c7227 */ /* 0x000fc800078e00ff */
[----:B------:R-:W-:Y:S02]  /*1ac0*/  IMAD R7, R3, R18, R7 ;  /* 0x0000001203077224 */ /* 0x000fe400078e0207 */
[--C-:B------:R-:W-:Y:S01]  /*1ad0*/  @!P6 IMAD.IADD R21, R21, 0x1, -R3.reuse ;  /* 0x000000011515e824 */ /* 0x100fe200078e0a03 */
[C---:B------:R-:W-:Y:S01]  /*1ae0*/  ISETP.GT.U32.AND P6, PT, R3.reuse, R8, PT ;  /* 0x000000080300720c */ /* 0x040fe20003fc4070 */
[----:B------:R-:W-:Y:S02]  /*1af0*/  IMAD.MOV R12, RZ, RZ, -R12 ;  /* 0x000000ffff0c7224 */ /* 0x000fe400078e0a0c */
[----:B0-----:R-:W-:Y:S01]  /*1b00*/  IMAD.MOV.U32 R0, RZ, RZ, R14 ;  /* 0x000000ffff007224 */ /* 0x001fe200078e000e */
[C---:B------:R-:W-:Y:S01]  /*1b10*/  ISETP.GT.U32.AND P4, PT, R3.reuse, R21, PT ;  /* 0x000000150300720c */ /* 0x040fe20003f84070 */
[----:B------:R-:W-:Y:S01]  /*1b20*/  @!P2 IMAD.IADD R2, R2, 0x1, -R3 ;  /* 0x000000010202a824 */ /* 0x000fe200078e0a03 */
[C---:B------:R-:W-:Y:S01]  /*1b30*/  ISETP.GT.U32.AND P2, PT, R3.reuse, R7, PT ;  /* 0x000000070300720c */ /* 0x040fe20003f44070 */
[----:B------:R-:W-:Y:S01]  /*1b40*/  @!P0 IMAD.MOV R0, RZ, RZ, -R0 ;  /* 0x000000ffff008224 */ /* 0x000fe200078e0a00 */
[C---:B------:R-:W-:Y:S01]  /*1b50*/  ISETP.GT.U32.AND P0, PT, R3.reuse, R20, PT ;  /* 0x000000140300720c */ /* 0x040fe20003f04070 */
[----:B------:R-:W-:-:S02]  /*1b60*/  IMAD R12, R3, R12, R15 ;  /* 0x0000000c030c7224 */ /* 0x000fc400078e020f */
[C---:B------:R-:W-:Y:S01]  /*1b70*/  VIADD R18, R29.reuse, 0xed ;  /* 0x000000ed1d127836 */ /* 0x040fe20000000000 */
[----:B------:R0:W-:Y:S01]  /*1b80*/  STL [R1+0x3c4], R0 ;  /* 0x0003c40001007387 */ /* 0x0001e20000100800 */
[----:B------:R-:W-:Y:S02]  /*1b90*/  VIADD R15, R29, 0xec ;  /* 0x000000ec1d0f7836 */ /* 0x000fe40000000000 */
[----:B------:R-:W-:Y:S01]  /*1ba0*/  IMAD.MOV.U32 R22, RZ, RZ, R2 ;  /* 0x000000ffff167224 */ /* 0x000fe200078e0002 */
[----:B------:R-:W-:Y:S01]  /*1bb0*/  IABS R13, R18 ;  /* 0x00000012000d7213 */ /* 0x000fe20000000000 */
[--C-:B------:R-:W-:Y:S01]  /*1bc0*/  @!P1 IMAD.IADD R17, R17, 0x1, -R3.reuse ;  /* 0x0000000111119824 */ /* 0x100fe200078e0a03 */
[----:B------:R-:W-:Y:S01]  /*1bd0*/  IABS R4, R15 ;  /* 0x0000000f00047213 */ /* 0x000fe20000000000 */
[--C-:B------:R-:W-:Y:S01]  /*1be0*/  @!P6 IMAD.IADD R8, R8, 0x1, -R3.reuse ;  /* 0x000000010808e824 */ /* 0x100fe200078e0a03 */
[----:B------:R-:W-:Y:S01]  /*1bf0*/  ISETP.GT.U32.AND P6, PT, R3, R12, PT ;  /* 0x0000000c0300720c */ /* 0x000fe20003fc4070 */
[----:B------:R-:W-:Y:S01]  /*1c00*/  @!P0 IMAD.IADD R20, R20, 0x1, -R3 ;  /* 0x0000000114148824 */ /* 0x000fe200078e0a03 */
[----:B------:R-:W-:Y:S01]  /*1c10*/  ISETP.GE.AND P1, PT, R11, RZ, PT ;  /* 0x000000ff0b00720c */ /* 0x000fe20003f26270 */
[----:B------:R-:W-:Y:S01]  /*1c20*/  @!P5 IMAD.MOV R22, RZ, RZ, -R22 ;  /* 0x000000ffff16d224 */ /* 0x000fe200078e0a16 */
[----:B------:R-:W-:Y:S01]  /*1c30*/  ISETP.GE.AND P0, PT, R19, RZ, PT ;  /* 0x000000ff1300720c */ /* 0x000fe20003f06270 */
[----:B------:R-:W-:Y:S01]  /*1c40*/  IMAD.HI.U32 R11, R6, R13, RZ ;  /* 0x0000000d060b7227 */ /* 0x000fe200078e00ff */
[----:B------:R-:W-:-:S02]  /*1c50*/  ISETP.GT.U32.AND P5, PT, R3, R20, PT ;  /* 0x000000140300720c */ /* 0x000fc40003fa4070 */
[----:B------:R-:W-:Y:S01]  /*1c60*/  STL [R1+0x3c0], R22 ;  /* 0x0003c01601007387 */ /* 0x000fe20000100800 */
[----:B------:R-:W-:-:S04]  /*1c70*/  IMAD.HI.U32 R14, R6, R4, RZ ;  /* 0x00000004060e7227 */ /* 0x000fc800078e00ff */
[----:B------:R-:W-:Y:S01]  /*1c80*/  @!P2 IMAD.IADD R7, R7, 0x1, -R3 ;  /* 0x000000010707a824 */ /* 0x000fe200078e0a03 */
[----:B------:R-:W-:Y:S01]  /*1c90*/  ISETP.GE.AND P2, PT, R16, RZ, PT ;  /* 0x000000ff1000720c */ /* 0x000fe20003f46270 */
[----:B0-----:R-:W-:Y:S02]  /*1ca0*/  IMAD.MOV.U32 R0, RZ, RZ, R17 ;  /* 0x000000ffff007224 */ /* 0x001fe400078e0011 */
[----:B------:R-:W-:Y:S01]  /*1cb0*/  @!P4 IMAD.IADD R21, R21, 0x1, -R3 ;  /* 0x000000011515c824 */ /* 0x000fe200078e0a03 */
[----:B------:R-:W-:Y:S01]  /*1cc0*/  ISETP.GE.AND P4, PT, R10, RZ, PT ;  /* 0x000000ff0a00720c */ /* 0x000fe20003f86270 */
[----:B------:R-:W-:Y:S02]  /*1cd0*/  IMAD.MOV R11, RZ, RZ, -R11 ;  /* 0x000000ffff0b7224 */ /* 0x000fe400078e0a0b */
[----:B------:R-:W-:Y:S02]  /*1ce0*/  IMAD.MOV R14, RZ, RZ, -R14 ;  /* 0x000000ffff0e7224 */ /* 0x000fe400078e0a0e */
[----:B------:R-:W-:Y:S01]  /*1cf0*/  @!P3 IMAD.MOV R0, RZ, RZ, -R0 ;  /* 0x000000ffff00b224 */ /* 0x000fe200078e0a00 */
[C---:B------:R-:W-:Y:S01]  /*1d00*/  ISETP.GT.U32.AND P3, PT, R3.reuse, R7, PT ;  /* 0x000000070300720c */ /* 0x040fe20003f64070 */
[----:B------:R-:W-:-:S02]  /*1d10*/  IMAD R11, R3, R11, R13 ;  /* 0x0000000b030b7224 */ /* 0x000fc400078e020d */
[C---:B------:R-:W-:Y:S01]  /*1d20*/  IMAD R4, R3.reuse, R14, R4 ;  /* 0x0000000e03047224 */ /* 0x040fe200078e0204 */
[----:B------:R0:W-:Y:S01]  /*1d30*/  STL [R1+0x3bc], R0 ;  /* 0x0003bc0001007387 */ /* 0x0001e20000100800 */
[----:B------:R-:W-:Y:S02]  /*1d40*/  IMAD.MOV.U32 R10, RZ, RZ, R8 ;  /* 0x000000ffff0a7224 */ /* 0x000fe400078e0008 */
[--C-:B------:R-:W-:Y:S02]  /*1d50*/  @!P6 IMAD.IADD R12, R12, 0x1, -R3.reuse ;  /* 0x000000010c0ce824 */ /* 0x100fe400078e0a03 */
[----:B------:R-:W-:Y:S01]  /*1d60*/  @!P1 IMAD.MOV R10, RZ, RZ, -R10 ;  /* 0x000000ffff0a9224 */ /* 0x000fe200078e0a0a */
[C---:B------:R-:W-:Y:S01]  /*1d70*/  ISETP.GT.U32.AND P1, PT, R3.reuse, R11, PT ;  /* 0x0000000b0300720c */ /* 0x040fe20003f24070 */
[----:B------:R-:W-:Y:S01]  /*1d80*/  @!P5 IMAD.IADD R20, R20, 0x1, -R3 ;  /* 0x000000011414d824 */ /* 0x000fe200078e0a03 */
[----:B------:R-:W-:Y:S01]  /*1d90*/  ISETP.GT.U32.AND P5, PT, R3, R4, PT ;  /* 0x000000040300720c */ /* 0x000fe20003fa4070 */
[----:B------:R-:W-:Y:S01]  /*1da0*/  VIADD R8, R29, 0xea ;  /* 0x000000ea1d087836 */ /* 0x000fe20000000000 */
[----:B------:R-:W-:Y:S01]  /*1db0*/  ISETP.GT.U32.AND P6, PT, R3, R12, PT ;  /* 0x0000000c0300720c */ /* 0x000fe20003fc4070 */
[----:B0-----:R-:W-:Y:S01]  /*1dc0*/  IMAD.MOV.U32 R0, RZ, RZ, R21 ;  /* 0x000000ffff007224 */ /* 0x001fe200078e0015 */
[----:B------:R0:W-:Y:S01]  /*1dd0*/  STL [R1+0x3b8], R10 ;  /* 0x0003b80a01007387 */ /* 0x0001e20000100800 */
[----:B------:R-:W-:-:S02]  /*1de0*/  VIADD R2, R29, 0xeb ;  /* 0x000000eb1d027836 */ /* 0x000fc40000000000 */
[----:B------:R-:W-:Y:S01]  /*1df0*/  @!P4 IMAD.MOV R0, RZ, RZ, -R0 ;  /* 0x000000ffff00c224 */ /* 0x000fe200078e0a00 */
[----:B------:R-:W-:Y:S01]  /*1e00*/  ISETP.GE.AND P4, PT, R9, RZ, PT ;  /* 0x000000ff0900720c */ /* 0x000fe20003f86270 */
[--C-:B------:R-:W-:Y:S01]  /*1e10*/  @!P3 IMAD.IADD R7, R7, 0x1, -R3.reuse ;  /* 0x000000010707b824 */ /* 0x100fe200078e0a03 */
[----:B------:R-:W-:Y:S01]  /*1e20*/  IABS R9, R8 ;  /* 0x0000000800097213 */ /* 0x000fe20000000000 */
[----:B------:R-:W-:Y:S01]  /*1e30*/  IMAD.MOV.U32 R14, RZ, RZ, R20 ;  /* 0x000000ffff0e7224 */ /* 0x000fe200078e0014 */
[----:B------:R1:W-:Y:S01]  /*1e40*/  STL [R1+0x3b4], R0 ;  /* 0x0003b40001007387 */ /* 0x0003e20000100800 */
[----:B------:R-:W-:Y:S01]  /*1e50*/  @!P1 IMAD.IADD R11, R11, 0x1, -R3 ;  /* 0x000000010b0b9824 */ /* 0x000fe200078e0a03 */
[----:B0-----:R-:W-:Y:S01]  /*1e60*/  IABS R10, R2 ;  /* 0x00000002000a7213 */ /* 0x001fe20000000000 */
[----:B------:R-:W-:Y:S01]  /*1e70*/  IMAD.MOV.U32 R13, RZ, RZ, R9 ;  /* 0x000000ffff0d7224 */ /* 0x000fe200078e0009 */
[----:B------:R-:W-:Y:S01]  /*1e80*/  ISETP.GE.AND P1, PT, R2, RZ, PT ;  /* 0x000000ff0200720c */ /* 0x000fe20003f26270 */
[----:B------:R-:W-:Y:S01]  /*1e90*/  @!P0 IMAD.MOV R14, RZ, RZ, -R14 ;  /* 0x000000ffff0e8224 */ /* 0x000fe200078e0a0e */
[----:B------:R-:W-:Y:S01]  /*1ea0*/  ISETP.GT.U32.AND P0, PT, R3, R11, PT ;  /* 0x0000000b0300720c */ /* 0x000fe20003f04070 */
[----:B------:R-:W-:Y:S01]  /*1eb0*/  IMAD.HI.U32 R9, R6, R10, RZ ;  /* 0x0000000a06097227 */ /* 0x000fe200078e00ff */
[----:B------:R-:W-:-:S02]  /*1ec0*/  ISETP.GE.AND P3, PT, R18, RZ, PT ;  /* 0x000000ff1200720c */ /* 0x000fc40003f66270 */
[----:B------:R-:W-:Y:S01]  /*1ed0*/  STL [R1+0x3b0], R14 ;  /* 0x0003b00e01007387 */ /* 0x000fe20000100800 */
[----:B-1----:R-:W-:Y:S02]  /*1ee0*/  IMAD.MOV.U32 R0, RZ, RZ, R7 ;  /* 0x000000ffff007224 */ /* 0x002fe400078e0007 */
[--C-:B------:R-:W-:Y:S02]  /*1ef0*/  @!P5 IMAD.IADD R4, R4, 0x1, -R3.reuse ;  /* 0x000000010404d824 */ /* 0x100fe400078e0a03 */
[----:B------:R-:W-:Y:S01]  /*1f00*/  @!P2 IMAD.MOV R0, RZ, RZ, -R0 ;  /* 0x000000ffff00a224 */ /* 0x000fe200078e0a00 */
[----:B------:R-:W-:Y:S01]  /*1f10*/  ISETP.GE.AND P2, PT, R8, RZ, PT ;  /* 0x000000ff0800720c */ /* 0x000fe20003f46270 */
[----:B------:R-:W-:Y:S01]  /*1f20*/  @!P6 IMAD.IADD R12, R12, 0x1, -R3 ;  /* 0x000000010c0ce824 */ /* 0x000fe200078e0a03 */
[----:B------:R-:W-:Y:S01]  /*1f30*/  ISETP.GT.U32.AND P5, PT, R3, R4, PT ;  /* 0x000000040300720c */ /* 0x000fe20003fa4070 */
[----:B------:R-:W-:Y:S01]  /*1f40*/  IMAD.MOV R9, RZ, RZ, -R9 ;  /* 0x000000ffff097224 */ /* 0x000fe200078e0a09 */
[----:B------:R0:W-:Y:S01]  /*1f50*/  STL [R1+0x3ac], R0 ;  /* 0x0003ac0001007387 */ /* 0x0001e20000100800 */
[----:B------:R-:W-:Y:S01]  /*1f60*/  IMAD.HI.U32 R2, R6, R13, RZ ;  /* 0x0000000d06027227 */ /* 0x000fe200078e00ff */
[----:B------:R-:W-:-:S03]  /*1f70*/  ISETP.GE.AND P6, PT, R15, RZ, PT ;  /* 0x000000ff0f00720c */ /* 0x000fc60003fc6270 */
[----:B------:R-:W-:Y:S02]  /*1f80*/  IMAD R9, R3, R9, R10 ;  /* 0x0000000903097224 */ /* 0x000fe400078e020a */
[----:B------:R-:W-:Y:S02]  /*1f90*/  IMAD.MOV R2, RZ, RZ, -R2 ;  /* 0x000000ffff027224 */ /* 0x000fe400078e0a02 */
[----:B------:R-:W-:Y:S02]  /*1fa0*/  @!P0 IMAD.IADD R11, R11, 0x1, -R3 ;  /* 0x000000010b0b8824 */ /* 0x000fe400078e0a03 */
[----:B0-----:R-:W-:Y:S02]  /*1fb0*/  IMAD.MOV.U32 R0, RZ, RZ, R12 ;  /* 0x000000ffff007224 */ /* 0x001fe400078e000c */
[C---:B------:R-:W-:Y:S02]  /*1fc0*/  IMAD R7, R3.reuse, R2, R13 ;  /* 0x0000000203077224 */ /* 0x040fe400078e020d */
[----:B------:R-:W-:Y:S01]  /*1fd0*/  @!P4 IMAD.MOV R0, RZ, RZ, -R0 ;  /* 0x000000ffff00c224 */ /* 0x000fe200078e0a00 */
[C---:B------:R-:W-:Y:S01]  /*1fe0*/  ISETP.GT.U32.AND P4, PT, R3.reuse, R9, PT ;  /* 0x000000090300720c */ /* 0x040fe20003f84070 */
[----:B------:R-:W-:Y:S01]  /*1ff0*/  @!P5 IMAD.IADD R4, R4, 0x1, -R3 ;  /* 0x000000010404d824 */ /* 0x000fe200078e0a03 */
[----:B------:R-:W-:Y:S01]  /*2000*/  ISETP.GT.U32.AND P5, PT, R3, R7, PT ;  /* 0x000000070300720c */ /* 0x000fe20003fa4070 */
[C---:B------:R-:W-:Y:S01]  /*2010*/  VIADD R12, R29.reuse, 0xe9 ;  /* 0x000000e91d0c7836 */ /* 0x040fe20000000000 */
[----:B------:R0:W-:Y:S01]  /*2020*/  STL [R1+0x3a8], R0 ;  /* 0x0003a80001007387 */ /* 0x0001e20000100800 */
[----:B------:R-:W-:-:S02]  /*2030*/  VIADD R13, R29, 0xe8 ;  /* 0x000000e81d0d7836 */ /* 0x000fc40000000000 */
[----:B------:R-:W-:Y:S01]  /*2040*/  VIADD R8, R29, 0xe7 ;  /* 0x000000e71d087836 */ /* 0x000fe20000000000 */
[----:B------:R-:W-:Y:S02]  /*2050*/  ISETP.GE.AND P0, PT, R12, RZ, PT ;  /* 0x000000ff0c00720c */ /* 0x000fe40003f06270 */
[----:B------:R-:W-:Y:S02]  /*2060*/  IABS R12, R12 ;  /* 0x0000000c000c7213 */ /* 0x000fe40000000000 */
[----:B------:R-:W-:Y:S01]  /*2070*/  IABS R2, R13 ;  /* 0x0000000d00027213 */ /* 0x000fe20000000000 */
[----:B------:R-:W-:Y:S01]  /*2080*/  @!P4 IMAD.IADD R9, R9, 0x1, -R3 ;  /* 0x000000010909c824 */ /* 0x000fe200078e0a03 */
[----:B------:R-:W-:Y:S01]  /*2090*/  IABS R10, R8 ;  /* 0x00000008000a7213 */ /* 0x000fe20000000000 */
[----:B0-----:R-:W-:Y:S01]  /*20a0*/  IMAD.MOV.U32 R0, RZ, RZ, R11 ;  /* 0x000000ffff007224 */ /* 0x001fe200078e000b */
[----:B------:R-:W-:Y:S01]  /*20b0*/  ISETP.GE.AND P4, PT, R13, RZ, PT ;  /* 0x000000ff0d00720c */ /* 0x000fe20003f86270 */
[----:B------:R-:W-:-:S04]  /*20c0*/  IMAD.HI.U32 R14, R6, R12, RZ ;  /* 0x0000000c060e7227 */ /* 0x000fc800078e00ff */
[----:B------:R-:W-:Y:S01]  /*20d0*/  @!P3 IMAD.MOV R0, RZ, RZ, -R0 ;  /* 0x000000ffff00b224 */ /* 0x000fe200078e0a00 */
[----:B------:R-:W-:Y:S01]  /*20e0*/  ISETP.GT.U32.AND P3, PT, R3, R9, PT ;  /* 0x000000090300720c */ /* 0x000fe20003f64070 */
[----:B------:R-:W-:Y:S02]  /*20f0*/  @!P5 IMAD.IADD R7, R7, 0x1, -R3 ;  /* 0x000000010707d824 */ /* 0x000fe400078e0a03 */
[----:B------:R-:W-:Y:S01]  /*2100*/  IMAD.MOV R14, RZ, RZ, -R14 ;  /* 0x000000ffff0e7224 */ /* 0x000fe200078e0a0e */
[----:B------:R0:W-:Y:S01]  /*2110*/  STL [R1+0x3a4], R0 ;  /* 0x0003a40001007387 */ /* 0x0001e20000100800 */
[----:B------:R-:W-:Y:S01]  /*2120*/  IMAD.HI.U32 R13, R6, R2, RZ ;  /* 0x00000002060d7227 */ /* 0x000fe200078e00ff */
[----:B------:R-:W-:-:S03]  /*2130*/  ISETP.GT.U32.AND P5, PT, R3, R7, PT ;  /* 0x000000070300720c */ /* 0x000fc60003fa4070 */
[----:B------:R-:W-:-:S04]  /*2140*/  IMAD.HI.U32 R11, R6, R10, RZ ;  /* 0x0000000a060b7227 */ /* 0x000fc800078e00ff */
[----:B------:R-:W-:Y:S02]  /*2150*/  IMAD.MOV R13, RZ, RZ, -R13 ;  /* 0x000000ffff0d7224 */ /* 0x000fe400078e0a0d */
[----:B0-----:R-:W-:Y:S02]  /*2160*/  IMAD.MOV.U32 R0, RZ, RZ, R4 ;  /* 0x000000ffff007224 */ /* 0x001fe400078e0004 */
[----:B------:R-:W-:Y:S02]  /*2170*/  @!P3 IMAD.IADD R9, R9, 0x1, -R3 ;  /* 0x000000010909b824 */ /* 0x000fe400078e0a03 */
[----:B------:R-:W-:Y:S01]  /*2180*/  @!P6 IMAD.MOV R0, RZ, RZ, -R0 ;  /* 0x000000ffff00e224 */ /* 0x000fe200078e0a00 */
[----:B------:R-:W-:Y:S01]  /*2190*/  ISETP.GE.AND P6, PT, R8, RZ, PT ;  /* 0x000000ff0800720c */ /* 0x000fe20003fc6270 */
[C---:B------:R-:W-:Y:S02]  /*21a0*/  IMAD R8, R3.reuse, R14, R12 ;  /* 0x0000000e03087224 */ /* 0x040fe400078e020c */
[----:B------:R-:W-:Y:S01]  /*21b0*/  IMAD.MOV R11, RZ, RZ, -R11 ;  /* 0x000000ffff0b7224 */ /* 0x000fe200078e0a0b */
[----:B------:R0:W-:Y:S01]  /*21c0*/  STL [R1+0x3a0], R0 ;  /* 0x0003a00001007387 */ /* 0x0001e20000100800 */
[C---:B------:R-:W-:Y:S01]  /*21d0*/  IMAD R2, R3.reuse, R13, R2 ;  /* 0x0000000d03027224 */ /* 0x040fe200078e0202 */
[C---:B------:R-:W-:Y:S01]  /*21e0*/  ISETP.GT.U32.AND P3, PT, R3.reuse, R8, PT ;  /* 0x000000080300720c */ /* 0x040fe20003f64070 */
[----:B------:R-:W-:-:S02]  /*21f0*/  IMAD R4, R3, R11, R10 ;  /* 0x0000000b03047224 */ /* 0x000fc400078e020a */
[----:B------:R-:W-:Y:S01]  /*2200*/  @!P5 IMAD.IADD R7, R7, 0x1, -R3 ;  /* 0x000000010707d824 */ /* 0x000fe200078e0a03 */
[----:B------:R-:W-:Y:S01]  /*2210*/  ISETP.GT.U32.AND P5, PT, R3, R2, PT ;  /* 0x000000020300720c */ /* 0x000fe20003fa4070 */
[C---:B------:R-:W-:Y:S02]  /*2220*/  VIADD R14, R29.reuse, 0xe6 ;  /* 0x000000e61d0e7836 */ /* 0x040fe40000000000 */
[C---:B------:R-:W-:Y:S02]  /*2230*/  VIADD R10, R29.reuse, 0xe4 ;  /* 0x000000e41d0a7836 */ /* 0x040fe40000000000 */
[----:B0-----:R-:W-:Y:S01]  /*2240*/  IMAD.MOV.U32 R0, RZ, RZ, R9 ;  /* 0x000000ffff007224 */ /* 0x001fe200078e0009 */
[----:B------:R-:W-:Y:S01]  /*2250*/  IABS R15, R14 ;  /* 0x0000000e000f7213 */ /* 0x000fe20000000000 */
[----:B------:R-:W-:Y:S01]  /*2260*/  VIADD R13, R29, 0xe5 ;  /* 0x000000e51d0d7836 */ /* 0x000fe20000000000 */
[----:B------:R-:W-:Y:S01]  /*2270*/  IABS R17, R10 ;  /* 0x0000000a00117213 */ /* 0x000fe20000000000 */
[----:B------:R-:W-:Y:S01]  /*2280*/  @!P1 IMAD.MOV R0, RZ, RZ, -R0 ;  /* 0x000000ffff009224 */ /* 0x000fe200078e0a00 */
[C---:B------:R-:W-:Y:S01]  /*2290*/  ISETP.GT.U32.AND P1, PT, R3.reuse, R4, PT ;  /* 0x000000040300720c */ /* 0x040fe20003f24070 */
[--C-:B------:R-:W-:Y:S01]  /*22a0*/  @!P3 IMAD.IADD R8, R8, 0x1, -R3.reuse ;  /* 0x000000010808b824 */ /* 0x100fe200078e0a03 */
[----:B------:R-:W-:Y:S01]  /*22b0*/  IABS R16, R13 ;  /* 0x0000000d00107213 */ /* 0x000fe20000000000 */
[----:B------:R-:W-:Y:S01]  /*22c0*/  IMAD.HI.U32 R9, R6, R15, RZ ;  /* 0x0000000f06097227 */ /* 0x000fe200078e00ff */
[----:B------:R0:W-:Y:S02]  /*22d0*/  STL [R1+0x39c], R0 ;  /* 0x00039c0001007387 */ /* 0x0001e40000100800 */
[----:B------:R-:W-:Y:S01]  /*22e0*/  ISETP.GT.U32.AND P3, PT, R3, R8, PT ;  /* 0x000000080300720c */ /* 0x000fe20003f64070 */
[----:B------:R-:W-:-:S02]  /*22f0*/  @!P5 IMAD.IADD R2, R2, 0x1, -R3 ;  /* 0x000000010202d824 */ /* 0x000fc400078e0a03 */
[----:B------:R-:W-:-:S03]  /*2300*/  VIADD R11, R29, 0xe3 ;  /* 0x000000e31d0b7836 */ /* 0x000fc60000000000 */
[C---:B------:R-:W-:Y:S01]  /*2310*/  ISETP.GT.U32.AND P5, PT, R3.reuse, R2, PT ;  /* 0x000000020300720c */ /* 0x040fe20003fa4070 */
[----:B------:R-:W-:Y:S01]  /*2320*/  @!P1 IMAD.IADD R4, R4, 0x1, -R3 ;  /* 0x0000000104049824 */ /* 0x000fe200078e0a03 */
[----:B------:R-:W-:Y:S01]  /*2330*/  IABS R12, R11 ;  /* 0x0000000b000c7213 */ /* 0x000fe20000000000 */
[----:B0-----:R-:W-:Y:S02]  /*2340*/  IMAD.MOV.U32 R0, RZ, RZ, R7 ;  /* 0x000000ffff007224 */ /* 0x001fe400078e0007 */
[----:B------:R-:W-:Y:S01]  /*2350*/  IMAD.MOV R7, RZ, RZ, -R9 ;  /* 0x000000ffff077224 */ /* 0x000fe200078e0a09 */
[C---:B------:R-:W-:Y:S01]  /*2360*/  ISETP.GT.U32.AND P1, PT, R3.reuse, R4, PT ;  /* 0x000000040300720c */ /* 0x040fe20003f24070 */
[----:B------:R-:W-:Y:S02]  /*2370*/  IMAD.MOV.U32 R9, RZ, RZ, R17 ;  /* 0x000000ffff097224 */ /* 0x000fe400078e0011 */
[----:B------:R-:W-:Y:S01]  /*2380*/  @!P2 IMAD.MOV R0, RZ, RZ, -R0 ;  /* 0x000000ffff00a224 */ /* 0x000fe200078e0a00 */
[----:B------:R-:W-:Y:S01]  /*2390*/  ISETP.GE.AND P2, PT, R14, RZ, PT ;  /* 0x000000ff0e00720c */ /* 0x000fe20003f46270 */
[----:B------:R-:W-:-:S02]  /*23a0*/  IMAD R7, R3, R7, R15 ;  /* 0x0000000703077224 */ /* 0x000fc400078e020f */
[----:B------:R-:W-:Y:S01]  /*23b0*/  @!P3 IMAD.IADD R8, R8, 0x1, -R3 ;  /* 0x000000010808b824 */ /* 0x000fe200078e0a03 */
[----:B------:R0:W-:Y:S01]  /*23c0*/  STL [R1+0x398], R0 ;  /* 0x0003980001007387 */ /* 0x0001e20000100800 */
[----:B------:R-:W-:Y:S01]  /*23d0*/  IMAD.HI.U32 R17, R6, R16, RZ ;  /* 0x0000001006117227 */ /* 0x000fe200078e00ff */
[----:B------:R-:W-:-:S03]  /*23e0*/  ISETP.GT.U32.AND P3, PT, R3, R7, PT ;  /* 0x000000070300720c */ /* 0x000fc60003f64070 */
[----:B------:R-:W-:-:S04]  /*23f0*/  IMAD.HI.U32 R15, R6, R9, RZ ;  /* 0x00000009060f7227 */ /* 0x000fc800078e00ff */
[----:B------:R-:W-:-:S04]  /*2400*/  IMAD.HI.U32 R14, R6, R12, RZ ;  /* 0x0000000c060e7227 */ /* 0x000fc800078e00ff */
[----:B0-----:R-:W-:Y:S02]  /*2410*/  IMAD.MOV.U32 R0, RZ, RZ, R8 ;  /* 0x000000ffff007224 */ /* 0x001fe400078e0008 */
[----:B------:R-:W-:Y:S02]  /*2420*/  IMAD.MOV R17, RZ, RZ, -R17 ;  /* 0x000000ffff117224 */ /* 0x000fe400078e0a11 */
[----:B------:R-:W-:Y:S02]  /*2430*/  IMAD.MOV R15, RZ, RZ, -R15 ;  /* 0x000000ffff0f7224 */ /* 0x000fe400078e0a0f */
[----:B------:R-:W-:Y:S01]  /*2440*/  @!P5 IMAD.IADD R2, R2, 0x1, -R3 ;  /* 0x000000010202d824 */ /* 0x000fe200078e0a03 */
[----:B------:R-:W-:Y:S01]  /*2450*/  ISETP.GE.AND P5, PT, R13, RZ, PT ;  /* 0x000000ff0d00720c */ /* 0x000fe20003fa6270 */
[----:B------:R-:W-:Y:S02]  /*2460*/  @!P0 IMAD.MOV R0, RZ, RZ, -R0 ;  /* 0x000000ffff008224 */ /* 0x000fe400078e0a00 */
[----:B------:R-:W-:-:S02]  /*2470*/  IMAD R13, R3, R17, R16 ;  /* 0x00000011030d7224 */ /* 0x000fc400078e0210 */
[----:B------:R-:W-:Y:S01]  /*2480*/  IMAD.MOV R14, RZ, RZ, -R14 ;  /* 0x000000ffff0e7224 */ /* 0x000fe200078e0a0e */
[----:B------:R0:W-:Y:S01]  /*2490*/  STL [R1+0x394], R0 ;  /* 0x0003940001007387 */ /* 0x0001e20000100800 */
[C---:B------:R-:W-:Y:S01]  /*24a0*/  IMAD R9, R3.reuse, R15, R9 ;  /* 0x0000000f03097224 */ /* 0x040fe200078e0209 */
[C---:B------:R-:W-:Y:S01]  /*24b0*/  ISETP.GT.U32.AND P0, PT, R3.reuse, R13, PT ;  /* 0x0000000d0300720c */ /* 0x040fe20003f04070 */
[--C-:B------:R-:W-:Y:S02]  /*24c0*/  @!P1 IMAD.IADD R4, R4, 0x1, -R3.reuse ;  /* 0x0000000104049824 */ /* 0x100fe400078e0a03 */
[C---:B------:R-:W-:Y:S01]  /*24d0*/  IMAD R8, R3.reuse, R14, R12 ;  /* 0x0000000e03087224 */ /* 0x040fe200078e020c */
[----:B------:R-:W-:Y:S01]  /*24e0*/  ISETP.GT.U32.AND P1, PT, R3, R9, PT ;  /* 0x000000090300720c */ /* 0x000fe20003f24070 */
[----:B------:R-:W-:Y:S02]  /*24f0*/  @!P3 IMAD.IADD R7, R7, 0x1, -R3 ;  /* 0x000000010707b824 */ /* 0x000fe400078e0a03 */
[----:B------:R-:W-:-:S02]  /*2500*/  IMAD.MOV.U32 R14, RZ, RZ, R2 ;  /* 0x000000ffff0e7224 */ /* 0x000fc400078e0002 */
[----:B0-----:R-:W-:Y:S01]  /*2510*/  IMAD.MOV.U32 R0, RZ, RZ, R4 ;  /* 0x000000ffff007224 */ /* 0x001fe200078e0004 */
[----:B------:R-:W-:Y:S01]  /*2520*/  ISETP.GT.U32.AND P3, PT, R3, R7, PT ;  /* 0x000000070300720c */ /* 0x000fe20003f64070 */
[----:B------:R-:W-:Y:S02]  /*2530*/  VIADD R15, R29, 0xe2 ;  /* 0x000000e21d0f7836 */ /* 0x000fe40000000000 */
[----:B------:R-:W-:Y:S01]  /*2540*/  @!P6 IMAD.MOV R0, RZ, RZ, -R0 ;  /* 0x000000ffff00e224 */ /* 0x000fe200078e0a00 */
[----:B------:R-:W-:Y:S01]  /*2550*/  ISETP.GT.U32.AND P6, PT, R3, R8, PT ;  /* 0x000000080300720c */ /* 0x000fe20003fc4070 */
[----:B------:R-:W-:Y:S01]  /*2560*/  @!P4 IMAD.MOV R14, RZ, RZ, -R14 ;  /* 0x000000ffff0ec224 */ /* 0x000fe200078e0a0e */
[----:B------:R-:W-:Y:S01]  /*2570*/  IABS R12, R15 ;  /* 0x0000000f000c7213 */ /* 0x000fe20000000000 */
[----:B------:R-:W-:Y:S01]  /*2580*/  VIADD R16, R29, 0xe1 ;  /* 0x000000e11d107836 */ /* 0x000fe20000000000 */
[----:B------:R-:W-:Y:S01]  /*2590*/  ISETP.GE.AND P4, PT, R10, RZ, PT ;  /* 0x000000ff0a00720c */ /* 0x000fe20003f86270 */
[--C-:B------:R-:W-:Y:S01]  /*25a0*/  @!P0 IMAD.IADD R13, R13, 0x1, -R3.reuse ;  /* 0x000000010d0d8824 */ /* 0x100fe200078e0a03 */
[----:B------:R0:W-:Y:S01]  /*25b0*/  STL [R1+0x390], R14 ;  /* 0x0003900e01007387 */ /* 0x0001e20000100800 */
[--C-:B------:R-:W-:Y:S01]  /*25c0*/  @!P1 IMAD.IADD R9, R9, 0x1, -R3.reuse ;  /* 0x0000000109099824 */ /* 0x100fe200078e0a03 */
[----:B------:R-:W-:Y:S01]  /*25d0*/  ISETP.GE.AND P0, PT, R15, RZ, PT ;  /* 0x000000ff0f00720c */ /* 0x000fe20003f06270 */
[----:B------:R-:W-:Y:S01]  /*25e0*/  IMAD.MOV.U32 R2, RZ, RZ, R12 ;  /* 0x000000ffff027224 */ /* 0x000fe200078e000c */
[----:B------:R-:W-:Y:S01]  /*25f0*/  ISETP.GT.U32.AND P1, PT, R3, R13, PT ;  /* 0x0000000d0300720c */ /* 0x000fe20003f24070 */
[--C-:B------:R-:W-:Y:S01]  /*2600*/  @!P3 IMAD.IADD R7, R7, 0x1, -R3.reuse ;  /* 0x000000010707b824 */ /* 0x100fe200078e0a03 */
[----:B------:R1:W-:Y:S01]  /*2610*/  STL [R1+0x38c], R0 ;  /* 0x00038c0001007387 */ /* 0x0003e20000100800 */
[----:B------:R-:W-:Y:S01]  /*2620*/  @!P6 IMAD.IADD R8, R8, 0x1, -R3 ;  /* 0x000000010808e824 */ /* 0x000fe200078e0a03 */
[----:B------:R-:W-:Y:S01]  /*2630*/  ISETP.GT.U32.AND P6, PT, R3, R9, PT ;  /* 0x000000090300720c */ /* 0x000fe20003fc4070 */
[----:B------:R-:W-:Y:S01]  /*2640*/  IMAD.HI.U32 R4, R6, R2, RZ ;  /* 0x0000000206047227 */ /* 0x000fe200078e00ff */
[----:B0-----:R-:W-:-:S02]  /*2650*/  IABS R14, R16 ;  /* 0x00000010000e7213 */ /* 0x001fc40000000000 */
[----:B------:R-:W-:Y:S01]  /*2660*/  ISETP.GE.AND P3, PT, R11, RZ, PT ;  /* 0x000000ff0b00720c */ /* 0x000fe20003f66270 */
[----:B------:R-:W-:Y:S02]  /*2670*/  IMAD.MOV R4, RZ, RZ, -R4 ;  /* 0x000000ffff047224 */ /* 0x000fe400078e0a04 */
[----:B------:R-:W-:-:S04]  /*2680*/  IMAD.HI.U32 R10, R6, R14, RZ ;  /* 0x0000000e060a7227 */ /* 0x000fc800078e00ff */
[----:B-1----:R-:W-:Y:S02]  /*2690*/  IMAD.MOV.U32 R0, RZ, RZ, R7 ;  /* 0x000000ffff007224 */ /* 0x002fe400078e0007 */
[----:B------:R-:W-:Y:S02]  /*26a0*/  IMAD.MOV R10, RZ, RZ, -R10 ;  /* 0x000000ffff0a7224 */ /* 0x000fe400078e0a0a */
[C---:B------:R-:W-:Y:S02]  /*26b0*/  IMAD R4, R3.reuse, R4, R2 ;  /* 0x0000000403047224 */ /* 0x040fe400078e0202 */
[----:B------:R-:W-:Y:S01]  /*26c0*/  @!P2 IMAD.MOV R0, RZ, RZ, -R0 ;  /* 0x000000ffff00a224 */ /* 0x000fe200078e0a00 */
[C---:B------:R-:W-:Y:S01]  /*26d0*/  ISETP.GT.U32.AND P2, PT, R3.reuse, R8, PT ;  /* 0x000000080300720c */ /* 0x040fe20003f44070 */
[----:B------:R-:W-:Y:S02]  /*26e0*/  IMAD R14, R3, R10, R14 ;  /* 0x0000000a030e7224 */ /* 0x000fe400078e020e */
[--C-:B------:R-:W-:Y:S01]  /*26f0*/  @!P1 IMAD.IADD R13, R13, 0x1, -R3.reuse ;  /* 0x000000010d0d9824 */ /* 0x100fe200078e0a03 */
[----:B------:R-:W-:Y:S01]  /*2700*/  ISETP.GT.U32.AND P1, PT, R3, R4, PT ;  /* 0x000000040300720c */ /* 0x000fe20003f24070 */
[----:B------:R-:W-:Y:S01]  /*2710*/  @!P6 IMAD.IADD R9, R9, 0x1, -R3 ;  /* 0x000000010909e824 */ /* 0x000fe200078e0a03 */
[----:B------:R-:W-:Y:S01]  /*2720*/  ISETP.GT.U32.AND P6, PT, R3, R14, PT ;  /* 0x0000000e0300720c */ /* 0x000fe20003fc4070 */
[C---:B------:R-:W-:Y:S01]  /*2730*/  VIADD R12, R29.reuse, 0xe0 ;  /* 0x000000e01d0c7836 */ /* 0x040fe20000000000 */
[----:B------:R0:W-:Y:S01]  /*2740*/  STL [R1+0x388], R0 ;  /* 0x0003880001007387 */ /* 0x0001e20000100800 */
[----:B------:R-:W-:-:S02]  /*2750*/  VIADD R2, R29, 0xdf ;  /* 0x000000df1d027836 */ /* 0x000fc40000000000 */
[----:B------:R-:W-:Y:S01]  /*2760*/  VIADD R7, R29, 0xde ;  /* 0x000000de1d077836 */ /* 0x000fe20000000000 */
[----:B------:R-:W-:Y:S01]  /*2770*/  IABS R15, R12 ;  /* 0x0000000c000f7213 */ /* 0x000fe20000000000 */
[----:B------:R-:W-:Y:S01]  /*2780*/  @!P2 IMAD.IADD R8, R8, 0x1, -R3 ;  /* 0x000000010808a824 */ /* 0x000fe200078e0a03 */
[----:B------:R-:W-:Y:S01]  /*2790*/  IABS R10, R2 ;  /* 0x00000002000a7213 */ /* 0x000fe20000000000 */
[----:B------:R-:W-:Y:S01]  /*27a0*/  @!P4 IMAD.MOV R9, RZ, RZ, -R9 ;  /* 0x000000ffff09c224 */ /* 0x000fe200078e0a09 */
[----:B------:R-:W-:Y:S01]  /*27b0*/  ISETP.GE.AND P2, PT, R16, RZ, PT ;  /* 0x000000ff1000720c */ /* 0x000fe20003f46270 */
[----:B------:R-:W-:Y:S01]  /*27c0*/  IMAD.HI.U32 R16, R6, R15, RZ ;  /* 0x0000000f06107227 */ /* 0x000fe200078e00ff */
[----:B------:R-:W-:-:S03]  /*27d0*/  IABS R11, R7 ;  /* 0x00000007000b7213 */ /* 0x000fc60000000000 */
[----:B------:R-:W-:Y:S01]  /*27e0*/  @!P1 IMAD.IADD R4, R4, 0x1, -R3 ;  /* 0x0000000104049824 */ /* 0x000fe200078e0a03 */
[----:B------:R-:W-:Y:S01]  /*27f0*/  ISETP.GE.AND P1, PT, R12, RZ, PT ;  /* 0x000000ff0c00720c */ /* 0x000fe20003f26270 */
[----:B0-----:R-:W-:Y:S02]  /*2800*/  IMAD.MOV.U32 R0, RZ, RZ, R13 ;  /* 0x000000ffff007224 */ /* 0x001fe400078e000d */
[----:B------:R-:W-:Y:S02]  /*2810*/  @!P6 IMAD.IADD R14, R14, 0x1, -R3 ;  /* 0x000000010e0ee824 */ /* 0x000fe400078e0a03 */
[----:B------:R-:W-:-:S03]  /*2820*/  IMAD.HI.U32 R17, R6, R10, RZ ;  /* 0x0000000a06117227 */ /* 0x000fc600078e00ff */
[C---:B------:R-:W-:Y:S01]  /*2830*/  ISETP.GT.U32.AND P6, PT, R3.reuse, R14, PT ;  /* 0x0000000e0300720c */ /* 0x040fe20003fc4070 */
[----:B------:R-:W-:Y:S02]  /*2840*/  IMAD.MOV R16, RZ, RZ, -R16 ;  /* 0x000000ffff107224 */ /* 0x000fe400078e0a10 */
[----:B------:R-:W-:Y:S01]  /*2850*/  @!P5 IMAD.MOV R0, RZ, RZ, -R0 ;  /* 0x000000ffff00d224 */ /* 0x000fe200078e0a00 */
[----:B------:R-:W-:Y:S01]  /*2860*/  ISETP.GT.U32.AND P5, PT, R3, R4, PT ;  /* 0x000000040300720c */ /* 0x000fe20003fa4070 */
[----:B------:R-:W-:-:S03]  /*2870*/  IMAD.HI.U32 R12, R6, R11, RZ ;  /* 0x0000000b060c7227 */ /* 0x000fc600078e00ff */
[----:B------:R0:W-:Y:S01]  /*2880*/  STL [R1+0x384], R0 ;  /* 0x0003840001007387 */ /* 0x0001e20000100800 */
[----:B------:R-:W-:Y:S02]  /*2890*/  IMAD.MOV R17, RZ, RZ, -R17 ;  /* 0x000000ffff117224 */ /* 0x000fe400078e0a11 */
[C---:B------:R-:W-:Y:S01]  /*28a0*/  IMAD R15, R3.reuse, R16, R15 ;  /* 0x00000010030f7224 */ /* 0x040fe200078e020f */
[----:B------:R1:W-:Y:S01]  /*28b0*/  STL [R1+0x380], R9 ;  /* 0x0003800901007387 */ /* 0x0003e20000100800 */
[----:B------:R-:W-:Y:S02]  /*28c0*/  IMAD.MOV R12, RZ, RZ, -R12 ;  /* 0x000000ffff0c7224 */ /* 0x000fe400078e0a0c */
[C---:B------:R-:W-:Y:S01]  /*28d0*/  IMAD R10, R3.reuse, R17, R10 ;  /* 0x00000011030a7224 */ /* 0x040fe200078e020a */
[C---:B------:R-:W-:Y:S01]  /*28e0*/  ISETP.GT.U32.AND P4, PT, R3.reuse, R15, PT ;  /* 0x0000000f0300720c */ /* 0x040fe20003f84070 */
[----:B------:R-:W-:Y:S02]  /*28f0*/  IMAD R11, R3, R12, R11 ;  /* 0x0000000c030b7224 */ /* 0x000fe400078e020b */
[----:B0-----:R-:W-:-:S02]  /*2900*/  IMAD.MOV.U32 R0, RZ, RZ, R8 ;  /* 0x000000ffff007224 */ /* 0x001fc400078e0008 */
[--C-:B------:R-:W-:Y:S01]  /*2910*/  @!P5 IMAD.IADD R4, R4, 0x1, -R3.reuse ;  /* 0x000000010404d824 */ /* 0x100fe200078e0a03 */
[----:B------:R-:W-:Y:S01]  /*2920*/  ISETP.GE.AND P5, PT, R2, RZ, PT ;  /* 0x000000ff0200720c */ /* 0x000fe20003fa6270 */
[----:B------:R-:W-:Y:S01]  /*2930*/  @!P3 IMAD.MOV R0, RZ, RZ, -R0 ;  /* 0x000000ffff00b224 */ /* 0x000fe200078e0a00 */
[C---:B------:R-:W-:Y:S01]  /*2940*/  ISETP.GT.U32.AND P3, PT, R3.reuse, R10, PT ;  /* 0x0000000a0300720c */ /* 0x040fe20003f64070 */
[--C-:B------:R-:W-:Y:S01]  /*2950*/  @!P6 IMAD.IADD R14, R14, 0x1, -R3.reuse ;  /* 0x000000010e0ee824 */ /* 0x100fe200078e0a03 */
[----:B------:R-:W-:Y:S01]  /*2960*/  ISETP.GT.U32.AND P6, PT, R3, R11, PT ;  /* 0x0000000b0300720c */ /* 0x000fe20003fc4070 */
[C---:B------:R-:W-:Y:S01]  /*2970*/  VIADD R16, R29.reuse, 0xdd ;  /* 0x000000dd1d107836 */ /* 0x040fe20000000000 */
[----:B------:R0:W-:Y:S01]  /*2980*/  STL [R1+0x37c], R0 ;  /* 0x00037c0001007387 */ /* 0x0001e20000100800 */
[----:B------:R-:W-:Y:S02]  /*2990*/  VIADD R2, R29, 0xdc ;  /* 0x000000dc1d027836 */ /* 0x000fe40000000000 */
[--C-:B------:R-:W-:Y:S01]  /*29a0*/  @!P4 IMAD.IADD R15, R15, 0x1, -R3.reuse ;  /* 0x000000010f0fc824 */ /* 0x100fe200078e0a03 */
[----:B------:R-:W-:Y:S01]  /*29b0*/  IABS R8, R16 ;  /* 0x0000001000087213 */ /* 0x000fe20000000000 */
[----:B-1----:R-:W-:Y:S01]  /*29c0*/  VIADD R9, R29, 0xdb ;  /* 0x000000db1d097836 */ /* 0x002fe20000000000 */
[----:B------:R-:W-:Y:S01]  /*29d0*/  IABS R12, R2 ;  /* 0x00000002000c7213 */ /* 0x000fe20000000000 */
[----:B------:R-:W-:Y:S01]  /*29e0*/  @!P2 IMAD.MOV R14, RZ, RZ, -R14 ;  /* 0x000000ffff0ea224 */ /* 0x000fe200078e0a0e */
[----:B------:R-:W-:Y:S01]  /*29f0*/  ISETP.GE.AND P4, PT, R7, RZ, PT ;  /* 0x000000ff0700720c */ /* 0x000fe20003f86270 */
[----:B------:R-:W-:Y:S01]  /*2a00*/  @!P3 IMAD.IADD R10, R10, 0x1, -R3 ;  /* 0x000000010a0ab824 */ /* 0x000fe200078e0a03 */
[----:B------:R-:W-:Y:S01]  /*2a10*/  ISETP.GT.U32.AND P3, PT, R3, R15, PT ;  /* 0x0000000f0300720c */ /* 0x000fe20003f64070 */
[----:B------:R-:W-:Y:S01]  /*2a20*/  IMAD.HI.U32 R13, R6, R8, RZ ;  /* 0x00000008060d7227 */ /* 0x000fe200078e00ff */
[----:B------:R-:W-:-:S03]  /*2a30*/  IABS R18, R9 ;  /* 0x0000000900127213 */ /* 0x000fc60000000000 */
[----:B------:R-:W-:Y:S02]  /*2a40*/  IMAD.MOV.U32 R7, RZ, RZ, R12 ;  /* 0x000000ffff077224 */ /* 0x000fe400078e000c */
[----:B------:R-:W-:Y:S01]  /*2a50*/  @!P6 IMAD.IADD R11, R11, 0x1, -R3 ;  /* 0x000000010b0be824 */ /* 0x000fe200078e0a03 */
[----:B------:R-:W-:Y:S01]  /*2a60*/  ISETP.GT.U32.AND P6, PT, R3, R10, PT ;  /* 0x0000000a0300720c */ /* 0x000fe20003fc4070 */
[----:B------:R-:W-:Y:S02]  /*2a70*/  IMAD.MOV R13, RZ, RZ, -R13 ;  /* 0x000000ffff0d7224 */ /* 0x000fe400078e0a0d */
[----:B------:R-:W-:-:S04]  /*2a80*/  IMAD.HI.U32 R12, R6, R7, RZ ;  /* 0x00000007060c7227 */ /* 0x000fc800078e00ff */
[----:B0-----:R-:W-:Y:S02]  /*2a90*/  IMAD.MOV.U32 R0, RZ, RZ, R4 ;  /* 0x000000ffff007224 */ /* 0x001fe400078e0004 */
[----:B------:R-:W-:Y:S02]  /*2aa0*/  IMAD R4, R3, R13, R8 ;  /* 0x0000000d03047224 */ /* 0x000fe400078e0208 */
[----:B------:R-:W-:Y:S02]  /*2ab0*/  IMAD.MOV R12, RZ, RZ, -R12 ;  /* 0x000000ffff0c7224 */ /* 0x000fe400078e0a0c */
[----:B------:R-:W-:Y:S01]  /*2ac0*/  @!P3 IMAD.IADD R15, R15, 0x1, -R3 ;  /* 0x000000010f0fb824 */ /* 0x000fe200078e0a03 */
[C---:B------:R-:W-:Y:S01]  /*2ad0*/  ISETP.GT.U32.AND P3, PT, R3.reuse, R4, PT ;  /* 0x000000040300720c */ /* 0x040fe20003f64070 */
[----:B------:R-:W-:Y:S02]  /*2ae0*/  IMAD R7, R3, R12, R7 ;  /* 0x0000000c03077224 */ /* 0x000fe400078e0207 */
[----:B------:R-:W-:-:S02]  /*2af0*/  @!P6 IMAD.IADD R10, R10, 0x1, -R3 ;  /* 0x000000010a0ae824 */ /* 0x000fc400078e0a03 */
[----:B------:R-:W-:Y:S01]  /*2b00*/  @!P0 IMAD.MOV R0, RZ, RZ, -R0 ;  /* 0x000000ffff008224 */ /* 0x000fe200078e0a00 */
[----:B------:R-:W-:Y:S01]  /*2b10*/  ISETP.GT.U32.AND P6, PT, R3, R7, PT ;  /* 0x000000070300720c */ /* 0x000fe20003fc4070 */
[----:B------:R-:W-:Y:S01]  /*2b20*/  VIADD R8, R29, 0xda ;  /* 0x000000da1d087836 */ /* 0x000fe20000000000 */
[----:B------:R-:W-:Y:S01]  /*2b30*/  ISETP.GT.U32.AND P0, PT, R3, R11, PT ;  /* 0x0000000b0300720c */ /* 0x000fe20003f04070 */
[----:B------:R-:W-:Y:S01]  /*2b40*/  IMAD.HI.U32 R19, R6, R18, RZ ;  /* 0x0000001206137227 */ /* 0x000fe200078e00ff */
[----:B------:R0:W-:Y:S02]  /*2b50*/  STL [R1+0x378], R0 ;  /* 0x0003780001007387 */ /* 0x0001e40000100800 */
[----:B------:R-:W-:Y:S01]  /*2b60*/  IABS R12, R8 ;  /* 0x00000008000c7213 */ /* 0x000fe20000000000 */
[----:B------:R-:W-:Y:S01]  /*2b70*/  @!P3 IMAD.IADD R4, R4, 0x1, -R3 ;  /* 0x000000010404b824 */ /* 0x000fe200078e0a03 */
[----:B------:R-:W-:Y:S01]  /*2b80*/  ISETP.GE.AND P3, PT, R2, RZ, PT ;  /* 0x000000ff0200720c */ /* 0x000fe20003f66270 */
[----:B------:R-:W-:Y:S01]  /*2b90*/  IMAD.MOV R19, RZ, RZ, -R19 ;  /* 0x000000ffff137224 */ /* 0x000fe200078e0a13 */
[----:B------:R-:W-:Y:S01]  /*2ba0*/  STL [R1+0x374], R14 ;  /* 0x0003740e01007387 */ /* 0x000fe20000100800 */
[----:B------:R-:W-:-:S04]  /*2bb0*/  IMAD.HI.U32 R17, R6, R12, RZ ;  /* 0x0000000c06117227 */ /* 0x000fc800078e00ff */
[----:B0-----:R-:W-:Y:S02]  /*2bc0*/  IMAD.MOV.U32 R0, RZ, RZ, R15 ;  /* 0x000000ffff007224 */ /* 0x001fe400078e000f */
[--C-:B------:R-:W-:Y:S01]  /*2bd0*/  @!P6 IMAD.IADD R7, R7, 0x1, -R3.reuse ;  /* 0x000000010707e824 */ /* 0x100fe200078e0a03 */
[----:B------:R-:W-:Y:S01]  /*2be0*/  ISETP.GT.U32.AND P6, PT, R3, R4, PT ;  /* 0x000000040300720c */ /* 0x000fe20003fc4070 */
[----:B------:R-:W-:Y:S02]  /*2bf0*/  @!P1 IMAD.MOV R0, RZ, RZ, -R0 ;  /* 0x000000ffff009224 */ /* 0x000fe400078e0a00 */
[----:B------:R-:W-:Y:S01]  /*2c00*/  @!P0 IMAD.IADD R11, R11, 0x1, -R3 ;  /* 0x000000010b0b8824 */ /* 0x000fe200078e0a03 */
[----:B------:R-:W-:Y:S01]  /*2c10*/  ISETP.GE.AND P0, PT, R16, RZ, PT ;  /* 0x000000ff1000720c */ /* 0x000fe20003f06270 */
[C---:B------:R-:W-:Y:S01]  /*2c20*/  IMAD R2, R3.reuse, R19, R18 ;  /* 0x0000001303027224 */ /* 0x040fe200078e0212 */
[----:B------:R0:W-:Y:S01]  /*2c30*/  STL [R1+0x370], R0 ;  /* 0x0003700001007387 */ /* 0x0001e20000100800 */
[----:B------:R-:W-:Y:S01]  /*2c40*/  IMAD.MOV R17, RZ, RZ, -R17 ;  /* 0x000000ffff117224 */ /* 0x000fe200078e0a11 */
[----:B------:R-:W-:Y:S01]  /*2c50*/  ISETP.GT.U32.AND P2, PT, R3, R7, PT ;  /* 0x000000070300720c */ /* 0x000fe20003f44070 */
[----:B------:R-:W-:Y:S01]  /*2c60*/  VIADD R13, R29, 0xd9 ;  /* 0x000000d91d0d7836 */ /* 0x000fe20000000000 */
[C---:B------:R-:W-:Y:S01]  /*2c70*/  ISETP.GT.U32.AND P1, PT, R3.reuse, R2, PT ;  /* 0x000000020300720c */ /* 0x040fe20003f24070 */
[----:B------:R-:W-:-:S02]  /*2c80*/  IMAD R12, R3, R17, R12 ;  /* 0x00000011030c7224 */ /* 0x000fc400078e020c */
[----:B------:R-:W-:Y:S01]  /*2c90*/  @!P5 IMAD.MOV R10, RZ, RZ, -R10 ;  /* 0x000000ffff0ad224 */ /* 0x000fe200078e0a0a */
[----:B------:R-:W-:Y:S01]  /*2ca0*/  IABS R16, R13 ;  /* 0x0000000d00107213 */ /* 0x000fe20000000000 */
[----:B------:R-:W-:Y:S01]  /*2cb0*/  @!P6 IMAD.IADD R4, R4, 0x1, -R3 ;  /* 0x000000010404e824 */ /* 0x000fe200078e0a03 */
[----:B------:R-:W-:Y:S01]  /*2cc0*/  ISETP.GT.U32.AND P6, PT, R3, R12, PT ;  /* 0x0000000c0300720c */ /* 0x000fe20003fc4070 */
[----:B0-----:R-:W-:Y:S01]  /*2cd0*/  IMAD.MOV.U32 R0, RZ, RZ, R11 ;  /* 0x000000ffff007224 */ /* 0x001fe200078e000b */
[----:B------:R-:W-:Y:S01]  /*2ce0*/  STL [R1+0x36c], R10 ;  /* 0x00036c0a01007387 */ /* 0x000fe20000100800 */
[----:B------:R-:W-:Y:S01]  /*2cf0*/  ISETP.GE.AND P5, PT, R9, RZ, PT ;  /* 0x000000ff0900720c */ /* 0x000fe20003fa6270 */
[----:B------:R-:W-:-:S04]  /*2d00*/  IMAD.HI.U32 R9, R6, R16, RZ ;  /* 0x0000001006097227 */ /* 0x000fc800078e00ff */
[----:B------:R-:W-:Y:S01]  /*2d10*/  @!P4 IMAD.MOV R0, RZ, RZ, -R0 ;  /* 0x000000ffff00c224 */ /* 0x000fe200078e0a00 */
[----:B------:R-:W-:Y:S01]  /*2d20*/  ISETP.GE.AND P4, PT, R8, RZ, PT ;  /* 0x000000ff0800720c */ /* 0x000fe20003f86270 */
[----:B------:R-:W-:Y:S02]  /*2d30*/  VIADD R8, R29, 0xd8 ;  /* 0x000000d81d087836 */ /* 0x000fe40000000000 */
[----:B------:R-:W-:Y:S01]  /*2d40*/  IMAD.MOV R9, RZ, RZ, -R9 ;  /* 0x000000ffff097224 */ /* 0x000fe200078e0a09 */
[----:B------:R0:W-:Y:S01]  /*2d50*/  STL [R1+0x368], R0 ;  /* 0x0003680001007387 */ /* 0x0001e20000100800 */
[--C-:B------:R-:W-:Y:S01]  /*2d60*/  @!P2 IMAD.IADD R7, R7, 0x1, -R3.reuse ;  /* 0x000000010707a824 */ /* 0x100fe200078e0a03 */
[----:B------:R-:W-:Y:S01]  /*2d70*/  ISETP.GE.AND P2, PT, R13, RZ, PT ;  /* 0x000000ff0d00720c */ /* 0x000fe20003f46270 */
[--C-:B------:R-:W-:Y:S01]  /*2d80*/  @!P1 IMAD.IADD R2, R2, 0x1, -R3.reuse ;  /* 0x0000000102029824 */ /* 0x100fe200078e0a03 */
[----:B------:R-:W-:Y:S01]  /*2d90*/  IABS R13, R8 ;  /* 0x00000008000d7213 */ /* 0x000fe20000000000 */
[C---:B------:R-:W-:Y:S01]  /*2da0*/  IMAD R18, R3.reuse, R9, R16 ;  /* 0x0000000903127224 */ /* 0x040fe200078e0210 */
[----:B------:R-:W-:Y:S01]  /*2db0*/  ISETP.GE.AND P1, PT, R8, RZ, PT ;  /* 0x000000ff0800720c */ /* 0x000fe20003f26270 */
[----:B------:R-:W-:Y:S01]  /*2dc0*/  @!P6 IMAD.IADD R12, R12, 0x1, -R3 ;  /* 0x000000010c0ce824 */ /* 0x000fe200078e0a03 */
[----:B------:R-:W-:Y:S01]  /*2dd0*/  ISETP.GT.U32.AND P6, PT, R3, R2, PT ;  /* 0x000000020300720c */ /* 0x000fe20003fc4070 */
[----:B------:R-:W-:-:S02]  /*2de0*/  VIADD R9, R29, 0xd7 ;  /* 0x000000d71d097836 */ /* 0x000fc40000000000 */
[----:B0-----:R-:W-:Y:S02]  /*2df0*/  IMAD.MOV.U32 R0, RZ, RZ, R4 ;  /* 0x000000ffff007224 */ /* 0x001fe400078e0004 */
[----:B------:R-:W-:Y:S01]  /*2e00*/  IMAD.HI.U32 R4, R6, R13, RZ ;  /* 0x0000000d06047227 */ /* 0x000fe200078e00ff */
[----:B------:R-:W-:-:S03]  /*2e10*/  IABS R14, R9 ;  /* 0x00000009000e7213 */ /* 0x000fc60000000000 */
[----:B------:R-:W-:Y:S01]  /*2e20*/  @!P0 IMAD.MOV R0, RZ, RZ, -R0 ;  /* 0x000000ffff008224 */ /* 0x000fe200078e0a00 */
[----:B------:R-:W-:Y:S01]  /*2e30*/  ISETP.GT.U32.AND P0, PT, R3, R12, PT ;  /* 0x0000000c0300720c */ /* 0x000fe20003f04070 */
[----:B------:R-:W-:Y:S02]  /*2e40*/  IMAD.MOV R4, RZ, RZ, -R4 ;  /* 0x000000ffff047224 */ /* 0x000fe400078e0a04 */
[----:B------:R-:W-:Y:S01]  /*2e50*/  VIADD R8, R29, 0xd6 ;  /* 0x000000d61d087836 */ /* 0x000fe20000000000 */
[----:B------:R0:W-:Y:S01]  /*2e60*/  STL [R1+0x364], R0 ;  /* 0x0003640001007387 */ /* 0x0001e20000100800 */
[C---:B------:R-:W-:Y:S02]  /*2e70*/  IMAD R13, R3.reuse, R4, R13 ;  /* 0x00000004030d7224 */ /* 0x040fe400078e020d */
[----:B------:R-:W-:Y:S01]  /*2e80*/  @!P6 IMAD.IADD R2, R2, 0x1, -R3 ;  /* 0x000000010202e824 */ /* 0x000fe200078e0a03 */
[----:B------:R-:W-:Y:S01]  /*2e90*/  IABS R16, R8 ;  /* 0x0000000800107213 */ /* 0x000fe20000000000 */
[----:B------:R-:W-:Y:S01]  /*2ea0*/  IMAD.HI.U32 R4, R6, R14, RZ ;  /* 0x0000000e06047227 */ /* 0x000fe200078e00ff */
[----:B------:R-:W-:-:S03]  /*2eb0*/  ISETP.GT.U32.AND P6, PT, R3, R13, PT ;  /* 0x0000000d0300720c */ /* 0x000fc60003fc4070 */
[----:B------:R-:W-:Y:S01]  /*2ec0*/  @!P0 IMAD.IADD R12, R12, 0x1, -R3 ;  /* 0x000000010c0c8824 */ /* 0x000fe200078e0a03 */
[----:B------:R-:W-:Y:S01]  /*2ed0*/  ISETP.GE.AND P0, PT, R9, RZ, PT ;  /* 0x000000ff0900720c */ /* 0x000fe20003f06270 */
[----:B0-----:R-:W-:Y:S02]  /*2ee0*/  IMAD.MOV.U32 R0, RZ, RZ, R7 ;  /* 0x000000ffff007224 */ /* 0x001fe400078e0007 */
[----:B------:R-:W-:Y:S02]  /*2ef0*/  VIADD R10, R29, 0xd5 ;  /* 0x000000d51d0a7836 */ /* 0x000fe40000000000 */
[----:B------:R-:W-:Y:S01]  /*2f00*/  @!P3 IMAD.MOV R0, RZ, RZ, -R0 ;  /* 0x000000ffff00b224 */ /* 0x000fe200078e0a00 */
[----:B------:R-:W-:Y:S01]  /*2f10*/  ISETP.GT.U32.AND P3, PT, R3, R18, PT ;  /* 0x000000120300720c */ /* 0x000fe20003f64070 */
[----:B------:R-:W-:Y:S01]  /*2f20*/  IMAD.HI.U32 R7, R6, R16, RZ ;  /* 0x0000001006077227 */ /* 0x000fe200078e00ff */
[----:B------:R-:W-:Y:S02]  /*2f30*/  IABS R15, R10 ;  /* 0x0000000a000f7213 */ /* 0x000fe40000000000 */
[----:B------:R0:W-:Y:S01]  /*2f40*/  STL [R1+0x360], R0 ;  /* 0x0003600001007387 */ /* 0x0001e20000100800 */
[----:B------:R-:W-:-:S02]  /*2f50*/  IMAD.MOV R9, RZ, RZ, -R4 ;  /* 0x000000ffff097224 */ /* 0x000fc400078e0a04 */
[----:B------:R-:W-:Y:S02]  /*2f60*/  IMAD.MOV R7, RZ, RZ, -R7 ;  /* 0x000000ffff077224 */ /* 0x000fe400078e0a07 */
[----:B------:R-:W-:Y:S02]  /*2f70*/  IMAD R14, R3, R9, R14 ;  /* 0x00000009030e7224 */ /* 0x000fe400078e020e */
[--C-:B------:R-:W-:Y:S02]  /*2f80*/  @!P6 IMAD.IADD R13, R13, 0x1, -R3.reuse ;  /* 0x000000010d0de824 */ /* 0x100fe400078e0a03 */
[----:B------:R-:W-:Y:S01]  /*2f90*/  @!P3 IMAD.IADD R18, R18, 0x1, -R3 ;  /* 0x000000011212b824 */ /* 0x000fe200078e0a03 */
[----:B------:R-:W-:Y:S01]  /*2fa0*/  ISETP.GE.AND P3, PT, R8, RZ, PT ;  /* 0x000000ff0800720c */ /* 0x000fe20003f66270 */
[----:B0-----:R-:W-:Y:S01]  /*2fb0*/  IMAD.MOV.U32 R0, RZ, RZ, R2 ;  /* 0x000000ffff007224 */ /* 0x001fe200078e0002 */
[C---:B------:R-:W-:Y:S01]  /*2fc0*/  ISETP.GT.U32.AND P6, PT, R3.reuse, R13, PT ;  /* 0x0000000d0300720c */ /* 0x040fe20003fc4070 */
[----:B------:R-:W-:-:S02]  /*2fd0*/  IMAD R16, R3, R7, R16 ;  /* 0x0000000703107224 */ /* 0x000fc400078e0210 */
[----:B------:R-:W-:Y:S01]  /*2fe0*/  @!P5 IMAD.MOV R0, RZ, RZ, -R0 ;  /* 0x000000ffff00d224 */ /* 0x000fe200078e0a00 */
[----:B------:R-:W-:Y:S01]  /*2ff0*/  ISETP.GT.U32.AND P5, PT, R3, R18, PT ;  /* 0x000000120300720c */ /* 0x000fe20003fa4070 */
[----:B------:R-:W-:-:S03]  /*3000*/  IMAD.HI.U32 R4, R6, R15, RZ ;  /* 0x0000000f06047227 */ /* 0x000fc600078e00ff */
[----:B------:R0:W-:Y:S01]  /*3010*/  STL [R1+0x35c], R0 ;  /* 0x00035c0001007387 */ /* 0x0001e20000100800 */
[----:B------:R-:W-:Y:S02]  /*3020*/  IMAD.MOV R4, RZ, RZ, -R4 ;  /* 0x000000ffff047224 */ /* 0x000fe400078e0a04 */
[----:B------:R-:W-:Y:S02]  /*3030*/  VIADD R2, R29, 0xd2 ;  /* 0x000000d21d027836 */ /* 0x000fe40000000000 */
[----:B------:R-:W-:Y:S02]  /*3040*/  IMAD R15, R3, R4, R15 ;  /* 0x00000004030f7224 */ /* 0x000fe400078e020f */
[----:B------:R-:W-:Y:S01]  /*3050*/  VIADD R4, R29, 0xd4 ;  /* 0x000000d41d047836 */ /* 0x000fe20000000000 */
[----:B------:R-:W-:Y:S01]  /*3060*/  IABS R11, R2 ;  /* 0x00000002000b7213 */ /* 0x000fe20000000000 */
[----:B------:R-:W-:Y:S01]  /*3070*/  @!P5 IMAD.IADD R18, R18, 0x1, -R3 ;  /* 0x000000011212d824 */ /* 0x000fe200078e0a03 */
[----:B------:R-:W-:Y:S01]  /*3080*/  ISETP.GT.U32.AND P5, PT, R3, R16, PT ;  /* 0x000000100300720c */ /* 0x000fe20003fa4070 */
[----:B0-----:R-:W-:Y:S01]  /*3090*/  IMAD.MOV.U32 R0, RZ, RZ, R12 ;  /* 0x000000ffff007224 */ /* 0x001fe200078e000c */
[----:B------:R-:W-:Y:S01]  /*30a0*/  IABS R17, R4 ;  /* 0x0000000400117213 */ /* 0x000fe20000000000 */
[----:B------:R-:W-:-:S02]  /*30b0*/  VIADD R8, R29, 0xd3 ;  /* 0x000000d31d087836 */ /* 0x000fc40000000000 */
[----:B------:R-:W-:Y:S01]  /*30c0*/  @!P4 IMAD.MOV R0, RZ, RZ, -R0 ;  /* 0x000000ffff00c224 */ /* 0x000fe200078e0a00 */
[----:B------:R-:W-:Y:S01]  /*30d0*/  ISETP.GT.U32.AND P4, PT, R3, R14, PT ;  /* 0x0000000e0300720c */ /* 0x000fe20003f84070 */
[--C-:B------:R-:W-:Y:S01]  /*30e0*/  @!P6 IMAD.IADD R13, R13, 0x1, -R3.reuse ;  /* 0x000000010d0de824 */ /* 0x100fe200078e0a03 */
[----:B------:R-:W-:Y:S01]  /*30f0*/  ISETP.GT.U32.AND P6, PT, R3, R15, PT ;  /* 0x0000000f0300720c */ /* 0x000fe20003fc4070 */
[----:B------:R-:W-:Y:S01]  /*3100*/  IMAD.HI.U32 R19, R6, R17, RZ ;  /* 0x0000001106137227 */ /* 0x000fe200078e00ff */
[----:B------:R-:W-:Y:S01]  /*3110*/  IABS R9, R8 ;  /* 0x0000000800097213 */ /* 0x000fe20000000000 */
[----:B------:R0:W-:Y:S02]  /*3120*/  STL [R1+0x358], R0 ;  /* 0x0003580001007387 */ /* 0x0001e40000100800 */
[----:B------:R-:W-:Y:S02]  /*3130*/  @!P5 IMAD.IADD R16, R16, 0x1, -R3 ;  /* 0x000000011010d824 */ /* 0x000fe400078e0a03 */
[----:B------:R-:W-:-:S02]  /*3140*/  IMAD.MOV R19, RZ, RZ, -R19 ;  /* 0x000000ffff137224 */ /* 0x000fc400078e0a13 */
[----:B------:R-:W-:Y:S02]  /*3150*/  IMAD.MOV.U32 R20, RZ, RZ, R18 ;  /* 0x000000ffff147224 */ /* 0x000fe400078e0012 */
[----:B------:R-:W-:Y:S01]  /*3160*/  @!P4 IMAD.IADD R14, R14, 0x1, -R3 ;  /* 0x000000010e0ec824 */ /* 0x000fe200078e0a03 */
[----:B------:R-:W-:Y:S01]  /*3170*/  ISETP.GE.AND P4, PT, R10, RZ, PT ;  /* 0x000000ff0a00720c */ /* 0x000fe20003f86270 */
[----:B------:R-:W-:Y:S02]  /*3180*/  IMAD.MOV.U32 R10, RZ, RZ, R11 ;  /* 0x000000ffff0a7224 */ /* 0x000fe400078e000b */
[----:B------:R-:W-:Y:S01]  /*3190*/  IMAD.HI.U32 R11, R6, R9, RZ ;  /* 0x00000009060b7227 */ /* 0x000fe200078e00ff */
[----:B------:R-:W-:-:S03]  /*31a0*/  ISETP.GT.U32.AND P5, PT, R3, R14, PT ;  /* 0x0000000e0300720c */ /* 0x000fc60003fa4070 */
[----:B------:R-:W-:Y:S02]  /*31b0*/  IMAD.MOV R18, RZ, RZ, -R11 ;  /* 0x000000ffff127224 */ /* 0x000fe400078e0a0b */
[----:B------:R-:W-:Y:S02]  /*31c0*/  IMAD R11, R3, R19, R17 ;  /* 0x00000013030b7224 */ /* 0x000fe400078e0211 */
[--C-:B------:R-:W-:Y:S01]  /*31d0*/  @!P6 IMAD.IADD R15, R15, 0x1, -R3.reuse ;  /* 0x000000010f0fe824 */ /* 0x100fe200078e0a03 */
[----:B------:R-:W-:Y:S01]  /*31e0*/  ISETP.GT.U32.AND P6, PT, R3, R16, PT ;  /* 0x000000100300720c */ /* 0x000fe20003fc4070 */
[----:B------:R-:W-:Y:S02]  /*31f0*/  VIADD R12, R29, 0xd1 ;  /* 0x000000d11d0c7836 */ /* 0x000fe40000000000 */
[----:B------:R-:W-:Y:S01]  /*3200*/  @!P2 IMAD.MOV R20, RZ, RZ, -R20 ;  /* 0x000000ffff14a224 */ /* 0x000fe200078e0a14 */
[C---:B------:R-:W-:Y:S01]  /*3210*/  ISETP.GT.U32.AND P2, PT, R3.reuse, R15, PT ;  /* 0x0000000f0300720c */ /* 0x040fe20003f44070 */
[----:B------:R-:W-:Y:S01]  /*3220*/  @!P5 IMAD.IADD R14, R14, 0x1, -R3 ;  /* 0x000000010e0ed824 */ /* 0x000fe200078e0a03 */
[C---:B------:R-:W-:Y:S01]  /*3230*/  ISETP.GT.U32.AND P5, PT, R3.reuse, R11, PT ;  /* 0x0000000b0300720c */ /* 0x040fe20003fa4070 */
[----:B0-----:R-:W-:Y:S01]  /*3240*/  IMAD.MOV.U32 R0, RZ, RZ, R13 ;  /* 0x000000ffff007224 */ /* 0x001fe200078e000d */
[----:B------:R-:W-:Y:S01]  /*3250*/  IABS R7, R12 ;  /* 0x0000000c00077213 */ /* 0x000fe20000000000 */
[----:B------:R-:W-:Y:S01]  /*3260*/  IMAD R9, R3, R18, R9 ;  /* 0x0000001203097224 */ /* 0x000fe200078e0209 */
[----:B------:R-:W-:Y:S01]  /*3270*/  STL [R1+0x354], R20 ;  /* 0x0003541401007387 */ /* 0x000fe20000100800 */
[----:B------:R-:W-:Y:S01]  /*3280*/  @!P1 IMAD.MOV R0, RZ, RZ, -R0 ;  /* 0x000000ffff009224 */ /* 0x000fe200078e0a00 */
[----:B------:R-:W-:Y:S01]  /*3290*/  ISETP.GE.AND P1, PT, R4, RZ, PT ;  /* 0x000000ff0400720c */ /* 0x000fe20003f26270 */
[----:B------:R-:W-:-:S03]  /*32a0*/  IMAD.HI.U32 R18, R6, R10, RZ ;  /* 0x0000000a06127227 */ /* 0x000fc600078e00ff */
[----:B------:R0:W-:Y:S01]  /*32b0*/  STL [R1+0x350], R0 ;  /* 0x0003500001007387 */ /* 0x0001e20000100800 */
[----:B------:R-:W-:-:S04]  /*32c0*/  IMAD.HI.U32 R17, R6, R7, RZ ;  /* 0x0000000706117227 */ /* 0x000fc800078e00ff */
[----:B------:R-:W-:Y:S01]  /*32d0*/  @!P6 IMAD.IADD R16, R16, 0x1, -R3 ;  /* 0x000000011010e824 */ /* 0x000fe200078e0a03 */
[----:B------:R-:W-:Y:S01]  /*32e0*/  ISETP.GT.U32.AND P6, PT, R3, R9, PT ;  /* 0x000000090300720c */ /* 0x000fe20003fc4070 */
[----:B------:R-:W-:Y:S02]  /*32f0*/  IMAD.MOV R18, RZ, RZ, -R18 ;  /* 0x000000ffff127224 */ /* 0x000fe400078e0a12 */
[----:B------:R-:W-:Y:S02]  /*3300*/  IMAD.MOV R17, RZ, RZ, -R17 ;  /* 0x000000ffff117224 */ /* 0x000fe400078e0a11 */
[--C-:B------:R-:W-:Y:S02]  /*3310*/  @!P5 IMAD.IADD R11, R11, 0x1, -R3.reuse ;  /* 0x000000010b0bd824 */ /* 0x100fe400078e0a03 */
[----:B0-----:R-:W-:Y:S02]  /*3320*/  IMAD.MOV.U32 R0, RZ, RZ, R14 ;  /* 0x000000ffff007224 */ /* 0x001fe400078e000e */
[----:B------:R-:W-:Y:S01]  /*3330*/  @!P2 IMAD.IADD R15, R15, 0x1, -R3 ;  /* 0x000000010f0fa824 */ /* 0x000fe200078e0a03 */
[----:B------:R-:W-:Y:S01]  /*3340*/  ISETP.GE.AND P2, PT, R8, RZ, PT ;  /* 0x000000ff0800720c */ /* 0x000fe20003f46270 */
[----:B------:R-:W-:-:S02]  /*3350*/  IMAD R8, R3, R18, R10 ;  /* 0x0000001203087224 */ /* 0x000fc400078e020a */
[C---:B------:R-:W-:Y:S02]  /*3360*/  IMAD R7, R3.reuse, R17, R7 ;  /* 0x0000001103077224 */ /* 0x040fe400078e0207 */
[----:B------:R-:W-:Y:S01]  /*3370*/  @!P0 IMAD.MOV R0, RZ, RZ, -R0 ;  /* 0x000000ffff008224 */ /* 0x000fe200078e0a00 */
[C---:B------:R-:W-:Y:S01]  /*3380*/  ISETP.GT.U32.AND P0, PT, R3.reuse, R11, PT ;  /* 0x0000000b0300720c */ /* 0x040fe20003f04070 */
[----:B------:R-:W-:Y:S01]  /*3390*/  IMAD.MOV.U32 R18, RZ, RZ, R16 ;  /* 0x000000ffff127224 */ /* 0x000fe200078e0010 */
[----:B------:R-:W-:Y:S01]  /*33a0*/  ISETP.GT.U32.AND P5, PT, R3, R8, PT ;  /* 0x000000080300720c */ /* 0x000fe20003fa4070 */
[----:B------:R-:W-:Y:S01]  /*33b0*/  VIADD R4, R29, 0xd0 ;  /* 0x000000d01d047836 */ /* 0x000fe20000000000 */
[----:B------:R0:W-:Y:S01]  /*33c0*/  STL [R1+0x260], R0 ;  /* 0x0002600001007387 */ /* 0x0001e20000100800 */
[----:B------:R-:W-:Y:S01]  /*33d0*/  @!P3 IMAD.MOV R18, RZ, RZ, -R18 ;  /* 0x000000ffff12b224 */ /* 0x000fe200078e0a12 */
[----:B------:R-:W-:Y:S01]  /*33e0*/  ISETP.GT.U32.AND P3, PT, R3, R7, PT ;  /* 0x000000070300720c */ /* 0x000fe20003f64070 */
[----:B------:R-:W-:Y:S01]  /*33f0*/  @!P6 IMAD.IADD R9, R9, 0x1, -R3 ;  /* 0x000000010909e824 */ /* 0x000fe200078e0a03 */
[----:B------:R-:W-:Y:S01]  /*3400*/  IABS R13, R4 ;  /* 0x00000004000d7213 */ /* 0x000fe20000000000 */
[----:B------:R-:W-:Y:S01]  /*3410*/  VIADD R10, R29, 0xcf ;  /* 0x000000cf1d0a7836 */ /* 0x000fe20000000000 */
[----:B------:R-:W-:Y:S02]  /*3420*/  STL [R1+0x258], R18 ;  /* 0x0002581201007387 */ /* 0x000fe40000100800 */
[----:B------:R-:W-:Y:S01]  /*3430*/  ISETP.GT.U32.AND P6, PT, R3, R9, PT ;  /* 0x000000090300720c */ /* 0x000fe20003fc4070 */
[----:B------:R-:W-:Y:S01]  /*3440*/  IMAD.HI.U32 R17, R6, R13, RZ ;  /* 0x0000000d06117227 */ /* 0x000fe200078e00ff */
[----:B------:R-:W-:-:S03]  /*3450*/  IABS R14, R10 ;  /* 0x0000000a000e7213 */ /* 0x000fc60000000000 */
[----:B0-----:R-:W-:Y:S02]  /*3460*/  IMAD.MOV.U32 R0, RZ, RZ, R15 ;  /* 0x000000ffff007224 */ /* 0x001fe400078e000f */
[----:B------:R-:W-:Y:S01]  /*3470*/  @!P0 IMAD.IADD R11, R11, 0x1, -R3 ;  /* 0x000000010b0b8824 */ /* 0x000fe200078e0a03 */
[----:B------:R-:W-:Y:S01]  /*3480*/  ISETP.GE.AND P0, PT, R12, RZ, PT ;  /* 0x000000ff0c00720c */ /* 0x000fe20003f06270 */
[----:B------:R-:W-:Y:S01]  /*3490*/  @!P4 IMAD.MOV R0, RZ, RZ, -R0 ;  /* 0x000000ffff00c224 */ /* 0x000fe200078e0a00 */
[----:B------:R-:W-:Y:S01]  /*34a0*/  ISETP.GE.AND P4, PT, R2, RZ, PT ;  /* 0x000000ff0200720c */ /* 0x000fe20003f86270 */
[----:B------:R-:W-:Y:S02]  /*34b0*/  IMAD.MOV R16, RZ, RZ, -R17 ;  /* 0x000000ffff107224 */ /* 0x000fe400078e0a11 */
[----:B------:R-:W-:Y:S01]  /*34c0*/  @!P3 IMAD.IADD R7, R7, 0x1, -R3 ;  /* 0x000000010707b824 */ /* 0x000fe200078e0a03 */
[----:B------:R0:W-:Y:S01]  /*34d0*/  STL [R1+0x22c], R0 ;  /* 0x00022c0001007387 */ /* 0x0001e20000100800 */
[----:B------:R-:W-:Y:S01]  /*34e0*/  IMAD R2, R3, R16, R13 ;  /* 0x0000001003027224 */ /* 0x000fe200078e020d */
[----:B------:R-:W-:Y:S01]  /*34f0*/  ISETP.GE.AND P3, PT, R4, RZ, PT ;  /* 0x000000ff0400720c */ /* 0x000fe20003f66270 */
[----:B------:R-:W-:-:S04]  /*3500*/  IMAD.HI.U32 R12, R6, R14, RZ ;  /* 0x0000000e060c7227 */ /* 0x000fc800078e00ff */
[----:B------:R-:W-:Y:S01]  /*3510*/  @!P6 IMAD.IADD R9, R9, 0x1, -R3 ;  /* 0x000000010909e824 */ /* 0x000fe200078e0a03 */
[C---:B------:R-:W-:Y:S01]  /*3520*/  ISETP.GT.U32.AND P6, PT, R3.reuse, R2, PT ;  /* 0x000000020300720c */ /* 0x040fe20003fc4070 */
[----:B------:R-:W-:Y:S02]  /*3530*/  IMAD.MOV R12, RZ, RZ, -R12 ;  /* 0x000000ffff0c7224 */ /* 0x000fe400078e0a0c */
[----:B0-----:R-:W-:Y:S02]  /*3540*/  IMAD.MOV.U32 R0, RZ, RZ, R11 ;  /* 0x000000ffff007224 */ /* 0x001fe400078e000b */
[C---:B------:R-:W-:Y:S02]  /*3550*/  IMAD R4, R3.reuse, R12, R14 ;  /* 0x0000000c03047224 */ /* 0x040fe400078e020e */
[----:B------:R-:W-:Y:S01]  /*3560*/  @!P1 IMAD.MOV R0, RZ, RZ, -R0 ;  /* 0x000000ffff009224 */ /* 0x000fe200078e0a00 */
[----:B------:R-:W-:Y:S01]  /*3570*/  ISETP.GT.U32.AND P1, PT, R3, R7, PT ;  /* 0x000000070300720c */ /* 0x000fe20003f24070 */
[----:B------:R-:W-:-:S02]  /*3580*/  @!P5 IMAD.IADD R8, R8, 0x1, -R3 ;  /* 0x000000010808d824 */ /* 0x000fc400078e0a03 */
[----:B------:R-:W-:Y:S01]  /*3590*/  VIADD R13, R29, 0xce ;  /* 0x000000ce1d0d7836 */ /* 0x000fe20000000000 */
[----:B------:R0:W-:Y:S01]  /*35a0*/  STL [R1+0x228], R0 ;  /* 0x0002280001007387 */ /* 0x0001e20000100800 */
[--C-:B------:R-:W-:Y:S01]  /*35b0*/  @!P6 IMAD.IADD R2, R2, 0x1, -R3.reuse ;  /* 0x000000010202e824 */ /* 0x100fe200078e0a03 */
[----:B------:R-:W-:Y:S01]  /*35c0*/  ISETP.GT.U32.AND P5, PT, R3, R8, PT ;  /* 0x000000080300720c */ /* 0x000fe20003fa4070 */
[C---:B------:R-:W-:Y:S01]  /*35d0*/  VIADD R11, R29.reuse, 0xcc ;  /* 0x000000cc1d0b7836 */ /* 0x040fe20000000000 */
[----:B------:R-:W-:Y:S01]  /*35e0*/  IABS R19, R13 ;  /* 0x0000000d00137213 */ /* 0x000fe20000000000 */
[----:B------:R-:W-:Y:S01]  /*35f0*/  VIADD R12, R29, 0xcd ;  /* 0x000000cd1d0c7836 */ /* 0x000fe20000000000 */
[----:B------:R-:W-:Y:S01]  /*3600*/  ISETP.GT.U32.AND P6, PT, R3, R2, PT ;  /* 0x000000020300720c */ /* 0x000fe20003fc4070 */
[----:B------:R-:W-:Y:S02]  /*3610*/  VIADD R18, R29, 0xca ;  /* 0x000000ca1d127836 */ /* 0x000fe40000000000 */
[----:B------:R-:W-:Y:S01]  /*3620*/  @!P1 IMAD.IADD R7, R7, 0x1, -R3 ;  /* 0x0000000107079824 */ /* 0x000fe200078e0a03 */
[----:B------:R-:W-:Y:S01]  /*3630*/  ISETP.GT.U32.AND P1, PT, R3, R4, PT ;  /* 0x000000040300720c */ /* 0x000fe20003f24070 */
[----:B0-----:R-:W-:-:S02]  /*3640*/  IMAD.MOV.U32 R0, RZ, RZ, R9 ;  /* 0x000000ffff007224 */ /* 0x001fc400078e0009 */
[----:B------:R-:W-:-:S04]  /*3650*/  IMAD.HI.U32 R9, R6, R19, RZ ;  /* 0x0000001306097227 */ /* 0x000fc800078e00ff */
[----:B------:R-:W-:Y:S01]  /*3660*/  @!P2 IMAD.MOV R0, RZ, RZ, -R0 ;  /* 0x000000ffff00a224 */ /* 0x000fe200078e0a00 */
[----:B------:R-:W-:Y:S01]  /*3670*/  ISETP.GE.AND P2, PT, R13, RZ, PT ;  /* 0x000000ff0d00720c */ /* 0x000fe20003f46270 */
[--C-:B------:R-:W-:Y:S01]  /*3680*/  @!P5 IMAD.IADD R8, R8, 0x1, -R3.reuse ;  /* 0x000000010808d824 */ /* 0x100fe200078e0a03 */
[----:B------:R-:W-:Y:S01]  /*3690*/  IABS R13, R12 ;  /* 0x0000000c000d7213 */ /* 0x000fe20000000000 */
[--C-:B------:R-:W-:Y:S01]  /*36a0*/  @!P6 IMAD.IADD R2, R2, 0x1, -R3.reuse ;  /* 0x000000010202e824 */ /* 0x100fe200078e0a03 */
[----:B------:R0:W-:Y:S01]  /*36b0*/  STL [R1+0x224], R0 ;  /* 0x0002240001007387 */ /* 0x0001e20000100800 */
[----:B------:R-:W-:Y:S01]  /*36c0*/  @!P1 IMAD.IADD R4, R4, 0x1, -R3 ;  /* 0x0000000104049824 */ /* 0x000fe200078e0a03 */
[----:B------:R-:W-:Y:S01]  /*36d0*/  ISETP.GE.AND P5, PT, R10, RZ, PT ;  /* 0x000000ff0a00720c */ /* 0x000fe20003fa6270 */
[----:B------:R-:W-:Y:S01]  /*36e0*/  @!P4 IMAD.MOV R8, RZ, RZ, -R8 ;  /* 0x000000ffff08c224 */ /* 0x000fe200078e0a08 */
[----:B------:R-:W-:Y:S01]  /*36f0*/  ISETP.GE.AND P4, PT, R12, RZ, PT ;  /* 0x000000ff0c00720c */ /* 0x000fe20003f86270 */
[----:B------:R-:W-:Y:S01]  /*3700*/  IMAD.MOV R9, RZ, RZ, -R9 ;  /* 0x000000ffff097224 */ /* 0x000fe200078e0a09 */
[----:B------:R-:W-:Y:S01]  /*3710*/  ISETP.GT.U32.AND P1, PT, R3, R4, PT ;  /* 0x000000040300720c */ /* 0x000fe20003f24070 */
[----:B------:R-:W-:Y:S01]  /*3720*/  VIADD R10, R29, 0xcb ;  /* 0x000000cb1d0a7836 */ /* 0x000fe20000000000 */
[----:B------:R1:W-:Y:S01]  /*3730*/  STL [R1+0x220], R8 ;  /* 0x0002200801007387 */ /* 0x0003e20000100800 */
[----:B------:R-:W-:-:S02]  /*3740*/  IMAD R19, R3, R9, R19 ;  /* 0x0000000903137224 */ /* 0x000fc400078e0213 */
[----:B0-----:R-:W-:Y:S01]  /*3750*/  IMAD.MOV.U32 R0, RZ, RZ, R7 ;  /* 0x000000ffff007224 */ /* 0x001fe200078e0007 */
[----:B------:R-:W-:Y:S01]  /*3760*/  ISETP.GE.AND P6, PT, R10, RZ, PT ;  /* 0x000000ff0a00720c */ /* 0x000fe20003fc6270 */
[----:B------:R-:W-:Y:S01]  /*3770*/  VIADD R15, R29, 0xc9 ;  /* 0x000000c91d0f7836 */ /* 0x000fe20000000000 */
[----:B------:R-:W-:Y:S01]  /*3780*/  IABS R10, R10 ;  /* 0x0000000a000a7213 */ /* 0x000fe20000000000 */
[----:B------:R-:W-:Y:S01]  /*3790*/  @!P0 IMAD.MOV R0, RZ, RZ, -R0 ;  /* 0x000000ffff008224 */ /* 0x000fe200078e0a00 */
[----:B------:R-:W-:Y:S01]  /*37a0*/  ISETP.GE.AND P0, PT, R11, RZ, PT ;  /* 0x000000ff0b00720c */ /* 0x000fe20003f06270 */
[----:B------:R-:W-:Y:S01]  /*37b0*/  VIADD R9, R29, 0xc7 ;  /* 0x000000c71d097836 */ /* 0x000fe20000000000 */
[----:B------:R-:W-:Y:S01]  /*37c0*/  IABS R11, R11 ;  /* 0x0000000b000b7213 */ /* 0x000fe20000000000 */
[----:B-1----:R-:W-:Y:S01]  /*37d0*/  IMAD.HI.U32 R8, R6, R13, RZ ;  /* 0x0000000d06087227 */ /* 0x002fe200078e00ff */
[----:B------:R0:W-:Y:S01]  /*37e0*/  STL [R1+0x21c], R0 ;  /* 0x00021c0001007387 */ /* 0x0001e20000100800 */
[----:B------:R-:W-:-:S02]  /*37f0*/  IABS R17, R15 ;  /* 0x0000000f00117213 */ /* 0x000fc40000000000 */
[----:B------:R-:W-:Y:S01]  /*3800*/  IMAD.HI.U32 R7, R6, R11, RZ ;  /* 0x0000000b06077227 */ /* 0x000fe200078e00ff */
[----:B------:R-:W-:-:S03]  /*3810*/  IABS R16, R9 ;  /* 0x0000000900107213 */ /* 0x000fc60000000000 */
[----:B------:R-:W-:Y:S02]  /*3820*/  IMAD.MOV R8, RZ, RZ, -R8 ;  /* 0x000000ffff087224 */ /* 0x000fe400078e0a08 */
[----:B------:R-:W-:Y:S02]  /*3830*/  IMAD.MOV R7, RZ, RZ, -R7 ;  /* 0x000000ffff077224 */ /* 0x000fe400078e0a07 */
[----:B0-----:R-:W-:Y:S02]  /*3840*/  IMAD.MOV.U32 R0, RZ, RZ, R2 ;  /* 0x000000ffff007224 */ /* 0x001fe400078e0002 */
[----:B------:R-:W-:Y:S02]  /*3850*/  @!P1 IMAD.IADD R4, R4, 0x1, -R3 ;  /* 0x0000000104049824 */ /* 0x000fe400078e0a03 */
[----:B------:R-:W-:Y:S01]  /*3860*/  @!P3 IMAD.MOV R0, RZ, RZ, -R0 ;  /* 0x000000ffff00b224 */ /* 0x000fe200078e0a00 */
[C---:B------:R-:W-:Y:S01]  /*3870*/  ISETP.GT.U32.AND P3, PT, R3.reuse, R19, PT ;  /* 0x000000130300720c */ /* 0x040fe20003f64070 */
[C---:B------:R-:W-:Y:S01]  /*3880*/  IMAD R13, R3.reuse, R8, R13 ;  /* 0x00000008030d7224 */ /* 0x040fe200078e020d */
[----:B------:R-:W-:Y:S01]  /*3890*/  IABS R8, R18 ;  /* 0x0000001200087213 */ /* 0x000fe20000000000 */
[C---:B------:R-:W-:Y:S01]  /*38a0*/  IMAD R11, R3.reuse, R7, R11 ;  /* 0x00000007030b7224 */ /* 0x040fe200078e020b */
[----:B------:R0:W-:Y:S01]  /*38b0*/  STL [R1+0x218], R0 ;  /* 0x0002180001007387 */ /* 0x0001e20000100800 */
[----:B------:R-:W-:Y:S01]  /*38c0*/  IMAD.HI.U32 R2, R6, R10, RZ ;  /* 0x0000000a06027227 */ /* 0x000fe200078e00ff */
[----:B------:R-:W-:-:S03]  /*38d0*/  ISETP.GT.U32.AND P1, PT, R3, R13, PT ;  /* 0x0000000d0300720c */ /* 0x000fc60003f24070 */
[----:B------:R-:W-:Y:S02]  /*38e0*/  IMAD.MOV R2, RZ, RZ, -R2 ;  /* 0x000000ffff027224 */ /* 0x000fe400078e0a02 */
[----:B------:R-:W-:-:S04]  /*38f0*/  IMAD.HI.U32 R12, R6, R8, RZ ;  /* 0x00000008060c7227 */ /* 0x000fc800078e00ff */
[----:B0-----:R-:W-:Y:S02]  /*3900*/  IMAD.MOV.U32 R0, RZ, RZ, R4 ;  /* 0x000000ffff007224 */ /* 0x001fe400078e0004 */
[--C-:B------:R-:W-:Y:S02]  /*3910*/  @!P3 IMAD.IADD R19, R19, 0x1, -R3.reuse ;  /* 0x000000011313b824 */ /* 0x100fe400078e0a03 */
[----:B------:R-:W-:Y:S01]  /*3920*/  @!P5 IMAD.MOV R0, RZ, RZ, -R0 ;  /* 0x000000ffff00d224 */ /* 0x000fe200078e0a00 */
[----:B------:R-:W-:Y:S01]  /*3930*/  ISETP.GT.U32.AND P5, PT, R3, R11, PT ;  /* 0x0000000b0300720c */ /* 0x000fe20003fa4070 */
[----:B------:R-:W-:Y:S01]  /*3940*/  @!P1 IMAD.IADD R13, R13, 0x1, -R3 ;  /* 0x000000010d0d9824 */ /* 0x000fe200078e0a03 */
[C---:B------:R-:W-:Y:S01]  /*3950*/  ISETP.GT.U32.AND P3, PT, R3.reuse, R19, PT ;  /* 0x000000130300720c */ /* 0x040fe20003f64070 */
[C---:B------:R-:W-:Y:S01]  /*3960*/  IMAD R10, R3.reuse, R2, R10 ;  /* 0x00000002030a7224 */ /* 0x040fe200078e020a */
[----:B------:R0:W-:Y:S01]  /*3970*/  STL [R1+0x34c], R0 ;  /* 0x00034c0001007387 */ /* 0x0001e20000100800 */
[----:B------:R-:W-:Y:S01]  /*3980*/  IMAD.HI.U32 R4, R6, R17, RZ ;  /* 0x0000001106047227 */ /* 0x000fe200078e00ff */
[----:B------:R-:W-:-:S03]  /*3990*/  ISETP.GT.U32.AND P1, PT, R3, R13, PT ;  /* 0x0000000d0300720c */ /* 0x000fc60003f24070 */
[----:B------:R-:W-:Y:S02]  /*39a0*/  IMAD.MOV R12, RZ, RZ, -R12 ;  /* 0x000000ffff0c7224 */ /* 0x000fe400078e0a0c */
[----:B------:R-:W-:Y:S02]  /*39b0*/  IMAD.MOV R4, RZ, RZ, -R4 ;  /* 0x000000ffff047224 */ /* 0x000fe400078e0a04 */
[--C-:B------:R-:W-:Y:S02]  /*39c0*/  @!P5 IMAD.IADD R11, R11, 0x1, -R3.reuse ;  /* 0x000000010b0bd824 */ /* 0x100fe400078e0a03 */
[----:B------:R-:W-:Y:S01]  /*39d0*/  @!P3 IMAD.IADD R19, R19, 0x1, -R3 ;  /* 0x000000011313b824 */ /* 0x000fe200078e0a03 */
[C---:B------:R-:W-:Y:S01]  /*39e0*/  ISETP.GT.U32.AND P3, PT, R3.reuse, R10, PT ;  /* 0x0000000a0300720c */ /* 0x040fe20003f64070 */
[C---:B------:R-:W-:Y:S01]  /*39f0*/  IMAD R8, R3.reuse, R12, R8 ;  /* 0x0000000c03087224 */ /* 0x040fe200078e0208 */
[C---:B------:R-:W-:Y:S01]  /*3a00*/  ISETP.GT.U32.AND P5, PT, R3.reuse, R11, PT ;  /* 0x0000000b0300720c */ /* 0x040fe20003fa4070 */
[----:B------:R-:W-:-:S02]  /*3a10*/  IMAD R17, R3, R4, R17 ;  /* 0x0000000403117224 */ /* 0x000fc400078e0211 */
[----:B------:R-:W-:Y:S01]  /*3a20*/  @!P1 IMAD.IADD R13, R13, 0x1, -R3 ;  /* 0x000000010d0d9824 */ /* 0x000fe200078e0a03 */
[----:B------:R-:W-:Y:S01]  /*3a30*/  ISETP.GT.U32.AND P1, PT, R3, R8, PT ;  /* 0x000000080300720c */ /* 0x000fe20003f24070 */
[C---:B------:R-:W-:Y:S02]  /*3a40*/  VIADD R2, R29.reuse, 0xc8 ;  /* 0x000000c81d027836 */ /* 0x040fe40000000000 */
[----:B------:R-:W-:Y:S02]  /*3a50*/  VIADD R4, R29, 0xc6 ;  /* 0x000000c61d047836 */ /* 0x000fe40000000000 */
[----:B0-----:R-:W-:Y:S01]  /*3a60*/  IMAD.MOV.U32 R0, RZ, RZ, R19 ;  /* 0x000000ffff007224 */ /* 0x001fe200078e0013 */
[----:B------:R-:W-:Y:S01]  /*3a70*/  IABS R7, R2 ;  /* 0x0000000200077213 */ /* 0x000fe20000000000 */
[--C-:B------:R-:W-:Y:S01]  /*3a80*/  @!P3 IMAD.IADD R10, R10, 0x1, -R3.reuse ;  /* 0x000000010a0ab824 */ /* 0x100fe200078e0a03 */
[----:B------:R-:W-:Y:S01]  /*3a90*/  ISETP.GE.AND P3, PT, R18, RZ, PT ;  /* 0x000000ff1200720c */ /* 0x000fe20003f66270 */
[----:B------:R-:W-:Y:S01]  /*3aa0*/  @!P5 IMAD.IADD R11, R11, 0x1, -R3 ;  /* 0x000000010b0bd824 */ /* 0x000fe200078e0a03 */
[C---:B------:R-:W-:Y:S01]  /*3ab0*/  ISETP.GT.U32.AND P5, PT, R3.reuse, R17, PT ;  /* 0x000000110300720c */ /* 0x040fe20003fa4070 */
[----:B------:R-:W-:Y:S01]  /*3ac0*/  @!P2 IMAD.MOV R0, RZ, RZ, -R0 ;  /* 0x000000ffff00a224 */ /* 0x000fe200078e0a00 */
[----:B------:R-:W-:Y:S01]  /*3ad0*/  IABS R18, R4 ;  /* 0x0000000400127213 */ /* 0x000fe20000000000 */
[----:B------:R-:W-:Y:S01]  /*3ae0*/  IMAD.HI.U32 R12, R6, R16, RZ ;  /* 0x00000010060c7227 */ /* 0x000fe200078e00ff */
[----:B------:R-:W-:-:S02]  /*3af0*/  ISETP.GT.U32.AND P2, PT, R3, R10, PT ;  /* 0x0000000a0300720c */ /* 0x000fc40003f44070 */
[----:B------:R0:W-:Y:S01]  /*3b00*/  STL [R1+0x304], R0 ;  /* 0x0003040001007387 */ /* 0x0001e20000100800 */
[----:B------:R-:W-:Y:S01]  /*3b10*/  @!P1 IMAD.IADD R8, R8, 0x1, -R3 ;  /* 0x0000000108089824 */ /* 0x000fe200078e0a03 */
[----:B------:R-:W-:Y:S01]  /*3b20*/  ISETP.GE.AND P1, PT, R15, RZ, PT ;  /* 0x000000ff0f00720c */ /* 0x000fe20003f26270 */
[----:B------:R-:W-:Y:S02]  /*3b30*/  IMAD.MOV R12, RZ, RZ, -R12 ;  /* 0x000000ffff0c7224 */ /* 0x000fe400078e0a0c */
[----:B------:R-:W-:-:S04]  /*3b40*/  IMAD.HI.U32 R14, R6, R7, RZ ;  /* 0x00000007060e7227 */ /* 0x000fc800078e00ff */
[----:B------:R-:W-:Y:S02]  /*3b50*/  @!P5 IMAD.IADD R17, R17, 0x1, -R3 ;  /* 0x000000011111d824 */ /* 0x000fe400078e0a03 */
[----:B------:R-:W-:Y:S02]  /*3b60*/  IMAD.MOV.U32 R15, RZ, RZ, R18 ;  /* 0x000000ffff0f7224 */ /* 0x000fe400078e0012 */
[----:B0-----:R-:W-:Y:S01]  /*3b70*/  IMAD.MOV.U32 R0, RZ, RZ, R13 ;  /* 0x000000ffff007224 */ /* 0x001fe200078e000d */
[C---:B------:R-:W-:Y:S01]  /*3b80*/  ISETP.GT.U32.AND P5, PT, R3.reuse, R17, PT ;  /* 0x000000110300720c */ /* 0x040fe20003fa4070 */
[----:B------:R-:W-:Y:S02]  /*3b90*/  IMAD R16, R3, R12, R16 ;  /* 0x0000000c03107224 */ /* 0x000fe400078e0210 */
[----:B------:R-:W-:Y:S02]  /*3ba0*/  IMAD.MOV R14, RZ, RZ, -R14 ;  /* 0x000000ffff0e7224 */ /* 0x000fe400078e0a0e */
[----:B------:R-:W-:-:S04]  /*3bb0*/  IMAD.HI.U32 R12, R6, R15, RZ ;  /* 0x0000000f060c7227 */ /* 0x000fc800078e00ff */
[----:B------:R-:W-:Y:S01]  /*3bc0*/  @!P4 IMAD.MOV R0, RZ, RZ, -R0 ;  /* 0x000000ffff00c224 */ /* 0x000fe200078e0a00 */
[C---:B------:R-:W-:Y:S01]  /*3bd0*/  ISETP.GT.U32.AND P4, PT, R3.reuse, R8, PT ;  /* 0x000000080300720c */ /* 0x040fe20003f84070 */
[C---:B------:R-:W-:Y:S02]  /*3be0*/  IMAD R7, R3.reuse, R14, R7 ;  /* 0x0000000e03077224 */ /* 0x040fe400078e0207 */
[--C-:B------:R-:W-:Y:S01]  /*3bf0*/  @!P2 IMAD.IADD R10, R10, 0x1, -R3.reuse ;  /* 0x000000010a0aa824 */ /* 0x100fe200078e0a03 */
[----:B------:R0:W-:Y:S01]  /*3c00*/  STL [R1+0x334], R0 ;  /* 0x0003340001007387 */ /* 0x0001e20000100800 */
[----:B------:R-:W-:Y:S01]  /*3c10*/  IMAD.MOV R12, RZ, RZ, -R12 ;  /* 0x000000ffff0c7224 */ /* 0x000fe200078e0a0c */
[----:B------:R-:W-:Y:S01]  /*3c20*/  ISETP.GT.U32.AND P2, PT, R3, R7, PT ;  /* 0x000000070300720c */ /* 0x000fe20003f44070 */
[----:B------:R-:W-:Y:S02]  /*3c30*/  @!P5 IMAD.IADD R17, R17, 0x1, -R3 ;  /* 0x000000011111d824 */ /* 0x000fe400078e0a03 */
[----:B------:R-:W-:-:S02]  /*3c40*/  IMAD R15, R3, R12, R15 ;  /* 0x0000000c030f7224 */ /* 0x000fc400078e020f */
[----:B------:R-:W-:Y:S01]  /*3c50*/  @!P0 IMAD.MOV R11, RZ, RZ, -R11 ;  /* 0x000000ffff0b8224 */ /* 0x000fe200078e0a0b */
[----:B------:R-:W-:Y:S01]  /*3c60*/  ISETP.GE.AND P0, PT, R2, RZ, PT ;  /* 0x000000ff0200720c */ /* 0x000fe20003f06270 */
[----:B------:R-:W-:Y:S01]  /*3c70*/  VIADD R2, R29, 0xc5 ;  /* 0x000000c51d027836 */ /* 0x000fe20000000000 */
[----:B------:R-:W-:Y:S01]  /*3c80*/  ISETP.GT.U32.AND P5, PT, R3, R15, PT ;  /* 0x0000000f0300720c */ /* 0x000fe20003fa4070 */
[----:B0-----:R-:W-:Y:S01]  /*3c90*/  IMAD.MOV.U32 R0, RZ, RZ, R10 ;  /* 0x000000ffff007224 */ /* 0x001fe200078e000a */
[----:B------:R0:W-:Y:S01]  /*3ca0*/  STL [R1+0x338], R11 ;  /* 0x0003380b01007387 */ /* 0x0001e20000100800 */
[----:B------:R-:W-:Y:S01]  /*3cb0*/  @!P4 IMAD.IADD R8, R8, 0x1, -R3 ;  /* 0x000000010808c824 */ /* 0x000fe200078e0a03 */
[----:B------:R-:W-:Y:S01]  /*3cc0*/  ISETP.GE.AND P4, PT, R9, RZ, PT ;  /* 0x000000ff0900720c */ /* 0x000fe20003f86270 */
[----:B------:R-:W-:Y:S01]  /*3cd0*/  @!P6 IMAD.MOV R0, RZ, RZ, -R0 ;  /* 0x000000ffff00e224 */ /* 0x000fe200078e0a00 */
[----:B------:R-:W-:Y:S01]  /*3ce0*/  ISETP.GT.U32.AND P6, PT, R3, R16, PT ;  /* 0x000000100300720c */ /* 0x000fe20003fc4070 */
[----:B------:R-:W-:-:S02]  /*3cf0*/  VIADD R9, R29, 0xc4 ;  /* 0x000000c41d097836 */ /* 0x000fc40000000000 */
[--C-:B------:R-:W-:Y:S01]  /*3d00*/  @!P2 IMAD.IADD R7, R7, 0x1, -R3.reuse ;  /* 0x000000010707a824 */ /* 0x100fe200078e0a03 */
[----:B------:R1:W-:Y:S01]  /*3d10*/  STL [R1+0x33c], R0 ;  /* 0x00033c0001007387 */ /* 0x0003e20000100800 */
[----:B------:R-:W-:Y:S01]  /*3d20*/  ISETP.GE.AND P2, PT, R4, RZ, PT ;  /* 0x000000ff0400720c */ /* 0x000fe20003f46270 */
[----:B------:R-:W-:Y:S01]  /*3d30*/  VIADD R13, R29, 0xc3 ;  /* 0x000000c31d0d7836 */ /* 0x000fe20000000000 */
[----:B0-----:R-:W-:Y:S01]  /*3d40*/  IABS R11, R2 ;  /* 0x00000002000b7213 */ /* 0x001fe20000000000 */
[----:B------:R-:W-:Y:S01]  /*3d50*/  @!P5 IMAD.IADD R15, R15, 0x1, -R3 ;  /* 0x000000010f0fd824 */ /* 0x000fe200078e0a03 */
[----:B------:R-:W-:Y:S01]  /*3d60*/  IABS R4, R9 ;  /* 0x0000000900047213 */ /* 0x000fe20000000000 */
[----:B------:R-:W-:Y:S01]  /*3d70*/  VIADD R12, R29, 0xc2 ;  /* 0x000000c21d0c7836 */ /* 0x000fe20000000000 */
[----:B------:R-:W-:Y:S01]  /*3d80*/  IABS R14, R13 ;  /* 0x0000000d000e7213 */ /* 0x000fe20000000000 */
[----:B------:R-:W-:-:S03]  /*3d90*/  IMAD.HI.U32 R10, R6, R11, RZ ;  /* 0x0000000b060a7227 */ /* 0x000fc600078e00ff */
[----:B------:R-:W-:Y:S01]  /*3da0*/  IABS R19, R12 ;  /* 0x0000000c00137213 */ /* 0x000fe20000000000 */
[----:B------:R-:W-:Y:S01]  /*3db0*/  @!P6 IMAD.IADD R16, R16, 0x1, -R3 ;  /* 0x000000011010e824 */ /* 0x000fe200078e0a03 */
[C---:B------:R-:W-:Y:S01]  /*3dc0*/  ISETP.GT.U32.AND P6, PT, R3.reuse, R7, PT ;  /* 0x000000070300720c */ /* 0x040fe20003fc4070 */
[----:B-1----:R-:W-:Y:S02]  /*3dd0*/  IMAD.MOV.U32 R0, RZ, RZ, R8 ;  /* 0x000000ffff007224 */ /* 0x002fe400078e0008 */
[----:B------:R-:W-:Y:S01]  /*3de0*/  IMAD.MOV R10, RZ, RZ, -R10 ;  /* 0x000000ffff0a7224 */ /* 0x000fe200078e0a0a */
[C---:B------:R-:W-:Y:S01]  /*3df0*/  ISETP.GT.U32.AND P5, PT, R3.reuse, R16, PT ;  /* 0x000000100300720c */ /* 0x040fe20003fa4070 */
[----:B------:R-:W-:Y:S01]  /*3e00*/  @!P3 IMAD.MOV R0, RZ, RZ, -R0 ;  /* 0x000000ffff00b224 */ /* 0x000fe200078e0a00 */
[----:B------:R-:W-:Y:S01]  /*3e10*/  ISETP.GT.U32.AND P3, PT, R3, R15, PT ;  /* 0x0000000f0300720c */ /* 0x000fe20003f64070 */
[----:B------:R-:W-:-:S03]  /*3e20*/  IMAD.HI.U32 R8, R6, R4, RZ ;  /* 0x0000000406087227 */ /* 0x000fc600078e00ff */
[----:B------:R0:W-:Y:S01]  /*3e30*/  STL [R1+0x340], R0 ;  /* 0x0003400001007387 */ /* 0x0001e20000100800 */
[----:B------:R-:W-:Y:S02]  /*3e40*/  IMAD R11, R3, R10, R11 ;  /* 0x0000000a030b7224 */ /* 0x000fe400078e020b */
[----:B------:R-:W-:Y:S02]  /*3e50*/  IMAD.MOV R8, RZ, RZ, -R8 ;  /* 0x000000ffff087224 */ /* 0x000fe400078e0a08 */
[--C-:B------:R-:W-:Y:S01]  /*3e60*/  @!P6 IMAD.IADD R7, R7, 0x1, -R3.reuse ;  /* 0x000000010707e824 */ /* 0x100fe200078e0a03 */
[C---:B------:R-:W-:Y:S01]  /*3e70*/  ISETP.GT.U32.AND P6, PT, R3.reuse, R11, PT ;  /* 0x0000000b0300720c */ /* 0x040fe20003fc4070 */
[----:B------:R-:W-:Y:S02]  /*3e80*/  IMAD R4, R3, R8, R4 ;  /* 0x0000000803047224 */ /* 0x000fe400078e0204 */
[----:B------:R-:W-:Y:S02]  /*3e90*/  @!P3 IMAD.IADD R15, R15, 0x1, -R3 ;  /* 0x000000010f0fb824 */ /* 0x000fe400078e0a03 */
[----:B------:R-:W-:Y:S01]  /*3ea0*/  IMAD.HI.U32 R8, R6, R14, RZ ;  /* 0x0000000e06087227 */ /* 0x000fe200078e00ff */
[----:B------:R-:W-:-:S03]  /*3eb0*/  ISETP.GT.U32.AND P3, PT, R3, R4, PT ;  /* 0x000000040300720c */ /* 0x000fc60003f64070 */
[----:B------:R-:W-:Y:S01]  /*3ec0*/  @!P5 IMAD.IADD R16, R16, 0x1, -R3 ;  /* 0x000000011010d824 */ /* 0x000fe200078e0a03 */
[----:B------:R-:W-:Y:S01]  /*3ed0*/  ISETP.GE.AND P5, PT, R2, RZ, PT ;  /* 0x000000ff0200720c */ /* 0x000fe20003fa6270 */
[----:B------:R-:W-:-:S04]  /*3ee0*/  IMAD.HI.U32 R10, R6, R19, RZ ;  /* 0x00000013060a7227 */ /* 0x000fc800078e00ff */
[--C-:B------:R-:W-:Y:S01]  /*3ef0*/  @!P6 IMAD.IADD R11, R11, 0x1, -R3.reuse ;  /* 0x000000010b0be824 */ /* 0x100fe200078e0a03 */
[----:B------:R-:W-:Y:S01]  /*3f00*/  ISETP.GE.AND P6, PT, R9, RZ, PT ;  /* 0x000000ff0900720c */ /* 0x000fe20003fc6270 */
[----:B------:R-:W-:Y:S02]  /*3f10*/  VIADD R2, R29, 0xc1 ;  /* 0x000000c11d027836 */ /* 0x000fe40000000000 */
[----:B------:R-:W-:Y:S02]  /*3f20*/  IMAD.MOV R8, RZ, RZ, -R8 ;  /* 0x000000ffff087224 */ /* 0x000fe400078e0a08 */
[----:B------:R-:W-:Y:S01]  /*3f30*/  @!P3 IMAD.IADD R4, R4, 0x1, -R3 ;  /* 0x000000010404b824 */ /* 0x000fe200078e0a03 */
[----:B------:R-:W-:Y:S01]  /*3f40*/  ISETP.GT.U32.AND P3, PT, R3, R11, PT ;  /* 0x0000000b0300720c */ /* 0x000fe20003f64070 */
[----:B0-----:R-:W-:Y:S02]  /*3f50*/  IMAD.MOV.U32 R0, RZ, RZ, R7 ;  /* 0x000000ffff007224 */ /* 0x001fe400078e0007 */
[----:B------:R-:W-:-:S02]  /*3f60*/  IMAD.MOV R10, RZ, RZ, -R10 ;  /* 0x000000ffff0a7224 */ /* 0x000fc400078e0a0a */
[----:B------:R-:W-:Y:S02]  /*3f70*/  VIADD R9, R29, 0xc0 ;  /* 0x000000c01d097836 */ /* 0x000fe40000000000 */
[C---:B------:R-:W-:Y:S01]  /*3f80*/  IMAD R14, R3.reuse, R8, R14 ;  /* 0x00000008030e7224 */ /* 0x040fe200078e020e */
[----:B------:R-:W-:Y:S01]  /*3f90*/  IABS R8, R2 ;  /* 0x0000000200087213 */ /* 0x000fe20000000000 */
[----:B------:R-:W-:Y:S01]  /*3fa0*/  @!P0 IMAD.MOV R0, RZ, RZ, -R0 ;  /* 0x000000ffff008224 */ /* 0x000fe200078e0a00 */
[C---:B------:R-:W-:Y:S01]  /*3fb0*/  ISETP.GT.U32.AND P0, PT, R3.reuse, R4, PT ;  /* 0x000000040300720c */ /* 0x040fe20003f04070 */
[----:B------:R-:W-:Y:S01]  /*3fc0*/  @!P1 IMAD.MOV R17, RZ, RZ, -R17 ;  /* 0x000000ffff119224 */ /* 0x000fe200078e0a11 */
[C---:B------:R-:W-:Y:S01]  /*3fd0*/  ISETP.GT.U32.AND P1, PT, R3.reuse, R14, PT ;  /* 0x0000000e0300720c */ /* 0x040fe20003f24070 */
[C---:B------:R-:W-:Y:S01]  /*3fe0*/  IMAD R19, R3.reuse, R10, R19 ;  /* 0x0000000a03137224 */ /* 0x040fe200078e0213 */
[----:B------:R-:W-:Y:S01]  /*3ff0*/  IABS R10, R9 ;  /* 0x00000009000a7213 */ /* 0x000fe20000000000 */
[----:B------:R-:W-:Y:S01]  /*4000*/  IMAD.HI.U32 R7, R6, R8, RZ ;  /* 0x0000000806077227 */ /* 0x000fe200078e00ff */
[----:B------:R-:W-:Y:S03]  /*4010*/  STL [R1+0x314], R17 ;  /* 0x0003141101007387 */ /* 0x000fe60000100800 */
[----:B------:R-:W-:Y:S01]  /*4020*/  @!P4 IMAD.MOV R16, RZ, RZ, -R16 ;  /* 0x000000ffff10c224 */ /* 0x000fe200078e0a10 */
[----:B------:R0:W-:Y:S01]  /*4030*/  STL [R1+0x330], R0 ;  /* 0x0003300001007387 */ /* 0x0001e20000100800 */
[----:B------:R-:W-:Y:S01]  /*4040*/  ISETP.GT.U32.AND P4, PT, R3, R19, PT ;  /* 0x000000130300720c */ /* 0x000fe20003f84070 */
[----:B------:R-:W-:Y:S01]  /*4050*/  @!P3 IMAD.IADD R11, R11, 0x1, -R3 ;  /* 0x000000010b0bb824 */ /* 0x000fe200078e0a03 */
[----:B------:R-:W-:Y:S01]  /*4060*/  ISETP.GE.AND P3, PT, R12, RZ, PT ;  /* 0x000000ff0c00720c */ /* 0x000fe20003f66270 */
[----:B------:R-:W-:Y:S01]  /*4070*/  IMAD.MOV R7, RZ, RZ, -R7 ;  /* 0x000000ffff077224 */ /* 0x000fe200078e0a07 */
[----:B------:R1:W-:Y:S01]  /*4080*/  STL [R1+0x318], R16 ;  /* 0x0003181001007387 */ /* 0x0003e20000100800 */
[----:B------:R-:W-:Y:S01]  /*4090*/  @!P0 IMAD.IADD R4, R4, 0x1, -R3 ;  /* 0x0000000104048824 */ /* 0x000fe200078e0a03 */
[----:B------:R-:W-:Y:S01]  /*40a0*/  ISETP.GE.AND P0, PT, R2, RZ, PT ;  /* 0x000000ff0200720c */ /* 0x000fe20003f06270 */
[----:B------:R-:W-:-:S02]  /*40b0*/  IMAD R8, R3, R7, R8 ;  /* 0x0000000703087224 */ /* 0x000fc400078e0208 */
[----:B0-----:R-:W-:Y:S02]  /*40c0*/  IMAD.MOV.U32 R0, RZ, RZ, R15 ;  /* 0x000000ffff007224 */ /* 0x001fe400078e000f */
[----:B------:R-:W-:-:S04]  /*40d0*/  IMAD.HI.U32 R15, R6, R10, RZ ;  /* 0x0000000a060f7227 */ /* 0x000fc800078e00ff */
[----:B------:R-:W-:Y:S01]  /*40e0*/  @!P2 IMAD.MOV R0, RZ, RZ, -R0 ;  /* 0x000000ffff00a224 */ /* 0x000fe200078e0a00 */
[----:B------:R-:W-:Y:S01]  /*40f0*/  ISETP.GE.AND P2, PT, R13, RZ, PT ;  /* 0x000000ff0d00720c */ /* 0x000fe20003f46270 */
[----:B------:R-:W-:Y:S02]  /*4100*/  IMAD.MOV R15, RZ, RZ, -R15 ;  /* 0x000000ffff0f7224 */ /* 0x000fe400078e0a0f */
[----:B-1----:R-:W-:Y:S01]  /*4110*/  IMAD.MOV.U32 R16, RZ, RZ, R11 ;  /* 0x000000ffff107224 */ /* 0x002fe200078e000b */
[----:B------:R0:W-:Y:S01]  /*4120*/  STL [R1+0x32c], R0 ;  /* 0x00032c0001007387 */ /* 0x0001e20000100800 */
[C---:B------:R-:W-:Y:S02]  /*4130*/  IMAD R10, R3.reuse, R15, R10 ;  /* 0x0000000f030a7224 */ /* 0x040fe400078e020a */
[----:B------:R-:W-:Y:S01]  /*4140*/  @!P5 IMAD.MOV R16, RZ, RZ, -R16 ;  /* 0x000000ffff10d224 */ /* 0x000fe200078e0a10 */
[----:B------:R-:W-:Y:S01]  /*4150*/  ISETP.GT.U32.AND P5, PT, R3, R8, PT ;  /* 0x000000080300720c */ /* 0x000fe20003fa4070 */
[----:B------:R-:W-:-:S02]  /*4160*/  @!P4 IMAD.IADD R19, R19, 0x1, -R3 ;  /* 0x000000011313c824 */ /* 0x000fc400078e0a03 */
[C---:B------:R-:W-:Y:S01]  /*4170*/  VIADD R2, R29.reuse, 0xbf ;  /* 0x000000bf1d027836 */ /* 0x040fe20000000000 */
[----:B------:R-:W-:Y:S01]  /*4180*/  STL [R1+0x320], R16 ;  /* 0x0003201001007387 */ /* 0x000fe20000100800 */
[----:B------:R-:W-:Y:S01]  /*4190*/  VIADD R7, R29, 0xbe ;  /* 0x000000be1d077836 */ /* 0x000fe20000000000 */
[C---:B------:R-:W-:Y:S01]  /*41a0*/  ISETP.GT.U32.AND P4, PT, R3.reuse, R19, PT ;  /* 0x000000130300720c */ /* 0x040fe20003f84070 */
[----:B0-----:R-:W-:Y:S01]  /*41b0*/  IMAD.MOV.U32 R0, RZ, RZ, R4 ;  /* 0x000000ffff007224 */ /* 0x001fe200078e0004 */
[----:B------:R-:W-:Y:S01]  /*41c0*/  IABS R11, R2 ;  /* 0x00000002000b7213 */ /* 0x000fe20000000000 */
[--C-:B------:R-:W-:Y:S01]  /*41d0*/  @!P1 IMAD.IADD R14, R14, 0x1, -R3.reuse ;  /* 0x000000010e0e9824 */ /* 0x100fe200078e0a03 */
[----:B------:R-:W-:Y:S01]  /*41e0*/  IABS R4, R7 ;  /* 0x0000000700047213 */ /* 0x000fe20000000000 */
[----:B------:R-:W-:Y:S01]  /*41f0*/  @!P6 IMAD.MOV R0, RZ, RZ, -R0 ;  /* 0x000000ffff00e224 */ /* 0x000fe200078e0a00 */
[C---:B------:R-:W-:Y:S01]  /*4200*/  ISETP.GT.U32.AND P6, PT, R3.reuse, R10, PT ;  /* 0x0000000a0300720c */ /* 0x040fe20003fc4070 */
[--C-:B------:R-:W-:Y:S01]  /*4210*/  @!P5 IMAD.IADD R8, R8, 0x1, -R3.reuse ;  /* 0x000000010808d824 */ /* 0x100fe200078e0a03 */
[C---:B------:R-:W-:Y:S01]  /*4220*/  ISETP.GT.U32.AND P1, PT, R3.reuse, R14, PT ;  /* 0x0000000e0300720c */ /* 0x040fe20003f24070 */
[----:B------:R-:W-:Y:S01]  /*4230*/  IMAD.HI.U32 R12, R6, R11, RZ ;  /* 0x0000000b060c7227 */ /* 0x000fe200078e00ff */
[----:B------:R0:W-:Y:S02]  /*4240*/  STL [R1+0x324], R0 ;  /* 0x0003240001007387 */ /* 0x0001e40000100800 */
[----:B------:R-:W-:Y:S01]  /*4250*/  ISETP.GT.U32.AND P5, PT, R3, R8, PT ;  /* 0x000000080300720c */ /* 0x000fe20003fa4070 */
[----:B------:R-:W-:Y:S01]  /*4260*/  @!P4 IMAD.IADD R19, R19, 0x1, -R3 ;  /* 0x000000011313c824 */ /* 0x000fe200078e0a03 */
[----:B------:R-:W-:Y:S01]  /*4270*/  ISETP.GE.AND P4, PT, R2, RZ, PT ;  /* 0x000000ff0200720c */ /* 0x000fe20003f86270 */
[----:B------:R-:W-:-:S04]  /*4280*/  IMAD.HI.U32 R2, R6, R4, RZ ;  /* 0x0000000406027227 */ /* 0x000fc800078e00ff */
[----:B------:R-:W-:Y:S02]  /*4290*/  @!P6 IMAD.IADD R10, R10, 0x1, -R3 ;  /* 0x000000010a0ae824 */ /* 0x000fe400078e0a03 */
[----:B------:R-:W-:Y:S02]  /*42a0*/  IMAD.MOV R12, RZ, RZ, -R12 ;  /* 0x000000ffff0c7224 */ /* 0x000fe400078e0a0c */
[----:B------:R-:W-:Y:S01]  /*42b0*/  IMAD.MOV R2, RZ, RZ, -R2 ;  /* 0x000000ffff027224 */ /* 0x000fe200078e0a02 */
[C---:B------:R-:W-:Y:S01]  /*42c0*/  ISETP.GT.U32.AND P6, PT, R3.reuse, R10, PT ;  /* 0x0000000a0300720c */ /* 0x040fe20003fc4070 */
[C---:B------:R-:W-:Y:S02]  /*42d0*/  IMAD R11, R3.reuse, R12, R11 ;  /* 0x0000000c030b7224 */ /* 0x040fe400078e020b */
[C---:B------:R-:W-:Y:S02]  /*42e0*/  IMAD R4, R3.reuse, R2, R4 ;  /* 0x0000000203047224 */ /* 0x040fe400078e0204 */
[--C-:B------:R-:W-:Y:S01]  /*42f0*/  @!P5 IMAD.IADD R8, R8, 0x1, -R3.reuse ;  /* 0x000000010808d824 */ /* 0x100fe200078e0a03 */
[----:B------:R-:W-:Y:S01]  /*4300*/  ISETP.GT.U32.AND P5, PT, R3, R11, PT ;  /* 0x0000000b0300720c */ /* 0x000fe20003fa4070 */
[----:B------:R-:W-:Y:S01]  /*4310*/  @!P1 IMAD.IADD R14, R14, 0x1, -R3 ;  /* 0x000000010e0e9824 */ /* 0x000fe200078e0a03 */
[----:B------:R-:W-:Y:S01]  /*4320*/  ISETP.GE.AND P1, PT, R9, RZ, PT ;  /* 0x000000ff0900720c */ /* 0x000fe20003f26270 */
[----:B------:R-:W-:-:S02]  /*4330*/  VIADD R9, R29, 0xbd ;  /* 0x000000bd1d097836 */ /* 0x000fc40000000000 */
[----:B------:R-:W-:Y:S02]  /*4340*/  VIADD R12, R29, 0xbc ;  /* 0x000000bc1d0c7836 */ /* 0x000fe40000000000 */
[--C-:B------:R-:W-:Y:S01]  /*4350*/  @!P6 IMAD.IADD R10, R10, 0x1, -R3.reuse ;  /* 0x000000010a0ae824 */ /* 0x100fe200078e0a03 */
[----:B------:R-:W-:Y:S01]  /*4360*/  ISETP.GT.U32.AND P6, PT, R3, R4, PT ;  /* 0x000000040300720c */ /* 0x000fe20003fc4070 */
[----:B0-----:R-:W-:Y:S01]  /*4370*/  IMAD.MOV.U32 R0, RZ, RZ, R14 ;  /* 0x000000ffff007224 */ /* 0x001fe200078e000e */
[----:B------:R-:W-:Y:S01]  /*4380*/  IABS R13, R9 ;  /* 0x00000009000d7213 */ /* 0x000fe20000000000 */
[----:B------:R-:W-:Y:S01]  /*4390*/  VIADD R14, R29, 0xbb ;  /* 0x000000bb1d0e7836 */ /* 0x000fe20000000000 */
[----:B------:R-:W-:Y:S01]  /*43a0*/  IABS R16, R12 ;  /* 0x0000000c00107213 */ /* 0x000fe20000000000 */
[----:B------:R-:W-:Y:S02]  /*43b0*/  @!P5 IMAD.IADD R11, R11, 0x1, -R3 ;  /* 0x000000010b0bd824 */ /* 0x000fe400078e0a03 */
[----:B------:R-:W-:Y:S01]  /*43c0*/  IMAD.HI.U32 R2, R6, R13, RZ ;  /* 0x0000000d06027227 */ /* 0x000fe200078e00ff */
[----:B------:R-:W-:-:S03]  /*43d0*/  IABS R18, R14 ;  /* 0x0000000e00127213 */ /* 0x000fc60000000000 */
[----:B------:R-:W-:Y:S01]  /*43e0*/  @!P2 IMAD.MOV R0, RZ, RZ, -R0 ;  /* 0x000000ffff00a224 */ /* 0x000fe200078e0a00 */
[----:B------:R-:W-:Y:S01]  /*43f0*/  ISETP.GE.AND P2, PT, R7, RZ, PT ;  /* 0x000000ff0700720c */ /* 0x000fe20003f46270 */
[----:B------:R-:W-:Y:S01]  /*4400*/  @!P6 IMAD.IADD R4, R4, 0x1, -R3 ;  /* 0x000000010404e824 */ /* 0x000fe200078e0a03 */
[----:B------:R-:W-:Y:S01]  /*4410*/  ISETP.GT.U32.AND P6, PT, R3, R11, PT ;  /* 0x0000000b0300720c */ /* 0x000fe20003fc4070 */
[----:B------:R-:W-:Y:S01]  /*4420*/  IMAD.MOV R2, RZ, RZ, -R2 ;  /* 0x000000ffff027224 */ /* 0x000fe200078e0a02 */
[----:B------:R0:W-:Y:S01]  /*4430*/  STL [R1+0x328], R0 ;  /* 0x0003280001007387 */ /* 0x0001e20000100800 */
[----:B------:R-:W-:-:S04]  /*4440*/  IMAD.HI.U32 R20, R6, R16, RZ ;  /* 0x0000001006147227 */ /* 0x000fc800078e00ff */
[----:B------:R-:W-:Y:S02]  /*4450*/  IMAD R13, R3, R2, R13 ;  /* 0x00000002030d7224 */ /* 0x000fe400078e020d */
[----:B------:R-:W-:Y:S02]  /*4460*/  VIADD R7, R29, 0xba ;  /* 0x000000ba1d077836 */ /* 0x000fe40000000000 */
[----:B------:R-:W-:Y:S01]  /*4470*/  IMAD.MOV R20, RZ, RZ, -R20 ;  /* 0x000000ffff147224 */ /* 0x000fe200078e0a14 */
[----:B------:R-:W-:Y:S01]  /*4480*/  ISETP.GT.U32.AND P5, PT, R3, R13, PT ;  /* 0x0000000d0300720c */ /* 0x000fe20003fa4070 */
[----:B0-----:R-:W-:Y:S01]  /*4490*/  IMAD.MOV.U32 R0, RZ, RZ, R19 ;  /* 0x000000ffff007224 */ /* 0x001fe200078e0013 */
[----:B------:R-:W-:Y:S01]  /*44a0*/  IABS R15, R7 ;  /* 0x00000007000f7213 */ /* 0x000fe20000000000 */
[----:B------:R-:W-:Y:S02]  /*44b0*/  @!P6 IMAD.IADD R11, R11, 0x1, -R3 ;  /* 0x000000010b0be824 */ /* 0x000fe400078e0a03 */
[----:B------:R-:W-:Y:S01]  /*44c0*/  @!P3 IMAD.MOV R0, RZ, RZ, -R0 ;  /* 0x000000ffff00b224 */ /* 0x000fe200078e0a00 */
[----:B------:R-:W-:Y:S01]  /*44d0*/  ISETP.GE.AND P3, PT, R9, RZ, PT ;  /* 0x000000ff0900720c */ /* 0x000fe20003f66270 */
[----:B------:R-:W-:-:S02]  /*44e0*/  IMAD R9, R3, R20, R16 ;  /* 0x0000001403097224 */ /* 0x000fc400078e0210 */
[----:B------:R-:W-:Y:S01]  /*44f0*/  IMAD.HI.U32 R17, R6, R18, RZ ;  /* 0x0000001206117227 */ /* 0x000fe200078e00ff */
[----:B------:R0:W-:Y:S02]  /*4500*/  STL [R1+0x31c], R0 ;  /* 0x00031c0001007387 */ /* 0x0001e40000100800 */
[----:B------:R-:W-:Y:S01]  /*4510*/  ISETP.GT.U32.AND P6, PT, R3, R9, PT ;  /* 0x000000090300720c */ /* 0x000fe20003fc4070 */
[----:B------:R-:W-:Y:S02]  /*4520*/  VIADD R2, R29, 0xb9 ;  /* 0x000000b91d027836 */ /* 0x000fe40000000000 */
[----:B------:R-:W-:Y:S02]  /*4530*/  IMAD.MOV R17, RZ, RZ, -R17 ;  /* 0x000000ffff117224 */ /* 0x000fe400078e0a11 */
[----:B------:R-:W-:Y:S01]  /*4540*/  @!P5 IMAD.IADD R13, R13, 0x1, -R3 ;  /* 0x000000010d0dd824 */ /* 0x000fe200078e0a03 */
[----:B------:R-:W-:Y:S01]  /*4550*/  IABS R16, R2 ;  /* 0x0000000200107213 */ /* 0x000fe20000000000 */
[----:B------:R-:W-:-:S02]  /*4560*/  IMAD R18, R3, R17, R18 ;  /* 0x0000001103127224 */ /* 0x000fc400078e0212 */
[----:B0-----:R-:W-:Y:S01]  /*4570*/  IMAD.MOV.U32 R0, RZ, RZ, R8 ;  /* 0x000000ffff007224 */ /* 0x001fe200078e0008 */
[----:B------:R-:W-:Y:S01]  /*4580*/  ISETP.GT.U32.AND P5, PT, R3, R13, PT ;  /* 0x0000000d0300720c */ /* 0x000fe20003fa4070 */
[----:B------:R-:W-:-:S04]  /*4590*/  IMAD.HI.U32 R8, R6, R15, RZ ;  /* 0x0000000f06087227 */ /* 0x000fc800078e00ff */
[----:B------:R-:W-:Y:S01]  /*45a0*/  @!P0 IMAD.MOV R0, RZ, RZ, -R0 ;  /* 0x000000ffff008224 */ /* 0x000fe200078e0a00 */
[C---:B------:R-:W-:Y:S01]  /*45b0*/  ISETP.GT.U32.AND P0, PT, R3.reuse, R4, PT ;  /* 0x000000040300720c */ /* 0x040fe20003f04070 */
[----:B------:R-:W-:Y:S02]  /*45c0*/  IMAD.MOV R8, RZ, RZ, -R8 ;  /* 0x000000ffff087224 */ /* 0x000fe400078e0a08 */
[----:B------:R-:W-:Y:S01]  /*45d0*/  IMAD.MOV.U32 R17, RZ, RZ, R10 ;  /* 0x000000ffff117224 */ /* 0x000fe200078e000a */
[----:B------:R0:W-:Y:S01]  /*45e0*/  STL [R1+0x310], R0 ;  /* 0x0003100001007387 */ /* 0x0001e20000100800 */
[----:B------:R-:W-:Y:S02]  /*45f0*/  IMAD R15, R3, R8, R15 ;  /* 0x00000008030f7224 */ /* 0x000fe400078e020f */
[----:B------:R-:W-:Y:S02]  /*4600*/  @!P6 IMAD.IADD R9, R9, 0x1, -R3 ;  /* 0x000000010909e824 */ /* 0x000fe400078e0a03 */
[----:B------:R-:W-:Y:S01]  /*4610*/  IMAD.HI.U32 R10, R6, R16, RZ ;  /* 0x00000010060a7227 */ /* 0x000fe200078e00ff */
[----:B------:R-:W-:-:S03]  /*4620*/  ISETP.GT.U32.AND P6, PT, R3, R15, PT ;  /* 0x0000000f0300720c */ /* 0x000fc60003fc4070 */
[----:B------:R-:W-:Y:S02]  /*4630*/  IMAD.MOV R10, RZ, RZ, -R10 ;  /* 0x000000ffff0a7224 */ /* 0x000fe400078e0a0a */
[----:B0-----:R-:W-:Y:S02]  /*4640*/  IMAD.MOV.U32 R0, RZ, RZ, R11 ;  /* 0x000000ffff007224 */ /* 0x001fe400078e000b */
[C---:B------:R-:W-:Y:S02]  /*4650*/  IMAD R8, R3.reuse, R10, R16 ;  /* 0x0000000a03087224 */ /* 0x040fe400078e0210 */
[----:B------:R-:W-:Y:S01]  /*4660*/  @!P4 IMAD.MOV R0, RZ, RZ, -R0 ;  /* 0x000000ffff00c224 */ /* 0x000fe200078e0a00 */
[----:B------:R-:W-:Y:S01]  /*4670*/  ISETP.GT.U32.AND P4, PT, R3, R18, PT ;  /* 0x000000120300720c */ /* 0x000fe20003f84070 */
[----:B------:R-:W-:Y:S02]  /*4680*/  VIADD R16, R29, 0xb8 ;  /* 0x000000b81d107836 */ /* 0x000fe40000000000 */
[----:B------:R-:W-:Y:S01]  /*4690*/  @!P1 IMAD.MOV R17, RZ, RZ, -R17 ;  /* 0x000000ffff119224 */ /* 0x000fe200078e0a11 */
[----:B------:R-:W-:Y:S01]  /*46a0*/  ISETP.GE.AND P1, PT, R12, RZ, PT ;  /* 0x000000ff0c00720c */ /* 0x000fe20003f26270 */
[--C-:B------:R-:W-:Y:S01]  /*46b0*/  @!P5 IMAD.IADD R13, R13, 0x1, -R3.reuse ;  /* 0x000000010d0dd824 */ /* 0x100fe200078e0a03 */
[----:B------:R-:W-:Y:S01]  /*46c0*/  ISETP.GE.AND P5, PT, R7, RZ, PT ;  /* 0x000000ff0700720c */ /* 0x000fe20003fa6270 */
[--C-:B------:R-:W-:Y:S01]  /*46d0*/  @!P6 IMAD.IADD R15, R15, 0x1, -R3.reuse ;  /* 0x000000010f0fe824 */ /* 0x100fe200078e0a03 */
[----:B------:R-:W-:Y:S01]  /*46e0*/  IABS R7, R16 ;  /* 0x0000001000077213 */ /* 0x000fe20000000000 */
[--C-:B------:R-:W-:Y:S01]  /*46f0*/  @!P0 IMAD.IADD R4, R4, 0x1, -R3.reuse ;  /* 0x0000000104048824 */ /* 0x100fe200078e0a03 */
[----:B------:R0:W-:Y:S01]  /*4700*/  STL [R1+0x30c], R17 ;  /* 0x00030c1101007387 */ /* 0x0001e20000100800 */
[----:B------:R-:W-:Y:S01]  /*4710*/  VIADD R10, R29, 0xb6 ;  /* 0x000000b61d0a7836 */ /* 0x000fe20000000000 */
[C---:B------:R-:W-:Y:S01]  /*4720*/  ISETP.GT.U32.AND P6, PT, R3.reuse, R15, PT ;  /* 0x0000000f0300720c */ /* 0x040fe20003fc4070 */
[----:B------:R-:W-:Y:S01]  /*4730*/  @!P4 IMAD.IADD R18, R18, 0x1, -R3 ;  /* 0x000000011212c824 */ /* 0x000fe200078e0a03 */
[----:B------:R-:W-:Y:S01]  /*4740*/  ISETP.GT.U32.AND P4, PT, R3, R9, PT ;  /* 0x000000090300720c */ /* 0x000fe20003f84070 */
[----:B------:R1:W-:Y:S01]  /*4750*/  STL [R1+0x308], R0 ;  /* 0x0003080001007387 */ /* 0x0003e20000100800 */
[C---:B------:R-:W-:Y:S01]  /*4760*/  VIADD R12, R29.reuse, 0xb5 ;  /* 0x000000b51d0c7836 */ /* 0x040fe20000000000 */
[----:B------:R-:W-:Y:S01]  /*4770*/  ISETP.GE.AND P0, PT, R14, RZ, PT ;  /* 0x000000ff0e00720c */ /* 0x000fe20003f06270 */
[----:B------:R-:W-:Y:S01]  /*4780*/  IMAD.MOV.U32 R21, RZ, RZ, R13 ;  /* 0x000000ffff157224 */ /* 0x000fe200078e000d */
[----:B------:R-:W-:Y:S01]  /*4790*/  IABS R14, R10 ;  /* 0x0000000a000e7213 */ /* 0x000fe20000000000 */
[----:B0-----:R-:W-:Y:S01]  /*47a0*/  VIADD R17, R29, 0xb7 ;  /* 0x000000b71d117836 */ /* 0x001fe20000000000 */
[----:B------:R-:W-:Y:S01]  /*47b0*/  IABS R11, R12 ;  /* 0x0000000c000b7213 */ /* 0x000fe20000000000 */
[----:B------:R-:W-:-:S02]  /*47c0*/  @!P3 IMAD.MOV R21, RZ, RZ, -R21 ;  /* 0x000000ffff15b224 */ /* 0x000fc400078e0a15 */
[----:B-1----:R-:W-:Y:S01]  /*47d0*/  IMAD.MOV.U32 R0, RZ, RZ, R4 ;  /* 0x000000ffff007224 */ /* 0x002fe200078e0004 */
[----:B------:R-:W-:Y:S01]  /*47e0*/  IABS R19, R17 ;  /* 0x0000001100137213 */ /* 0x000fe20000000000 */
[----:B------:R-:W-:-:S04]  /*47f0*/  IMAD.HI.U32 R4, R6, R7, RZ ;  /* 0x0000000706047227 */ /* 0x000fc800078e00ff */
[----:B------:R-:W-:Y:S02]  /*4800*/  IMAD.MOV R4, RZ, RZ, -R4 ;  /* 0x000000ffff047224 */ /* 0x000fe400078e0a04 */
[----:B------:R-:W-:Y:S01]  /*4810*/  @!P4 IMAD.IADD R9, R9, 0x1, -R3 ;  /* 0x000000010909c824 */ /* 0x000fe200078e0a03 */
[C---:B------:R-:W-:Y:S01]  /*4820*/  ISETP.GT.U32.AND P4, PT, R3.reuse, R8, PT ;  /* 0x000000080300720c */ /* 0x040fe20003f84070 */
[----:B------:R-:W-:Y:S02]  /*4830*/  IMAD R7, R3, R4, R7 ;  /* 0x0000000403077224 */ /* 0x000fe400078e0207 */
[----:B------:R-:W-:Y:S02]  /*4840*/  @!P6 IMAD.IADD R15, R15, 0x1, -R3 ;  /* 0x000000010f0fe824 */ /* 0x000fe400078e0a03 */
[----:B------:R-:W-:Y:S01]  /*4850*/  @!P2 IMAD.MOV R0, RZ, RZ, -R0 ;  /* 0x000000ffff00a224 */ /* 0x000fe200078e0a00 */
[C---:B------:R-:W-:Y:S01]  /*4860*/  ISETP.GT.U32.AND P6, PT, R3.reuse, R7, PT ;  /* 0x000000070300720c */ /* 0x040fe20003fc4070 */
[----:B------:R-:W-:Y:S01]  /*4870*/  IMAD.HI.U32 R20, R6, R19, RZ ;  /* 0x0000001306147227 */ /* 0x000fe200078e00ff */
[----:B------:R-:W-:-:S02]  /*4880*/  ISETP.GT.U32.AND P2, PT, R3, R18, PT ;  /* 0x000000120300720c */ /* 0x000fc40003f44070 */
[----:B------:R0:W-:Y:S01]  /*4890*/  STL [R1+0x300], R0 ;  /* 0x0003000001007387 */ /* 0x0001e20000100800 */
[----:B------:R-:W-:-:S03]  /*48a0*/  IMAD.HI.U32 R4, R6, R14, RZ ;  /* 0x0000000e06047227 */ /* 0x000fc600078e00ff */
[----:B------:R-:W-:Y:S01]  /*48b0*/  STL [R1+0x2c0], R21 ;  /* 0x0002c01501007387 */ /* 0x000fe20000100800 */
[--C-:B------:R-:W-:Y:S01]  /*48c0*/  @!P4 IMAD.IADD R8, R8, 0x1, -R3.reuse ;  /* 0x000000010808c824 */ /* 0x100fe200078e0a03 */
[----:B------:R-:W-:Y:S01]  /*48d0*/  ISETP.GE.AND P4, PT, R16, RZ, PT ;  /* 0x000000ff1000720c */ /* 0x000fe20003f86270 */
[----:B------:R-:W-:Y:S02]  /*48e0*/  IMAD.MOV R20, RZ, RZ, -R20 ;  /* 0x000000ffff147224 */ /* 0x000fe400078e0a14 */
[----:B------:R-:W-:Y:S01]  /*48f0*/  @!P6 IMAD.IADD R7, R7, 0x1, -R3 ;  /* 0x000000010707e824 */ /* 0x000fe200078e0a03 */
[C---:B------:R-:W-:Y:S01]  /*4900*/  ISETP.GT.U32.AND P6, PT, R3.reuse, R8, PT ;  /* 0x000000080300720c */ /* 0x040fe20003fc4070 */
[----:B0-----:R-:W-:Y:S02]  /*4910*/  IMAD.MOV.U32 R0, RZ, RZ, R9 ;  /* 0x000000ffff007224 */ /* 0x001fe400078e0009 */
[----:B------:R-:W-:Y:S01]  /*4920*/  @!P2 IMAD.IADD R18, R18, 0x1, -R3 ;  /* 0x000000011212a824 */ /* 0x000fe200078e0a03 */
[----:B------:R-:W-:Y:S01]  /*4930*/  ISETP.GE.AND P2, PT, R2, RZ, PT ;  /* 0x000000ff0200720c */ /* 0x000fe20003f46270 */
[----:B------:R-:W-:Y:S01]  /*4940*/  @!P1 IMAD.MOV R0, RZ, RZ, -R0 ;  /* 0x000000ffff009224 */ /* 0x000fe200078e0a00 */
[----:B------:R-:W-:Y:S01]  /*4950*/  ISETP.GT.U32.AND P1, PT, R3, R7, PT ;  /* 0x000000070300720c */ /* 0x000fe20003f24070 */
[----:B------:R-:W-:-:S03]  /*4960*/  IMAD.HI.U32 R2, R6, R11, RZ ;  /* 0x0000000b06027227 */ /* 0x000fc600078e00ff */
[----:B------:R0:W-:Y:S01]  /*4970*/  STL [R1+0x2cc], R0 ;  /* 0x0002cc0001007387 */ /* 0x0001e20000100800 */
[----:B------:R-:W-:Y:S02]  /*4980*/  IMAD.MOV R4, RZ, RZ, -R4 ;  /* 0x000000ffff047224 */ /* 0x000fe400078e0a04 */
[C---:B------:R-:W-:Y:S02]  /*4990*/  IMAD R16, R3.reuse, R20, R19 ;  /* 0x0000001403107224 */ /* 0x040fe400078e0213 */
[----:B------:R-:W-:Y:S02]  /*49a0*/  IMAD.MOV R2, RZ, RZ, -R2 ;  /* 0x000000ffff027224 */ /* 0x000fe400078e0a02 */
[C---:B------:R-:W-:Y:S01]  /*49b0*/  IMAD R14, R3.reuse, R4, R14 ;  /* 0x00000004030e7224 */ /* 0x040fe200078e020e */
[----:B------:R-:W-:Y:S01]  /*49c0*/  ISETP.GT.U32.AND P3, PT, R3, R16, PT ;  /* 0x000000100300720c */ /* 0x000fe20003f64070 */
[----:B------:R-:W-:Y:S02]  /*49d0*/  VIADD R4, R29, 0xb4 ;  /* 0x000000b41d047836 */ /* 0x000fe40000000000 */
[----:B0-----:R-:W-:-:S02]  /*49e0*/  IMAD.MOV.U32 R0, RZ, RZ, R15 ;  /* 0x000000ffff007224 */ /* 0x001fc400078e000f */
[----:B------:R-:W-:Y:S01]  /*49f0*/  @!P0 IMAD.MOV R18, RZ, RZ, -R18 ;  /* 0x000000ffff128224 */ /* 0x000fe200078e0a12 */
[----:B------:R-:W-:Y:S01]  /*4a00*/  IABS R13, R4 ;  /* 0x00000004000d7213 */ /* 0x000fe20000000000 */
[C---:B------:R-:W-:Y:S01]  /*4a10*/  IMAD R11, R3.reuse, R2, R11 ;  /* 0x00000002030b7224 */ /* 0x040fe200078e020b */
[C---:B------:R-:W-:Y:S01]  /*4a20*/  ISETP.GT.U32.AND P0, PT, R3.reuse, R14, PT ;  /* 0x0000000e0300720c */ /* 0x040fe20003f04070 */
[----:B------:R-:W-:Y:S01]  /*4a30*/  @!P5 IMAD.MOV R0, RZ, RZ, -R0 ;  /* 0x000000ffff00d224 */ /* 0x000fe200078e0a00 */
[----:B------:R-:W-:Y:S01]  /*4a40*/  STL [R1+0x2d0], R18 ;  /* 0x0002d01201007387 */ /* 0x000fe20000100800 */
[----:B------:R-:W-:Y:S01]  /*4a50*/  @!P6 IMAD.IADD R8, R8, 0x1, -R3 ;  /* 0x000000010808e824 */ /* 0x000fe200078e0a03 */
[----:B------:R-:W-:Y:S01]  /*4a60*/  ISETP.GT.U32.AND P6, PT, R3, R11, PT ;  /* 0x0000000b0300720c */ /* 0x000fe20003fc4070 */
[----:B------:R-:W-:Y:S01]  /*4a70*/  IMAD.HI.U32 R15, R6, R13, RZ ;  /* 0x0000000d060f7227 */ /* 0x000fe200078e00ff */
[----:B------:R0:W-:Y:S01]  /*4a80*/  STL [R1+0x2fc], R0 ;  /* 0x0002fc0001007387 */ /* 0x0001e20000100800 */
[----:B------:R-:W-:-:S02]  /*4a90*/  ISETP.GE.AND P5, PT, R17, RZ, PT ;  /* 0x000000ff1100720c */ /* 0x000fc40003fa6270 */
[----:B------:R-:W-:Y:S02]  /*4aa0*/  IMAD.MOV R15, RZ, RZ, -R15 ;  /* 0x000000ffff0f7224 */ /* 0x000fe400078e0a0f */
[--C-:B------:R-:W-:Y:S01]  /*4ab0*/  @!P1 IMAD.IADD R7, R7, 0x1, -R3.reuse ;  /* 0x0000000107079824 */ /* 0x100fe200078e0a03 */
[----:B------:R-:W-:Y:S01]  /*4ac0*/  ISETP.GE.AND P1, PT, R10, RZ, PT ;  /* 0x000000ff0a00720c */ /* 0x000fe20003f26270 */
[----:B------:R-:W-:Y:S01]  /*4ad0*/  @!P3 IMAD.IADD R16, R16, 0x1, -R3 ;  /* 0x000000011010b824 */ /* 0x000fe200078e0a03 */
[----:B------:R-:W-:Y:S01]  /*4ae0*/  ISETP.GE.AND P3, PT, R12, RZ, PT ;  /* 0x000000ff0c00720c */ /* 0x000fe20003f66270 */
[C---:B------:R-:W-:Y:S02]  /*4af0*/  IMAD R13, R3.reuse, R15, R13 ;  /* 0x0000000f030d7224 */ /* 0x040fe400078e020d */
[----:B0-----:R-:W-:Y:S02]  /*4b00*/  IMAD.MOV.U32 R0, RZ, RZ, R8 ;  /* 0x000000ffff007224 */ /* 0x001fe400078e0008 */
[----:B------:R-:W-:Y:S01]  /*4b10*/  @!P0 IMAD.IADD R14, R14, 0x1, -R3 ;  /* 0x000000010e0e8824 */ /* 0x000fe200078e0a03 */
[----:B------:R-:W-:Y:S01]  /*4b20*/  ISETP.GT.U32.AND P0, PT, R3, R16, PT ;  /* 0x000000100300720c */ /* 0x000fe20003f04070 */
[----:B------:R-:W-:-:S02]  /*4b30*/  @!P2 IMAD.MOV R0, RZ, RZ, -R0 ;  /* 0x000000ffff00a224 */ /* 0x000fc400078e0a00 */
[----:B------:R-:W-:Y:S01]  /*4b40*/  @!P6 IMAD.IADD R11, R11, 0x1, -R3 ;  /* 0x000000010b0be824 */ /* 0x000fe200078e0a03 */
[----:B------:R-:W-:Y:S01]  /*4b50*/  ISETP.GT.U32.AND P6, PT, R3, R14, PT ;  /* 0x0000000e0300720c */ /* 0x000fe20003fc4070 */
[C---:B------:R-:W-:Y:S01]  /*4b60*/  VIADD R2, R29.reuse, 0xb3 ;  /* 0x000000b31d027836 */ /* 0x040fe20000000000 */
[----:B------:R0:W-:Y:S01]  /*4b70*/  STL [R1+0x2d4], R0 ;  /* 0x0002d40001007387 */ /* 0x0001e20000100800 */
[----:B------:R-:W-:Y:S01]  /*4b80*/  VIADD R17, R29, 0xaa ;  /* 0x000000aa1d117836 */ /* 0x000fe20000000000 */
[----:B------:R-:W-:Y:S02]  /*4b90*/  ISETP.GT.U32.AND P2, PT, R3, R11, PT ;  /* 0x0000000b0300720c */ /* 0x000fe40003f44070 */
[----:B------:R-:W-:-:S03]  /*4ba0*/  IABS R9, R2 ;  /* 0x0000000200097213 */ /* 0x000fc60000000000 */
[----:B------:R-:W-:Y:S01]  /*4bb0*/  @!P0 IMAD.IADD R16, R16, 0x1, -R3 ;  /* 0x0000000110108824 */ /* 0x000fe200078e0a03 */
[----:B------:R-:W-:Y:S01]  /*4bc0*/  ISETP.GE.AND P0, PT, R4, RZ, PT ;  /* 0x000000ff0400720c */ /* 0x000fe20003f06270 */
[----:B------:R-:W-:-:S04]  /*4bd0*/  IMAD.HI.U32 R10, R6, R9, RZ ;  /* 0x00000009060a7227 */ /* 0x000fc800078e00ff */
[----:B0-----:R-:W-:Y:S02]  /*4be0*/  IMAD.MOV.U32 R0, RZ, RZ, R7 ;  /* 0x000000ffff007224 */ /* 0x001fe400078e0007 */
[----:B------:R-:W-:Y:S02]  /*4bf0*/  IMAD.MOV R8, RZ, RZ, -R10 ;  /* 0x000000ffff087224 */ /* 0x000fe400078e0a0a */
[----:B------:R-:W-:Y:S01]  /*4c00*/  @!P4 IMAD.MOV R0, RZ, RZ, -R0 ;  /* 0x000000ffff00c224 */ /* 0x000fe200078e0a00 */
[----:B------:R-:W-:Y:S01]  /*4c10*/  ISETP.GT.U32.AND P4, PT, R3, R13, PT ;  /* 0x0000000d0300720c */ /* 0x000fe20003f84070 */
[----:B------:R-:W-:Y:S01]  /*4c20*/  @!P2 IMAD.IADD R11, R11, 0x1, -R3 ;  /* 0x000000010b0ba824 */ /* 0x000fe200078e0a03 */
[----:B------:R-:W-:Y:S01]  /*4c30*/  ISETP.GE.AND P2, PT, R2, RZ, PT ;  /* 0x000000ff0200720c */ /* 0x000fe20003f46270 */
[C---:B------:R-:W-:Y:S01]  /*4c40*/  VIADD R10, R29.reuse, 0xb2 ;  /* 0x000000b21d0a7836 */ /* 0x040fe20000000000 */
[----:B------:R0:W-:Y:S01]  /*4c50*/  STL [R1+0x2f8], R0 ;  /* 0x0002f80001007387 */ /* 0x0001e20000100800 */
[----:B------:R-:W-:-:S02]  /*4c60*/  VIADD R2, R29, 0xb0 ;  /* 0x000000b01d027836 */ /* 0x000fc40000000000 */
[----:B------:R-:W-:Y:S01]  /*4c70*/  IMAD R9, R3, R8, R9 ;  /* 0x0000000803097224 */ /* 0x000fe200078e0209 */
[----:B------:R-:W-:Y:S01]  /*4c80*/  IABS R7, R10 ;  /* 0x0000000a00077213 */ /* 0x000fe20000000000 */
[----:B------:R-:W-:Y:S02]  /*4c90*/  VIADD R8, R29, 0xb1 ;  /* 0x000000b11d087836 */ /* 0x000fe40000000000 */
[--C-:B------:R-:W-:Y:S01]  /*4ca0*/  @!P6 IMAD.IADD R14, R14, 0x1, -R3.reuse ;  /* 0x000000010e0ee824 */ /* 0x100fe200078e0a03 */
[----:B------:R-:W-:Y:S01]  /*4cb0*/  ISETP.GT.U32.AND P6, PT, R3, R9, PT ;  /* 0x000000090300720c */ /* 0x000fe20003fc4070 */
[----:B------:R-:W-:Y:S01]  /*4cc0*/  @!P4 IMAD.IADD R13, R13, 0x1, -R3 ;  /* 0x000000010d0dc824 */ /* 0x000fe200078e0a03 */
[----:B------:R-:W-:Y:S01]  /*4cd0*/  ISETP.GE.AND P4, PT, R10, RZ, PT ;  /* 0x000000ff0a00720c */ /* 0x000fe20003f86270 */
[----:B0-----:R-:W-:Y:S01]  /*4ce0*/  IMAD.MOV.U32 R0, RZ, RZ, R16 ;  /* 0x000000ffff007224 */ /* 0x001fe200078e0010 */
[----:B------:R-:W-:Y:S01]  /*4cf0*/  IABS R10, R2 ;  /* 0x00000002000a7213 */ /* 0x000fe20000000000 */
[----:B------:R-:W-:Y:S01]  /*4d00*/  IMAD.HI.U32 R15, R6, R7, RZ ;  /* 0x00000007060f7227 */ /* 0x000fe200078e00ff */
[----:B------:R-:W-:-:S03]  /*4d10*/  IABS R4, R8 ;  /* 0x0000000800047213 */ /* 0x000fc60000000000 */
[----:B------:R-:W-:Y:S01]  /*4d20*/  @!P5 IMAD.MOV R0, RZ, RZ, -R0 ;  /* 0x000000ffff00d224 */ /* 0x000fe200078e0a00 */
[----:B------:R-:W-:Y:S01]  /*4d30*/  ISETP.GT.U32.AND P5, PT, R3, R13, PT ;  /* 0x0000000d0300720c */ /* 0x000fe20003fa4070 */
[----:B------:R-:W-:Y:S02]  /*4d40*/  @!P1 IMAD.MOV R14, RZ, RZ, -R14 ;  /* 0x000000ffff0e9224 */ /* 0x000fe400078e0a0e */
[----:B------:R-:W-:Y:S01]  /*4d50*/  IMAD.HI.U32 R12, R6, R4, RZ ;  /* 0x00000004060c7227 */ /* 0x000fe200078e00ff */
[----:B------:R0:W-:Y:S03]  /*4d60*/  STL [R1+0x2d8], R0 ;  /* 0x0002d80001007387 */ /* 0x0001e60000100800 */
[----:B------:R-:W-:Y:S01]  /*4d70*/  IMAD.MOV R15, RZ, RZ, -R15 ;  /* 0x000000ffff0f7224 */ /* 0x000fe200078e0a0f */
[----:B------:R1:W-:Y:S01]  /*4d80*/  STL [R1+0x2f0], R14 ;  /* 0x0002f00e01007387 */ /* 0x0003e20000100800 */
[----:B------:R-:W-:-:S02]  /*4d90*/  IMAD.MOV R12, RZ, RZ, -R12 ;  /* 0x000000ffff0c7224 */ /* 0x000fc400078e0a0c */
[----:B------:R-:W-:Y:S02]  /*4da0*/  IMAD R7, R3, R15, R7 ;  /* 0x0000000f03077224 */ /* 0x000fe400078e0207 */
[----:B------:R-:W-:Y:S02]  /*4db0*/  @!P5 IMAD.IADD R13, R13, 0x1, -R3 ;  /* 0x000000010d0dd824 */ /* 0x000fe400078e0a03 */
[----:B0-----:R-:W-:Y:S01]  /*4dc0*/  IMAD.MOV.U32 R0, RZ, RZ, R11 ;  /* 0x000000ffff007224 */ /* 0x001fe200078e000b */
[----:B------:R-:W-:Y:S01]  /*4dd0*/  ISETP.GT.U32.AND P1, PT, R3, R7, PT ;  /* 0x000000070300720c */ /* 0x000fe20003f24070 */
[----:B------:R-:W-:-:S04]  /*4de0*/  IMAD.HI.U32 R11, R6, R10, RZ ;  /* 0x0000000a060b7227 */ /* 0x000fc800078e00ff */
[----:B------:R-:W-:Y:S02]  /*4df0*/  IMAD.MOV R11, RZ, RZ, -R11 ;  /* 0x000000ffff0b7224 */ /* 0x000fe400078e0a0b */
[----:B-1----:R-:W-:Y:S02]  /*4e00*/  IMAD.MOV.U32 R14, RZ, RZ, R13 ;  /* 0x000000ffff0e7224 */ /* 0x002fe400078e000d */
[----:B------:R-:W-:Y:S02]  /*4e10*/  IMAD R10, R3, R11, R10 ;  /* 0x0000000b030a7224 */ /* 0x000fe400078e020a */
[--C-:B------:R-:W-:Y:S02]  /*4e20*/  @!P6 IMAD.IADD R9, R9, 0x1, -R3.reuse ;  /* 0x000000010909e824 */ /* 0x100fe400078e0a03 */
[C---:B------:R-:W-:Y:S02]  /*4e30*/  IMAD R4, R3.reuse, R12, R4 ;  /* 0x0000000c03047224 */ /* 0x040fe400078e0204 */
[----:B------:R-:W-:Y:S01]  /*4e40*/  @!P0 IMAD.MOV R14, RZ, RZ, -R14 ;  /* 0x000000ffff0e8224 */ /* 0x000fe200078e0a0e */
[----:B------:R-:W-:Y:S01]  /*4e50*/  ISETP.GT.U32.AND P0, PT, R3, R10, PT ;  /* 0x0000000a0300720c */ /* 0x000fe20003f04070 */
[----:B------:R-:W-:Y:S01]  /*4e60*/  VIADD R12, R29, 0xae ;  /* 0x000000ae1d0c7836 */ /* 0x000fe20000000000 */
[C---:B------:R-:W-:Y:S01]  /*4e70*/  ISETP.GT.U32.AND P6, PT, R3.reuse, R9, PT ;  /* 0x000000090300720c */ /* 0x040fe20003fc4070 */
[----:B------:R-:W-:Y:S01]  /*4e80*/  @!P3 IMAD.MOV R0, RZ, RZ, -R0 ;  /* 0x000000ffff00b224 */ /* 0x000fe200078e0a00 */
[----:B------:R-:W-:Y:S01]  /*4e90*/  ISETP.GT.U32.AND P5, PT, R3, R4, PT ;  /* 0x000000040300720c */ /* 0x000fe20003fa4070 */
[--C-:B------:R-:W-:Y:S01]  /*4ea0*/  @!P1 IMAD.IADD R7, R7, 0x1, -R3.reuse ;  /* 0x0000000107079824 */ /* 0x100fe200078e0a03 */
[----:B------:R-:W-:Y:S01]  /*4eb0*/  IABS R21, R12 ;  /* 0x0000000c00157213 */ /* 0x000fe20000000000 */
[C---:B------:R-:W-:Y:S01]  /*4ec0*/  VIADD R11, R29.reuse, 0xad ;  /* 0x000000ad1d0b7836 */ /* 0x040fe20000000000 */
[----:B------:R0:W-:Y:S01]  /*4ed0*/  STL [R1+0x2f4], R0 ;  /* 0x0002f40001007387 */ /* 0x0001e20000100800 */
[----:B------:R-:W-:Y:S01]  /*4ee0*/  ISETP.GE.AND P3, PT, R8, RZ, PT ;  /* 0x000000ff0800720c */ /* 0x000fe20003f66270 */
[----:B------:R-:W-:Y:S01]  /*4ef0*/  VIADD R8, R29, 0xaf ;  /* 0x000000af1d087836 */ /* 0x000fe20000000000 */
[----:B------:R-:W-:Y:S01]  /*4f00*/  ISETP.GT.U32.AND P1, PT, R3, R7, PT ;  /* 0x000000070300720c */ /* 0x000fe20003f24070 */
[----:B------:R1:W-:Y:S01]  /*4f10*/  STL [R1+0x2e8], R14 ;  /* 0x0002e80e01007387 */ /* 0x0003e20000100800 */
[----:B------:R-:W-:-:S02]  /*4f20*/  @!P0 IMAD.IADD R10, R10, 0x1, -R3 ;  /* 0x000000010a0a8824 */ /* 0x000fc400078e0a03 */
[--C-:B------:R-:W-:Y:S01]  /*4f30*/  @!P6 IMAD.IADD R9, R9, 0x1, -R3.reuse ;  /* 0x000000010909e824 */ /* 0x100fe200078e0a03 */
[----:B------:R-:W-:Y:S01]  /*4f40*/  IABS R20, R8 ;  /* 0x0000000800147213 */ /* 0x000fe20000000000 */
[----:B------:R-:W-:Y:S01]  /*4f50*/  @!P5 IMAD.IADD R4, R4, 0x1, -R3 ;  /* 0x000000010404d824 */ /* 0x000fe200078e0a03 */
[C---:B------:R-:W-:Y:S01]  /*4f60*/  ISETP.GT.U32.AND P0, PT, R3.reuse, R10, PT ;  /* 0x0000000a0300720c */ /* 0x040fe20003f04070 */
[----:B0-----:R-:W-:Y:S01]  /*4f70*/  IMAD.MOV.U32 R0, RZ, RZ, R9 ;  /* 0x000000ffff007224 */ /* 0x001fe200078e0009 */
[----:B------:R-:W-:Y:S01]  /*4f80*/  ISETP.GE.AND P6, PT, R2, RZ, PT ;  /* 0x000000ff0200720c */ /* 0x000fe20003fc6270 */
[----:B------:R-:W-:Y:S01]  /*4f90*/  IMAD.HI.U32 R9, R6, R21, RZ ;  /* 0x0000001506097227 */ /* 0x000fe200078e00ff */
[----:B------:R-:W-:Y:S02]  /*4fa0*/  ISETP.GT.U32.AND P5, PT, R3, R4, PT ;  /* 0x000000040300720c */ /* 0x000fe40003fa4070 */
[----:B------:R-:W-:Y:S01]  /*4fb0*/  IABS R2, R11 ;  /* 0x0000000b00027213 */ /* 0x000fe20000000000 */
[----:B------:R-:W-:-:S02]  /*4fc0*/  IMAD.MOV R9, RZ, RZ, -R9 ;  /* 0x000000ffff097224 */ /* 0x000fc400078e0a09 */
[----:B------:R-:W-:-:S04]  /*4fd0*/  IMAD.HI.U32 R13, R6, R20, RZ ;  /* 0x00000014060d7227 */ /* 0x000fc800078e00ff */
[----:B------:R-:W-:Y:S01]  /*4fe0*/  IMAD R21, R3, R9, R21 ;  /* 0x0000000903157224 */ /* 0x000fe200078e0215 */
[----:B------:R-:W-:Y:S01]  /*4ff0*/  IABS R9, R17 ;  /* 0x0000001100097213 */ /* 0x000fe20000000000 */
[--C-:B------:R-:W-:Y:S01]  /*5000*/  @!P1 IMAD.IADD R7, R7, 0x1, -R3.reuse ;  /* 0x0000000107079824 */ /* 0x100fe200078e0a03 */
[----:B------:R-:W-:Y:S01]  /*5010*/  ISETP.GE.AND P1, PT, R12, RZ, PT ;  /* 0x000000ff0c00720c */ /* 0x000fe20003f26270 */
[----:B------:R-:W-:Y:S01]  /*5020*/  @!P0 IMAD.IADD R10, R10, 0x1, -R3 ;  /* 0x000000010a0a8824 */ /* 0x000fe200078e0a03 */
[C---:B------:R-:W-:Y:S01]  /*5030*/  ISETP.GT.U32.AND P0, PT, R3.reuse, R21, PT ;  /* 0x000000150300720c */ /* 0x040fe20003f04070 */
[----:B------:R-:W-:Y:S01]  /*5040*/  @!P2 IMAD.MOV R0, RZ, RZ, -R0 ;  /* 0x000000ffff00a224 */ /* 0x000fe200078e0a00 */
[----:B------:R-:W-:Y:S01]  /*5050*/  ISETP.GE.AND P2, PT, R8, RZ, PT ;  /* 0x000000ff0800720c */ /* 0x000fe20003f46270 */
[----:B------:R-:W-:Y:S02]  /*5060*/  IMAD.MOV R12, RZ, RZ, -R13 ;  /* 0x000000ffff0c7224 */ /* 0x000fe400078e0a0d */
[----:B------:R-:W-:Y:S01]  /*5070*/  @!P5 IMAD.IADD R4, R4, 0x1, -R3 ;  /* 0x000000010404d824 */ /* 0x000fe200078e0a03 */
[----:B------:R0:W-:Y:S01]  /*5080*/  STL [R1+0x2ec], R0 ;  /* 0x0002ec0001007387 */ /* 0x0001e20000100800 */
[----:B------:R-:W-:Y:S01]  /*5090*/  IMAD R20, R3, R12, R20 ;  /* 0x0000000c03147224 */ /* 0x000fe200078e0214 */
[----:B------:R-:W-:Y:S01]  /*50a0*/  ISETP.GE.AND P5, PT, R11, RZ, PT ;  /* 0x000000ff0b00720c */ /* 0x000fe20003fa6270 */
[----:B-1----:R-:W-:-:S02]  /*50b0*/  IMAD.MOV.U32 R14, RZ, RZ, R7 ;  /* 0x000000ffff0e7224 */ /* 0x002fc400078e0007 */
[----:B------:R-:W-:Y:S02]  /*50c0*/  VIADD R15, R29, 0xac ;  /* 0x000000ac1d0f7836 */ /* 0x000fe40000000000 */
[----:B------:R-:W-:-:S04]  /*50d0*/  IMAD.HI.U32 R8, R6, R2, RZ ;  /* 0x0000000206087227 */ /* 0x000fc800078e00ff */
[----:B0-----:R-:W-:Y:S02]  /*50e0*/  IMAD.MOV.U32 R0, RZ, RZ, R4 ;  /* 0x000000ffff007224 */ /* 0x001fe400078e0004 */
[----:B------:R-:W-:Y:S01]  /*50f0*/  @!P4 IMAD.MOV R14, RZ, RZ, -R14 ;  /* 0x000000ffff0ec224 */ /* 0x000fe200078e0a0e */
[----:B------:R-:W-:Y:S01]  /*5100*/  ISETP.GT.U32.AND P4, PT, R3, R20, PT ;  /* 0x000000140300720c */ /* 0x000fe20003f84070 */
[----:B------:R-:W-:Y:S01]  /*5110*/  @!P3 IMAD.MOV R0, RZ, RZ, -R0 ;  /* 0x000000ffff00b224 */ /* 0x000fe200078e0a00 */
[----:B------:R-:W-:Y:S01]  /*5120*/  ISETP.GE.AND P3, PT, R15, RZ, PT ;  /* 0x000000ff0f00720c */ /* 0x000fe20003f66270 */
[----:B------:R-:W-:Y:S01]  /*5130*/  IMAD.MOV R8, RZ, RZ, -R8 ;  /* 0x000000ffff087224 */ /* 0x000fe200078e0a08 */
[----:B------:R-:W-:Y:S01]  /*5140*/  IABS R15, R15 ;  /* 0x0000000f000f7213 */ /* 0x000fe20000000000 */
[----:B------:R-:W-:Y:S01]  /*5150*/  VIADD R12, R29, 0xab ;  /* 0x000000ab1d0c7836 */ /* 0x000fe20000000000 */
[----:B------:R-:W-:Y:S01]  /*5160*/  STL [R1+0x2e0], R14 ;  /* 0x0002e00e01007387 */ /* 0x000fe20000100800 */
[----:B------:R-:W-:-:S02]  /*5170*/  @!P0 IMAD.IADD R21, R21, 0x1, -R3 ;  /* 0x0000000115158824 */ /* 0x000fc400078e0a03 */
[C---:B------:R-:W-:Y:S01]  /*5180*/  IMAD R2, R3.reuse, R8, R2 ;  /* 0x0000000803027224 */ /* 0x040fe200078e0202 */
[----:B------:R0:W-:Y:S01]  /*5190*/  STL [R1+0x2e4], R0 ;  /* 0x0002e40001007387 */ /* 0x0001e20000100800 */
[----:B------:R-:W-:Y:S01]  /*51a0*/  IABS R7, R12 ;  /* 0x0000000c00077213 */ /* 0x000fe20000000000 */
[----:B------:R-:W-:Y:S01]  /*51b0*/  IMAD.HI.U32 R13, R6, R15, RZ ;  /* 0x0000000f060d7227 */ /* 0x000fe200078e00ff */
[----:B------:R-:W-:-:S03]  /*51c0*/  ISETP.GT.U32.AND P0, PT, R3, R21, PT ;  /* 0x000000150300720c */ /* 0x000fc60003f04070 */
[----:B------:R-:W-:Y:S02]  /*51d0*/  VIADD R8, R29, 0xa9 ;  /* 0x000000a91d087836 */ /* 0x000fe40000000000 */
[----:B------:R-:W-:Y:S02]  /*51e0*/  @!P4 IMAD.IADD R20, R20, 0x1, -R3 ;  /* 0x000000011414c824 */ /* 0x000fe400078e0a03 */
[----:B0-----:R-:W-:Y:S01]  /*51f0*/  IMAD.MOV.U32 R0, RZ, RZ, R10 ;  /* 0x000000ffff007224 */ /* 0x001fe200078e000a */
[----:B------:R-:W-:Y:S01]  /*5200*/  IABS R16, R8 ;  /* 0x0000000800107213 */ /* 0x000fe20000000000 */
[----:B------:R-:W-:Y:S01]  /*5210*/  IMAD.HI.U32 R11, R6, R7, RZ ;  /* 0x00000007060b7227 */ /* 0x000fe200078e00ff */
[----:B------:R-:W-:-:S03]  /*5220*/  ISETP.GT.U32.AND P4, PT, R3, R20, PT ;  /* 0x000000140300720c */ /* 0x000fc60003f84070 */
[----:B------:R-:W-:Y:S01]  /*5230*/  @!P6 IMAD.MOV R0, RZ, RZ, -R0 ;  /* 0x000000ffff00e224 */ /* 0x000fe200078e0a00 */
[C---:B------:R-:W-:Y:S01]  /*5240*/  ISETP.GT.U32.AND P6, PT, R3.reuse, R2, PT ;  /* 0x000000020300720c */ /* 0x040fe20003fc4070 */
[----:B------:R-:W-:Y:S02]  /*5250*/  IMAD.MOV R13, RZ, RZ, -R13 ;  /* 0x000000ffff0d7224 */ /* 0x000fe400078e0a0d */
[----:B------:R-:W-:Y:S01]  /*5260*/  IMAD.MOV R11, RZ, RZ, -R11 ;  /* 0x000000ffff0b7224 */ /* 0x000fe200078e0a0b */
[----:B------:R0:W-:Y:S01]  /*5270*/  STL [R1+0x2dc], R0 ;  /* 0x0002dc0001007387 */ /* 0x0001e20000100800 */
[C---:B------:R-:W-:Y:S02]  /*5280*/  IMAD R15, R3.reuse, R13, R15 ;  /* 0x0000000d030f7224 */ /* 0x040fe400078e020f */
[----:B------:R-:W-:Y:S02]  /*5290*/  IMAD R7, R3, R11, R7 ;  /* 0x0000000b03077224 */ /* 0x000fe400078e0207 */
[----:B------:R-:W-:Y:S01]  /*52a0*/  @!P0 IMAD.IADD R21, R21, 0x1, -R3 ;  /* 0x0000000115158824 */ /* 0x000fe200078e0a03 */
[----:B------:R-:W-:Y:S01]  /*52b0*/  ISETP.GT.U32.AND P0, PT, R3, R15, PT ;  /* 0x0000000f0300720c */ /* 0x000fe20003f04070 */
[----:B------:R-:W-:-:S04]  /*52c0*/  IMAD.HI.U32 R4, R6, R16, RZ ;  /* 0x0000001006047227 */ /* 0x000fc800078e00ff */
[----:B------:R-:W-:Y:S01]  /*52d0*/  @!P6 IMAD.IADD R2, R2, 0x1, -R3 ;  /* 0x000000010202e824 */ /* 0x000fe200078e0a03 */
[----:B------:R-:W-:Y:S01]  /*52e0*/  ISETP.GT.U32.AND P6, PT, R3, R7, PT ;  /* 0x000000070300720c */ /* 0x000fe20003fc4070 */
[----:B------:R-:W-:Y:S02]  /*52f0*/  IMAD.MOV R4, RZ, RZ, -R4 ;  /* 0x000000ffff047224 */ /* 0x000fe400078e0a04 */
[----:B------:R-:W-:-:S04]  /*5300*/  IMAD.HI.U32 R14, R6, R9, RZ ;  /* 0x00000009060e7227 */ /* 0x000fc800078e00ff */
[----:B------:R-:W-:Y:S02]  /*5310*/  IMAD R16, R3, R4, R16 ;  /* 0x0000000403107224 */ /* 0x000fe400078e0210 */
[--C-:B------:R-:W-:Y:S01]  /*5320*/  @!P4 IMAD.IADD R20, R20, 0x1, -R3.reuse ;  /* 0x000000011414c824 */ /* 0x100fe200078e0a03 */
[----:B------:R-:W-:Y:S01]  /*5330*/  ISETP.GE.AND P4, PT, R12, RZ, PT ;  /* 0x000000ff0c00720c */ /* 0x000fe20003f86270 */
[C---:B------:R-:W-:Y:S02]  /*5340*/  VIADD R4, R29.reuse, 0xa8 ;  /* 0x000000a81d047836 */ /* 0x040fe40000000000 */
[----:B------:R-:W-:Y:S02]  /*5350*/  IMAD.MOV R10, RZ, RZ, -R14 ;  /* 0x000000ffff0a7224 */ /* 0x000fe400078e0a0e */
[----:B------:R-:W-:Y:S01]  /*5360*/  VIADD R13, R29, 0xa7 ;  /* 0x000000a71d0d7836 */ /* 0x000fe20000000000 */
[----:B------:R-:W-:Y:S01]  /*5370*/  IABS R14, R4 ;  /* 0x00000004000e7213 */ /* 0x000fe20000000000 */
[--C-:B------:R-:W-:Y:S01]  /*5380*/  @!P0 IMAD.IADD R15, R15, 0x1, -R3.reuse ;  /* 0x000000010f0f8824 */ /* 0x100fe200078e0a03 */
[----:B------:R-:W-:Y:S01]  /*5390*/  ISETP.GT.U32.AND P0, PT, R3, R2, PT ;  /* 0x000000020300720c */ /* 0x000fe20003f04070 */
[----:B0-----:R-:W-:Y:S01]  /*53a0*/  IMAD.MOV.U32 R0, RZ, RZ, R20 ;  /* 0x000000ffff007224 */ /* 0x001fe200078e0014 */
[----:B------:R-:W-:Y:S01]  /*53b0*/  IABS R18, R13 ;  /* 0x0000000d00127213 */ /* 0x000fe20000000000 */
[----:B------:R-:W-:-:S02]  /*53c0*/  @!P6 IMAD.IADD R7, R7, 0x1, -R3 ;  /* 0x000000010707e824 */ /* 0x000fc400078e0a03 */
[----:B------:R-:W-:Y:S01]  /*53d0*/  @!P2 IMAD.MOV R0, RZ, RZ, -R0 ;  /* 0x000000ffff00a224 */ /* 0x000fe200078e0a00 */
[C---:B------:R-:W-:Y:S01]  /*53e0*/  ISETP.GT.U32.AND P2, PT, R3.reuse, R15, PT ;  /* 0x0000000f0300720c */ /* 0x040fe20003f44070 */
[C---:B------:R-:W-:Y:S01]  /*53f0*/  IMAD.HI.U32 R22, R6.reuse, R14, RZ ;  /* 0x0000000e06167227 */ /* 0x040fe200078e00ff */
[----:B------:R-:W-:Y:S02]  /*5400*/  ISETP.GT.U32.AND P6, PT, R3, R7, PT ;  /* 0x000000070300720c */ /* 0x000fe40003fc4070 */
[----:B------:R0:W-:Y:S01]  /*5410*/  STL [R1+0x2c8], R0 ;  /* 0x0002c80001007387 */ /* 0x0001e20000100800 */
[----:B------:R-:W-:-:S04]  /*5420*/  IMAD.HI.U32 R20, R6, R18, RZ ;  /* 0x0000001206147227 */ /* 0x000fc800078e00ff */
[----:B------:R-:W-:Y:S02]  /*5430*/  IMAD.MOV R22, RZ, RZ, -R22 ;  /* 0x000000ffff167224 */ /* 0x000fe400078e0a16 */
[C---:B------:R-:W-:Y:S02]  /*5440*/  IMAD R9, R3.reuse, R10, R9 ;  /* 0x0000000a03097224 */ /* 0x040fe400078e0209 */
[----:B------:R-:W-:Y:S02]  /*5450*/  IMAD.MOV R20, RZ, RZ, -R20 ;  /* 0x000000ffff147224 */ /* 0x000fe400078e0a14 */
[----:B0-----:R-:W-:Y:S02]  /*5460*/  IMAD.MOV.U32 R0, RZ, RZ, R21 ;  /* 0x000000ffff007224 */ /* 0x001fe400078e0015 */
[C---:B------:R-:W-:Y:S02]  /*5470*/  IMAD R14, R3.reuse, R22, R14 ;  /* 0x00000016030e7224 */ /* 0x040fe400078e020e */
[----:B------:R-:W-:Y:S01]  /*5480*/  @!P1 IMAD.MOV R0, RZ, RZ, -R0 ;  /* 0x000000ffff009224 */ /* 0x000fe200078e0a00 */
[C---:B------:R-:W-:Y:S01]  /*5490*/  ISETP.GT.U32.AND P1, PT, R3.reuse, R9, PT ;  /* 0x000000090300720c */ /* 0x040fe20003f24070 */
[--C-:B------:R-:W-:Y:S01]  /*54a0*/  @!P0 IMAD.IADD R2, R2, 0x1, -R3.reuse ;  /* 0x0000000102028824 */ /* 0x100fe200078e0a03 */
[C---:B------:R-:W-:Y:S01]  /*54b0*/  ISETP.GT.U32.AND P0, PT, R3.reuse, R16, PT ;  /* 0x000000100300720c */ /* 0x040fe20003f04070 */
[----:B------:R-:W-:Y:S01]  /*54c0*/  IMAD R18, R3, R20, R18 ;  /* 0x0000001403127224 */ /* 0x000fe200078e0212 */
[----:B------:R0:W-:Y:S01]  /*54d0*/  STL [R1+0x2c4], R0 ;  /* 0x0002c40001007387 */ /* 0x0001e20000100800 */
[--C-:B------:R-:W-:Y:S01]  /*54e0*/  @!P2 IMAD.IADD R15, R15, 0x1, -R3.reuse ;  /* 0x000000010f0fa824 */ /* 0x100fe200078e0a03 */
[----:B------:R-:W-:Y:S01]  /*54f0*/  ISETP.GT.U32.AND P2, PT, R3, R14, PT ;  /* 0x0000000e0300720c */ /* 0x000fe20003f44070 */
[----:B------:R-:W-:Y:S01]  /*5500*/  @!P6 IMAD.IADD R7, R7, 0x1, -R3 ;  /* 0x000000010707e824 */ /* 0x000fe200078e0a03 */
[----:B------:R-:W-:Y:S01]  /*5510*/  ISETP.GT.U32.AND P6, PT, R3, R18, PT ;  /* 0x000000120300720c */ /* 0x000fe20003fc4070 */
[----:B------:R-:W-:-:S02]  /*5520*/  VIADD R12, R29, 0xa5 ;  /* 0x000000a51d0c7836 */ /* 0x000fc40000000000 */
[----:B------:R-:W-:Y:S02]  /*5530*/  IMAD.MOV.U32 R23, RZ, RZ, R2 ;  /* 0x000000ffff177224 */ /* 0x000fe400078e0002 */
[--C-:B------:R-:W-:Y:S01]  /*5540*/  @!P1 IMAD.IADD R9, R9, 0x1, -R3.reuse ;  /* 0x0000000109099824 */ /* 0x100fe200078e0a03 */
[----:B------:R-:W-:Y:S01]  /*5550*/  IABS R10, R12 ;  /* 0x0000000c000a7213 */ /* 0x000fe20000000000 */
[--C-:B------:R-:W-:Y:S01]  /*5560*/  @!P0 IMAD.IADD R16, R16, 0x1, -R3.reuse ;  /* 0x0000000110108824 */ /* 0x100fe200078e0a03 */
[----:B------:R-:W-:Y:S01]  /*5570*/  ISETP.GE.AND P1, PT, R17, RZ, PT ;  /* 0x000000ff1100720c */ /* 0x000fe20003f26270 */
[----:B------:R-:W-:Y:S01]  /*5580*/  VIADD R11, R29, 0xa6 ;  /* 0x000000a61d0b7836 */ /* 0x000fe20000000000 */
[----:B------:R-:W-:Y:S01]  /*5590*/  ISETP.GE.AND P0, PT, R8, RZ, PT ;  /* 0x000000ff0800720c */ /* 0x000fe20003f06270 */
[----:B------:R-:W-:Y:S01]  /*55a0*/  @!P2 IMAD.IADD R14, R14, 0x1, -R3 ;  /* 0x000000010e0ea824 */ /* 0x000fe200078e0a03 */
[C---:B------:R-:W-:Y:S01]  /*55b0*/  ISETP.GT.U32.AND P2, PT, R3.reuse, R9, PT ;  /* 0x000000090300720c */ /* 0x040fe20003f44070 */
[----:B0-----:R-:W-:Y:S01]  /*55c0*/  IMAD.MOV.U32 R0, RZ, RZ, R15 ;  /* 0x000000ffff007224 */ /* 0x001fe200078e000f */
[----:B------:R-:W-:Y:S01]  /*55d0*/  IABS R19, R11 ;  /* 0x0000000b00137213 */ /* 0x000fe20000000000 */
[----:B------:R-:W-:Y:S01]  /*55e0*/  @!P6 IMAD.IADD R18, R18, 0x1, -R3 ;  /* 0x000000011212e824 */ /* 0x000fe200078e0a03 */
[C---:B------:R-:W-:Y:S01]  /*55f0*/  ISETP.GT.U32.AND P6, PT, R3.reuse, R16, PT ;  /* 0x000000100300720c */ /* 0x040fe20003fc4070 */
[----:B------:R-:W-:Y:S01]  /*5600*/  @!P5 IMAD.MOV R23, RZ, RZ, -R23 ;  /* 0x000000ffff17d224 */ /* 0x000fe200078e0a17 */
[----:B------:R-:W-:Y:S01]  /*5610*/  ISETP.GT.U32.AND P5, PT, R3, R14, PT ;  /* 0x0000000e0300720c */ /* 0x000fe20003fa4070 */
[----:B------:R-:W-:-:S03]  /*5620*/  IMAD.HI.U32 R22, R6, R10, RZ ;  /* 0x0000000a06167227 */ /* 0x000fc600078e00ff */
[----:B------:R-:W-:Y:S01]  /*5630*/  STL [R1+0x2bc], R23 ;  /* 0x0002bc1701007387 */ /* 0x000fe20000100800 */
[----:B------:R-:W-:Y:S01]  /*5640*/  @!P3 IMAD.MOV R0, RZ, RZ, -R0 ;  /* 0x000000ffff00b224 */ /* 0x000fe200078e0a00 */
[----:B------:R-:W-:Y:S01]  /*5650*/  ISETP.GT.U32.AND P3, PT, R3, R18, PT ;  /* 0x000000120300720c */ /* 0x000fe20003f64070 */
[----:B------:R-:W-:Y:S02]  /*5660*/  IMAD.MOV R22, RZ, RZ, -R22 ;  /* 0x000000ffff167224 */ /* 0x000fe400078e0a16 */
[----:B------:R-:W-:Y:S01]  /*5670*/  VIADD R17, R29, 0xa4 ;  /* 0x000000a41d117836 */ /* 0x000fe20000000000 */
[----:B------:R0:W-:Y:S01]  /*5680*/  STL [R1+0x2b8], R0 ;  /* 0x0002b80001007387 */ /* 0x0001e20000100800 */
[----:B------:R-:W-:-:S04]  /*5690*/  IMAD.HI.U32 R21, R6, R19, RZ ;  /* 0x0000001306157227 */ /* 0x000fc800078e00ff */
[----:B------:R-:W-:Y:S02]  /*56a0*/  IMAD R10, R3, R22, R10 ;  /* 0x00000016030a7224 */ /* 0x000fe400078e020a */
[----:B------:R-:W-:Y:S02]  /*56b0*/  VIADD R8, R29, 0xa3 ;  /* 0x000000a31d087836 */ /* 0x000fe40000000000 */
[----:B------:R-:W-:Y:S02]  /*56c0*/  IMAD.MOV R21, RZ, RZ, -R21 ;  /* 0x000000ffff157224 */ /* 0x000fe400078e0a15 */
[----:B0-----:R-:W-:Y:S01]  /*56d0*/  IMAD.MOV.U32 R0, RZ, RZ, R7 ;  /* 0x000000ffff007224 */ /* 0x001fe200078e0007 */
[----:B------:R-:W-:Y:S01]  /*56e0*/  IABS R7, R17 ;  /* 0x0000001100077213 */ /* 0x000fe20000000000 */
[--C-:B------:R-:W-:Y:S01]  /*56f0*/  @!P2 IMAD.IADD R9, R9, 0x1, -R3.reuse ;  /* 0x000000010909a824 */ /* 0x100fe200078e0a03 */
[----:B------:R-:W-:Y:S01]  /*5700*/  IABS R2, R8 ;  /* 0x0000000800027213 */ /* 0x000fe20000000000 */
[----:B------:R-:W-:Y:S01]  /*5710*/  @!P4 IMAD.MOV R0, RZ, RZ, -R0 ;  /* 0x000000ffff00c224 */ /* 0x000fe200078e0a00 */
[----:B------:R-:W-:Y:S01]  /*5720*/  ISETP.GE.AND P2, PT, R4, RZ, PT ;  /* 0x000000ff0400720c */ /* 0x000fe20003f46270 */
[--C-:B------:R-:W-:Y:S01]  /*5730*/  @!P6 IMAD.IADD R16, R16, 0x1, -R3.reuse ;  /* 0x000000011010e824 */ /* 0x100fe200078e0a03 */
[----:B------:R-:W-:Y:S01]  /*5740*/  ISETP.GT.U32.AND P6, PT, R3, R10, PT ;  /* 0x0000000a0300720c */ /* 0x000fe20003fc4070 */
[----:B------:R-:W-:Y:S01]  /*5750*/  @!P5 IMAD.IADD R14, R14, 0x1, -R3 ;  /* 0x000000010e0ed824 */ /* 0x000fe200078e0a03 */
[----:B------:R-:W-:Y:S01]  /*5760*/  ISETP.GE.AND P5, PT, R13, RZ, PT ;  /* 0x000000ff0d00720c */ /* 0x000fe20003fa6270 */
[----:B------:R-:W-:Y:S01]  /*5770*/  IMAD R19, R3, R21, R19 ;  /* 0x0000001503137224 */ /* 0x000fe200078e0213 */
[----:B------:R0:W-:Y:S01]  /*5780*/  STL [R1+0x2b4], R0 ;  /* 0x0002b40001007387 */ /* 0x0001e20000100800 */
[----:B------:R-:W-:-:S03]  /*5790*/  IMAD.HI.U32 R13, R6, R7, RZ ;  /* 0x00000007060d7227 */ /* 0x000fc600078e00ff */
[----:B------:R-:W-:Y:S01]  /*57a0*/  ISETP.GT.U32.AND P4, PT, R3, R19, PT ;  /* 0x000000130300720c */ /* 0x000fe20003f84070 */
[----:B------:R-:W-:Y:S02]  /*57b0*/  IMAD.MOV.U32 R15, RZ, RZ, R9 ;  /* 0x000000ffff0f7224 */ /* 0x000fe400078e0009 */
[----:B------:R-:W-:Y:S01]  /*57c0*/  @!P3 IMAD.IADD R18, R18, 0x1, -R3 ;  /* 0x000000011212b824 */ /* 0x000fe200078e0a03 */
[----:B------:R-:W-:Y:S01]  /*57d0*/  ISETP.GE.AND P3, PT, R11, RZ, PT ;  /* 0x000000ff0b00720c */ /* 0x000fe20003f66270 */
[----:B------:R-:W-:-:S04]  /*57e0*/  IMAD.HI.U32 R4, R6, R2, RZ ;  /* 0x0000000206047227 */ /* 0x000fc800078e00ff */
[----:B0-----:R-:W-:Y:S02]  /*57f0*/  IMAD.MOV.U32 R0, RZ, RZ, R16 ;  /* 0x000000ffff007224 */ /* 0x001fe400078e0010 */
[----:B------:R-:W-:Y:S02]  /*5800*/  IMAD.MOV R11, RZ, RZ, -R13 ;  /* 0x000000ffff0b7224 */ /* 0x000fe400078e0a0d */
[----:B------:R-:W-:Y:S02]  /*5810*/  @!P1 IMAD.MOV R15, RZ, RZ, -R15 ;  /* 0x000000ffff0f9224 */ /* 0x000fe400078e0a0f */
[----:B------:R-:W-:Y:S02]  /*5820*/  @!P0 IMAD.MOV R0, RZ, RZ, -R0 ;  /* 0x000000ffff008224 */ /* 0x000fe400078e0a00 */
[----:B------:R-:W-:Y:S01]  /*5830*/  IMAD.MOV R4, RZ, RZ, -R4 ;  /* 0x000000ffff047224 */ /* 0x000fe200078e0a04 */
[----:B------:R-:W-:Y:S01]  /*5840*/  STL [R1+0x2b0], R15 ;  /* 0x0002b00f01007387 */ /* 0x000fe20000100800 */
[----:B------:R-:W-:-:S02]  /*5850*/  IMAD R7, R3, R11, R7 ;  /* 0x0000000b03077224 */ /* 0x000fc400078e0207 */
[----:B------:R-:W-:Y:S01]  /*5860*/  IMAD.MOV.U32 R9, RZ, RZ, R14 ;  /* 0x000000ffff097224 */ /* 0x000fe200078e000e */
[----:B------:R0:W-:Y:S01]  /*5870*/  STL [R1+0x2ac], R0 ;  /* 0x0002ac0001007387 */ /* 0x0001e20000100800 */
[----:B------:R-:W-:Y:S01]  /*5880*/  @!P6 IMAD.IADD R10, R10, 0x1, -R3 ;  /* 0x000000010a0ae824 */ /* 0x000fe200078e0a03 */
[----:B------:R-:W-:Y:S01]  /*5890*/  ISETP.GE.AND P6, PT, R17, RZ, PT ;  /* 0x000000ff1100720c */ /* 0x000fe20003fc6270 */
[C---:B------:R-:W-:Y:S02]  /*58a0*/  IMAD R2, R3.reuse, R4, R2 ;  /* 0x0000000403027224 */ /* 0x040fe400078e0202 */
[----:B------:R-:W-:Y:S01]  /*58b0*/  @!P2 IMAD.MOV R9, RZ, RZ, -R9 ;  /* 0x000000ffff09a224 */ /* 0x000fe200078e0a09 */
[----:B------:R-:W-:Y:S01]  /*58c0*/  ISETP.GT.U32.AND P2, PT, R3, R7, PT ;  /* 0x000000070300720c */ /* 0x000fe20003f44070 */
[----:B------:R-:W-:Y:S01]  /*58d0*/  @!P4 IMAD.IADD R19, R19, 0x1, -R3 ;  /* 0x000000011313c824 */ /* 0x000fe200078e0a03 */
[----:B------:R-:W-:Y:S01]  /*58e0*/  ISETP.GT.U32.AND P0, PT, R3, R10, PT ;  /* 0x0000000a0300720c */ /* 0x000fe20003f04070 */
[----:B------:R-:W-:Y:S01]  /*58f0*/  VIADD R4, R29, 0xa1 ;  /* 0x000000a11d047836 */ /* 0x000fe20000000000 */
[----:B------:R1:W-:Y:S01]  /*5900*/  STL [R1+0x290], R9 ;  /* 0x0002900901007387 */ /* 0x0003e20000100800 */
[----:B0-----:R-:W-:Y:S01]  /*5910*/  IMAD.MOV.U32 R0, RZ, RZ, R18 ;  /* 0x000000ffff007224 */ /* 0x001fe200078e0012 */
[----:B------:R-:W-:Y:S01]  /*5920*/  ISETP.GT.U32.AND P1, PT, R3, R19, PT ;  /* 0x000000130300720c */ /* 0x000fe20003f24070 */
[----:B------:R-:W-:Y:S01]  /*5930*/  VIADD R13, R29, 0xa0 ;  /* 0x000000a01d0d7836 */ /* 0x000fe20000000000 */
[----:B------:R-:W-:Y:S01]  /*5940*/  ISETP.GE.AND P4, PT, R12, RZ, PT ;  /* 0x000000ff0c00720c */ /* 0x000fe20003f86270 */
[----:B------:R-:W-:Y:S01]  /*5950*/  @!P5 IMAD.MOV R0, RZ, RZ, -R0 ;  /* 0x000000ffff00d224 */ /* 0x000fe200078e0a00 */
[----:B------:R-:W-:Y:S01]  /*5960*/  ISETP.GT.U32.AND P5, PT, R3, R2, PT ;  /* 0x000000020300720c */ /* 0x000fe20003fa4070 */
[----:B------:R-:W-:-:S02]  /*5970*/  VIADD R12, R29, 0x9e ;  /* 0x0000009e1d0c7836 */ /* 0x000fc40000000000 */
[--C-:B------:R-:W-:Y:S01]  /*5980*/  @!P2 IMAD.IADD R7, R7, 0x1, -R3.reuse ;  /* 0x000000010707a824 */ /* 0x100fe200078e0a03 */
[----:B------:R0:W-:Y:S01]  /*5990*/  STL [R1+0x214], R0 ;  /* 0x0002140001007387 */ /* 0x0001e20000100800 */
[----:B-1----:R-:W-:Y:S01]  /*59a0*/  VIADD R9, R29, 0xa2 ;  /* 0x000000a21d097836 */ /* 0x002fe20000000000 */
[----:B------:R-:W-:Y:S01]  /*59b0*/  ISETP.GE.AND P2, PT, R4, RZ, PT ;  /* 0x000000ff0400720c */ /* 0x000fe20003f46270 */
[--C-:B------:R-:W-:Y:S02]  /*59c0*/  @!P0 IMAD.IADD R10, R10, 0x1, -R3.reuse ;  /* 0x000000010a0a8824 */ /* 0x100fe400078e0a03 */
[--C-:B------:R-:W-:Y:S01]  /*59d0*/  @!P1 IMAD.IADD R19, R19, 0x1, -R3.reuse ;  /* 0x0000000113139824 */ /* 0x100fe200078e0a03 */
[----:B------:R-:W-:Y:S01]  /*59e0*/  IABS R14, R9 ;  /* 0x00000009000e7213 */ /* 0x000fe20000000000 */
[----:B------:R-:W-:Y:S01]  /*59f0*/  VIADD R16, R29, 0x9b ;  /* 0x0000009b1d107836 */ /* 0x000fe20000000000 */
[----:B------:R-:W-:Y:S01]  /*5a00*/  ISETP.GE.AND P0, PT, R9, RZ, PT ;  /* 0x000000ff0900720c */ /* 0x000fe20003f06270 */
[----:B------:R-:W-:Y:S01]  /*5a10*/  @!P5 IMAD.IADD R2, R2, 0x1, -R3 ;  /* 0x000000010202d824 */ /* 0x000fe200078e0a03 */
[----:B------:R-:W-:Y:S01]  /*5a20*/  ISETP.GT.U32.AND P5, PT, R3, R7, PT ;  /* 0x000000070300720c */ /* 0x000fe20003fa4070 */
[----:B------:R-:W-:Y:S01]  /*5a30*/  IMAD.HI.U32 R9, R6, R14, RZ ;  /* 0x0000000e06097227 */ /* 0x000fe200078e00ff */
[----:B------:R-:W-:-:S02]  /*5a40*/  ISETP.GE.AND P1, PT, R8, RZ, PT ;  /* 0x000000ff0800720c */ /* 0x000fc40003f26270 */
[----:B------:R-:W-:Y:S01]  /*5a50*/  IABS R8, R4 ;  /* 0x0000000400087213 */ /* 0x000fe20000000000 */
[----:B------:R-:W-:Y:S02]  /*5a60*/  IMAD.MOV R9, RZ, RZ, -R9 ;  /* 0x000000ffff097224 */ /* 0x000fe400078e0a09 */
[----:B0-----:R-:W-:Y:S02]  /*5a70*/  IMAD.MOV.U32 R0, RZ, RZ, R19 ;  /* 0x000000ffff007224 */ /* 0x001fe400078e0013 */
[----:B------:R-:W-:Y:S02]  /*5a80*/  IMAD R14, R3, R9, R14 ;  /* 0x00000009030e7224 */ /* 0x000fe400078e020e */
[----:B------:R-:W-:-:S04]  /*5a90*/  IMAD.HI.U32 R4, R6, R8, RZ ;  /* 0x0000000806047227 */ /* 0x000fc800078e00ff */
[----:B------:R-:W-:Y:S01]  /*5aa0*/  @!P5 IMAD.IADD R7, R7, 0x1, -R3 ;  /* 0x000000010707d824 */ /* 0x000fe200078e0a03 */
[C---:B------:R-:W-:Y:S01]  /*5ab0*/  ISETP.GT.U32.AND P5, PT, R3.reuse, R14, PT ;  /* 0x0000000e0300720c */ /* 0x040fe20003fa4070 */
[----:B------:R-:W-:Y:S01]  /*5ac0*/  @!P3 IMAD.MOV R0, RZ, RZ, -R0 ;  /* 0x000000ffff00b224 */ /* 0x000fe200078e0a00 */
[C---:B------:R-:W-:Y:S01]  /*5ad0*/  ISETP.GT.U32.AND P3, PT, R3.reuse, R2, PT ;  /* 0x000000020300720c */ /* 0x040fe20003f64070 */
[----:B------:R-:W-:Y:S02]  /*5ae0*/  IMAD.MOV R4, RZ, RZ, -R4 ;  /* 0x000000ffff047224 */ /* 0x000fe400078e0a04 */
[----:B------:R-:W-:Y:S01]  /*5af0*/  IMAD.MOV.U32 R11, RZ, RZ, R7 ;  /* 0x000000ffff0b7224 */ /* 0x000fe200078e0007 */
[----:B------:R0:W-:Y:S01]  /*5b00*/  STL [R1+0x294], R0 ;  /* 0x0002940001007387 */ /* 0x0001e20000100800 */
[----:B------:R-:W-:Y:S02]  /*5b10*/  IMAD R8, R3, R4, R8 ;  /* 0x0000000403087224 */ /* 0x000fe400078e0208 */
[----:B------:R-:W-:-:S02]  /*5b20*/  @!P6 IMAD.MOV R11, RZ, RZ, -R11 ;  /* 0x000000ffff0be224 */ /* 0x000fc400078e0a0b */
[----:B------:R-:W-:Y:S01]  /*5b30*/  VIADD R4, R29, 0x9d ;  /* 0x0000009d1d047836 */ /* 0x000fe20000000000 */
[C---:B------:R-:W-:Y:S01]  /*5b40*/  ISETP.GT.U32.AND P6, PT, R3.reuse, R8, PT ;  /* 0x000000080300720c */ /* 0x040fe20003fc4070 */
[--C-:B------:R-:W-:Y:S02]  /*5b50*/  @!P5 IMAD.IADD R14, R14, 0x1, -R3.reuse ;  /* 0x000000010e0ed824 */ /* 0x100fe400078e0a03 */
[--C-:B------:R-:W-:Y:S02]  /*5b60*/  @!P3 IMAD.IADD R2, R2, 0x1, -R3.reuse ;  /* 0x000000010202b824 */ /* 0x100fe400078e0a03 */
[----:B0-----:R-:W-:Y:S01]  /*5b70*/  IMAD.MOV.U32 R0, RZ, RZ, R10 ;  /* 0x000000ffff007224 */ /* 0x001fe200078e000a */
[----:B------:R-:W-:Y:S01]  /*5b80*/  ISETP.GT.U32.AND P5, PT, R3, R14, PT ;  /* 0x0000000e0300720c */ /* 0x000fe20003fa4070 */
[----:B------:R-:W-:Y:S02]  /*5b90*/  VIADD R10, R29, 0x9f ;  /* 0x0000009f1d0a7836 */ /* 0x000fe40000000000 */
[----:B------:R-:W-:Y:S01]  /*5ba0*/  @!P4 IMAD.MOV R0, RZ, RZ, -R0 ;  /* 0x000000ffff00c224 */ /* 0x000fe200078e0a00 */
[----:B------:R-:W-:Y:S01]  /*5bb0*/  ISETP.GE.AND P4, PT, R13, RZ, PT ;  /* 0x000000ff0d00720c */ /* 0x000fe20003f86270 */
[----:B------:R-:W-:Y:S01]  /*5bc0*/  VIADD R19, R29, 0x9c ;  /* 0x0000009c1d137836 */ /* 0x000fe20000000000 */
[----:B------:R-:W-:Y:S01]  /*5bd0*/  IABS R13, R13 ;  /* 0x0000000d000d7213 */ /* 0x000fe20000000000 */
[----:B------:R-:W-:Y:S01]  /*5be0*/  @!P6 IMAD.IADD R8, R8, 0x1, -R3 ;  /* 0x000000010808e824 */ /* 0x000fe200078e0a03 */
[----:B------:R0:W-:Y:S01]  /*5bf0*/  STL [R1+0x298], R0 ;  /* 0x0002980001007387 */ /* 0x0001e20000100800 */
[----:B------:R-:W-:-:S02]  /*5c00*/  ISETP.GE.AND P3, PT, R10, RZ, PT ;  /* 0x000000ff0a00720c */ /* 0x000fc40003f66270 */
[----:B------:R-:W-:Y:S01]  /*5c10*/  IMAD.HI.U32 R9, R6, R13, RZ ;  /* 0x0000000d06097227 */ /* 0x000fe200078e00ff */
[----:B------:R1:W-:Y:S01]  /*5c20*/  STL [R1+0x29c], R11 ;  /* 0x00029c0b01007387 */ /* 0x0003e20000100800 */
[----:B------:R-:W-:Y:S02]  /*5c30*/  IABS R10, R10 ;  /* 0x0000000a000a7213 */ /* 0x000fe40000000000 */
[----:B------:R-:W-:Y:S01]  /*5c40*/  IMAD.MOV R7, RZ, RZ, -R9 ;  /* 0x000000ffff077224 */ /* 0x000fe200078e0a09 */
[C---:B------:R-:W-:Y:S01]  /*5c50*/  ISETP.GT.U32.AND P6, PT, R3.reuse, R8, PT ;  /* 0x000000080300720c */ /* 0x040fe20003fc4070 */
[----:B------:R-:W-:Y:S02]  /*5c60*/  @!P5 IMAD.IADD R14, R14, 0x1, -R3 ;  /* 0x000000010e0ed824 */ /* 0x000fe400078e0a03 */
[----:B0-----:R-:W-:Y:S02]  /*5c70*/  IMAD.MOV.U32 R0, RZ, RZ, R2 ;  /* 0x000000ffff007224 */ /* 0x001fe400078e0002 */
[----:B------:R-:W-:Y:S01]  /*5c80*/  IMAD R13, R3, R7, R13 ;  /* 0x00000007030d7224 */ /* 0x000fe200078e020d */
[----:B-1----:R-:W-:Y:S01]  /*5c90*/  IABS R11, R4 ;  /* 0x00000004000b7213 */ /* 0x002fe20000000000 */
[----:B------:R-:W-:Y:S01]  /*5ca0*/  @!P1 IMAD.MOV R0, RZ, RZ, -R0 ;  /* 0x000000ffff009224 */ /* 0x000fe200078e0a00 */
[----:B------:R-:W-:Y:S01]  /*5cb0*/  ISETP.GE.AND P1, PT, R12, RZ, PT ;  /* 0x000000ff0c00720c */ /* 0x000fe20003f26270 */
[----:B------:R-:W-:Y:S01]  /*5cc0*/  IMAD.HI.U32 R2, R6, R10, RZ ;  /* 0x0000000a06027227 */ /* 0x000fe200078e00ff */
[----:B------:R-:W-:-:S02]  /*5cd0*/  IABS R12, R12 ;  /* 0x0000000c000c7213 */ /* 0x000fc40000000000 */
[----:B------:R-:W-:Y:S01]  /*5ce0*/  ISETP.GT.U32.AND P5, PT, R3, R13, PT ;  /* 0x0000000d0300720c */ /* 0x000fe20003fa4070 */
[C---:B------:R-:W-:Y:S01]  /*5cf0*/  IMAD.HI.U32 R9, R6.reuse, R11, RZ ;  /* 0x0000000b06097227 */ /* 0x040fe200078e00ff */
[----:B------:R0:W-:Y:S03]  /*5d00*/  STL [R1+0x2a8], R0 ;  /* 0x0002a80001007387 */ /* 0x0001e60000100800 */
[----:B------:R-:W-:-:S04]  /*5d10*/  IMAD.HI.U32 R7, R6, R12, RZ ;  /* 0x0000000c06077227 */ /* 0x000fc800078e00ff */
[----:B------:R-:W-:Y:S02]  /*5d20*/  IMAD.MOV R7, RZ, RZ, -R7 ;  /* 0x000000ffff077224 */ /* 0x000fe400078e0a07 */
[----:B------:R-:W-:Y:S02]  /*5d30*/  IMAD.MOV R2, RZ, RZ, -R2 ;  /* 0x000000ffff027224 */ /* 0x000fe400078e0a02 */
[----:B------:R-:W-:Y:S02]  /*5d40*/  IMAD.MOV R9, RZ, RZ, -R9 ;  /* 0x000000ffff097224 */ /* 0x000fe400078e0a09 */
[C---:B------:R-:W-:Y:S02]  /*5d50*/  IMAD R12, R3.reuse, R7, R12 ;  /* 0x00000007030c7224 */ /* 0x040fe400078e020c */
[C---:B------:R-:W-:Y:S01]  /*5d60*/  IMAD R10, R3.reuse, R2, R10 ;  /* 0x00000002030a7224 */ /* 0x040fe200078e020a */
[----:B------:R-:W-:Y:S01]  /*5d70*/  IABS R2, R19 ;  /* 0x0000001300027213 */ /* 0x000fe20000000000 */
[----:B0-----:R-:W-:Y:S01]  /*5d80*/  IMAD.MOV.U32 R0, RZ, RZ, R14 ;  /* 0x000000ffff007224 */ /* 0x001fe200078e000e */
[----:B------:R-:W-:Y:S01]  /*5d90*/  IABS R14, R16 ;  /* 0x00000010000e7213 */ /* 0x000fe20000000000 */
[----:B------:R-:W-:-:S02]  /*5da0*/  IMAD R11, R3, R9, R11 ;  /* 0x00000009030b7224 */ /* 0x000fc400078e020b */
[--C-:B------:R-:W-:Y:S01]  /*5db0*/  @!P6 IMAD.IADD R8, R8, 0x1, -R3.reuse ;  /* 0x000000010808e824 */ /* 0x100fe200078e0a03 */
[C---:B------:R-:W-:Y:S01]  /*5dc0*/  ISETP.GT.U32.AND P6, PT, R3.reuse, R12, PT ;  /* 0x0000000c0300720c */ /* 0x040fe20003fc4070 */
[----:B------:R-:W-:Y:S01]  /*5dd0*/  @!P0 IMAD.MOV R0, RZ, RZ, -R0 ;  /* 0x000000ffff008224 */ /* 0x000fe200078e0a00 */
[----:B------:R-:W-:Y:S01]  /*5de0*/  ISETP.GT.U32.AND P0, PT, R3, R10, PT ;  /* 0x0000000a0300720c */ /* 0x000fe20003f04070 */
[----:B------:R-:W-:Y:S01]  /*5df0*/  @!P5 IMAD.IADD R13, R13, 0x1, -R3 ;  /* 0x000000010d0dd824 */ /* 0x000fe200078e0a03 */
[----:B------:R-:W-:Y:S01]  /*5e00*/  ISETP.GT.U32.AND P5, PT, R3, R11, PT ;  /* 0x0000000b0300720c */ /* 0x000fe20003fa4070 */
[----:B------:R-:W-:Y:S01]  /*5e10*/  IMAD.HI.U32 R7, R6, R2, RZ ;  /* 0x0000000206077227 */ /* 0x000fe200078e00ff */
[----:B------:R0:W-:Y:S03]  /*5e20*/  STL [R1+0x2a4], R0 ;  /* 0x0002a40001007387 */ /* 0x0001e60000100800 */
[----:B------:R-:W-:-:S02]  /*5e30*/  IMAD.MOV R7, RZ, RZ, -R7 ;  /* 0x000000ffff077224 */ /* 0x000fc400078e0a07 */
[----:B------:R-:W-:Y:S02]  /*5e40*/  VIADD R9, R29, 0x9a ;  /* 0x0000009a1d097836 */ /* 0x000fe40000000000 */
[--C-:B------:R-:W-:Y:S02]  /*5e50*/  @!P6 IMAD.IADD R12, R12, 0x1, -R3.reuse ;  /* 0x000000010c0ce824 */ /* 0x100fe400078e0a03 */
[--C-:B------:R-:W-:Y:S01]  /*5e60*/  @!P0 IMAD.IADD R10, R10, 0x1, -R3.reuse ;  /* 0x000000010a0a8824 */ /* 0x100fe200078e0a03 */
[----:B------:R-:W-:Y:S01]  /*5e70*/  ISETP.GT.U32.AND P0, PT, R3, R13, PT ;  /* 0x0000000d0300720c */ /* 0x000fe20003f04070 */
[----:B------:R-:W-:Y:S01]  /*5e80*/  @!P5 IMAD.IADD R11, R11, 0x1, -R3 ;  /* 0x000000010b0bd824 */ /* 0x000fe200078e0a03 */
[C---:B------:R-:W-:Y:S01]  /*5e90*/  ISETP.GT.U32.AND P5, PT, R3.reuse, R12, PT ;  /* 0x0000000c0300720c */ /* 0x040fe20003fa4070 */
[----:B0-----:R-:W-:Y:S01]  /*5ea0*/  IMAD.MOV.U32 R0, RZ, RZ, R8 ;  /* 0x000000ffff007224 */ /* 0x001fe200078e0008 */
[----:B------:R-:W-:Y:S01]  /*5eb0*/  ISETP.GT.U32.AND P6, PT, R3, R10, PT ;  /* 0x0000000a0300720c */ /* 0x000fe20003fc4070 */
[----:B------:R-:W-:Y:S01]  /*5ec0*/  IMAD.HI.U32 R8, R6, R14, RZ ;  /* 0x0000000e06087227 */ /* 0x000fe200078e00ff */
[----:B------:R-:W-:-:S03]  /*5ed0*/  IABS R18, R9 ;  /* 0x0000000900127213 */ /* 0x000fc60000000000 */
[----:B------:R-:W-:Y:S02]  /*5ee0*/  IMAD.MOV R8, RZ, RZ, -R8 ;  /* 0x000000ffff087224 */ /* 0x000fe400078e0a08 */
[----:B------:R-:W-:Y:S01]  /*5ef0*/  @!P2 IMAD.MOV R0, RZ, RZ, -R0 ;  /* 0x000000ffff00a224 */ /* 0x000fe200078e0a00 */
[C---:B------:R-:W-:Y:S01]  /*5f00*/  ISETP.GT.U32.AND P2, PT, R3.reuse, R11, PT ;  /* 0x0000000b0300720c */ /* 0x040fe20003f44070 */
[C---:B------:R-:W-:Y:S02]  /*5f10*/  IMAD R2, R3.reuse, R7, R2 ;  /* 0x0000000703027224 */ /* 0x040fe400078e0202 */
[----:B------:R-:W-:Y:S01]  /*5f20*/  IMAD R14, R3, R8, R14 ;  /* 0x00000008030e7224 */ /* 0x000fe200078e020e */
[----:B------:R0:W-:Y:S01]  /*5f30*/  STL [R1+0x2a0], R0 ;  /* 0x0002a00001007387 */ /* 0x0001e20000100800 */
[--C-:B------:R-:W-:Y:S01]  /*5f40*/  @!P0 IMAD.IADD R13, R13, 0x1, -R3.reuse ;  /* 0x000000010d0d8824 */ /* 0x100fe200078e0a03 */
[C---:B------:R-:W-:Y:S01]  /*5f50*/  ISETP.GT.U32.AND P0, PT, R3.reuse, R2, PT ;  /* 0x000000020300720c */ /* 0x040fe20003f04070 */
[----:B------:R-:W-:Y:S01]  /*5f60*/  @!P5 IMAD.IADD R12, R12, 0x1, -R3 ;  /* 0x000000010c0cd824 */ /* 0x000fe200078e0a03 */
[----:B------:R-:W-:Y:S01]  /*5f70*/  ISETP.GT.U32.AND P5, PT, R3, R14, PT ;  /* 0x0000000e0300720c */ /* 0x000fe20003fa4070 */
[----:B------:R-:W-:-:S02]  /*5f80*/  VIADD R7, R29, 0x99 ;  /* 0x000000991d077836 */ /* 0x000fc40000000000 */
[----:B------:R-:W-:Y:S02]  /*5f90*/  VIADD R8, R29, 0x98 ;  /* 0x000000981d087836 */ /* 0x000fe40000000000 */
[--C-:B------:R-:W-:Y:S01]  /*5fa0*/  @!P6 IMAD.IADD R10, R10, 0x1, -R3.reuse ;  /* 0x000000010a0ae824 */ /* 0x100fe200078e0a03 */
[----:B------:R-:W-:Y:S01]  /*5fb0*/  IABS R17, R7 ;  /* 0x0000000700117213 */ /* 0x000fe20000000000 */
[----:B------:R-:W-:Y:S01]  /*5fc0*/  @!P2 IMAD.IADD R11, R11, 0x1, -R3 ;  /* 0x000000010b0ba824 */ /* 0x000fe200078e0a03 */
[----:B------:R-:W-:Y:S01]  /*5fd0*/  ISETP.GE.AND P2, PT, R19, RZ, PT ;  /* 0x000000ff1300720c */ /* 0x000fe20003f46270 */
[----:B------:R-:W-:Y:S01]  /*5fe0*/  IMAD.MOV.U32 R20, RZ, RZ, R13 ;  /* 0x000000ffff147224 */ /* 0x000fe200078e000d */
[----:B------:R-:W-:Y:S01]  /*5ff0*/  IABS R19, R8 ;  /* 0x0000000800137213 */ /* 0x000fe20000000000 */
[----:B0-----:R-:W-:Y:S01]  /*6000*/  IMAD.MOV.U32 R0, RZ, RZ, R10 ;  /* 0x000000ffff007224 */ /* 0x001fe200078e000a */
[----:B------:R-:W-:Y:S01]  /*6010*/  ISETP.GE.AND P6, PT, R4, RZ, PT ;  /* 0x000000ff0400720c */ /* 0x000fe20003fc6270 */
[----:B------:R-:W-:-:S04]  /*6020*/  IMAD.HI.U32 R4, R6, R17, RZ ;  /* 0x0000001106047227 */ /* 0x000fc800078e00ff */
[--C-:B------:R-:W-:Y:S01]  /*6030*/  @!P0 IMAD.IADD R2, R2, 0x1, -R3.reuse ;  /* 0x0000000102028824 */ /* 0x100fe200078e0a03 */
[----:B------:R-:W-:Y:S01]  /*6040*/  ISETP.GE.AND P0, PT, R16, RZ, PT ;  /* 0x000000ff1000720c */ /* 0x000fe20003f06270 */
[----:B------:R-:W-:Y:S02]  /*6050*/  @!P5 IMAD.IADD R14, R14, 0x1, -R3 ;  /* 0x000000010e0ed824 */ /* 0x000fe400078e0a03 */
[----:B------:R-:W-:Y:S01]  /*6060*/  @!P4 IMAD.MOV R20, RZ, RZ, -R20 ;  /* 0x000000ffff14c224 */ /* 0x000fe200078e0a14 */
[C---:B------:R-:W-:Y:S01]  /*6070*/  ISETP.GT.U32.AND P4, PT, R3.reuse, R2, PT ;  /* 0x000000020300720c */ /* 0x040fe20003f84070 */
[----:B------:R-:W-:Y:S02]  /*6080*/  IMAD.MOV.U32 R16, RZ, RZ, R19 ;  /* 0x000000ffff107224 */ /* 0x000fe400078e0013 */
[----:B------:R-:W-:Y:S01]  /*6090*/  @!P3 IMAD.MOV R0, RZ, RZ, -R0 ;  /* 0x000000ffff00b224 */ /* 0x000fe200078e0a00 */
[----:B------:R-:W-:Y:S01]  /*60a0*/  ISETP.GT.U32.AND P3, PT, R3, R14, PT ;  /* 0x0000000e0300720c */ /* 0x000fe20003f64070 */
[----:B------:R-:W-:Y:S01]  /*60b0*/  IMAD.MOV R4, RZ, RZ, -R4 ;  /* 0x000000ffff047224 */ /* 0x000fe200078e0a04 */
[----:B------:R-:W-:Y:S01]  /*60c0*/  STL [R1+0x27c], R20 ;  /* 0x00027c1401007387 */ /* 0x000fe20000100800 */
[----:B------:R-:W-:-:S03]  /*60d0*/  IMAD.HI.U32 R15, R6, R18, RZ ;  /* 0x00000012060f7227 */ /* 0x000fc600078e00ff */
[----:B------:R0:W-:Y:S01]  /*60e0*/  STL [R1+0x280], R0 ;  /* 0x0002800001007387 */ /* 0x0001e20000100800 */
[----:B------:R-:W-:-:S04]  /*60f0*/  IMAD.HI.U32 R13, R6, R16, RZ ;  /* 0x00000010060d7227 */ /* 0x000fc800078e00ff */
[C---:B------:R-:W-:Y:S02]  /*6100*/  IMAD R17, R3.reuse, R4, R17 ;  /* 0x0000000403117224 */ /* 0x040fe400078e0211 */
[----:B------:R-:W-:Y:S02]  /*6110*/  IMAD.MOV R15, RZ, RZ, -R15 ;  /* 0x000000ffff0f7224 */ /* 0x000fe400078e0a0f */
[----:B------:R-:W-:Y:S02]  /*6120*/  IMAD.MOV R10, RZ, RZ, -R13 ;  /* 0x000000ffff0a7224 */ /* 0x000fe400078e0a0d */
[----:B0-----:R-:W-:Y:S02]  /*6130*/  IMAD.MOV.U32 R0, RZ, RZ, R11 ;  /* 0x000000ffff007224 */ /* 0x001fe400078e000b */
[C---:B------:R-:W-:Y:S02]  /*6140*/  IMAD R18, R3.reuse, R15, R18 ;  /* 0x0000000f03127224 */ /* 0x040fe400078e0212 */
[----:B------:R-:W-:Y:S01]  /*6150*/  @!P6 IMAD.MOV R0, RZ, RZ, -R0 ;  /* 0x000000ffff00e224 */ /* 0x000fe200078e0a00 */
[C---:B------:R-:W-:Y:S01]  /*6160*/  ISETP.GT.U32.AND P6, PT, R3.reuse, R17, PT ;  /* 0x000000110300720c */ /* 0x040fe20003fc4070 */
[C---:B------:R-:W-:Y:S01]  /*6170*/  IMAD R16, R3.reuse, R10, R16 ;  /* 0x0000000a03107224 */ /* 0x040fe200078e0210 */
[----:B------:R-:W-:Y:S01]  /*6180*/  ISETP.GT.U32.AND P5, PT, R3, R18, PT ;  /* 0x000000120300720c */ /* 0x000fe20003fa4070 */
[----:B------:R-:W-:-:S02]  /*6190*/  @!P3 IMAD.IADD R14, R14, 0x1, -R3 ;  /* 0x000000010e0eb824 */ /* 0x000fc400078e0a03 */
[----:B------:R-:W-:Y:S01]  /*61a0*/  @!P1 IMAD.MOV R12, RZ, RZ, -R12 ;  /* 0x000000ffff0c9224 */ /* 0x000fe200078e0a0c */
[----:B------:R-:W-:Y:S01]  /*61b0*/  ISETP.GT.U32.AND P3, PT, R3, R16, PT ;  /* 0x000000100300720c */ /* 0x000fe20003f64070 */
[--C-:B------:R-:W-:Y:S01]  /*61c0*/  @!P4 IMAD.IADD R2, R2, 0x1, -R3.reuse ;  /* 0x000000010202c824 */ /* 0x100fe200078e0a03 */
[----:B------:R-:W-:Y:S01]  /*61d0*/  ISETP.GE.AND P4, PT, R7, RZ, PT ;  /* 0x000000ff0700720c */ /* 0x000fe20003f86270 */
[C---:B------:R-:W-:Y:S01]  /*61e0*/  VIADD R7, R29.reuse, 0x96 ;  /* 0x000000961d077836 */ /* 0x040fe20000000000 */
[----:B------:R-:W-:Y:S01]  /*61f0*/  STL [R1+0x284], R12 ;  /* 0x0002840c01007387 */ /* 0x000fe20000100800 */
[----:B------:R-:W-:Y:S01]  /*6200*/  VIADD R4, R29, 0x97 ;  /* 0x000000971d047836 */ /* 0x000fe20000000000 */
[----:B------:R-:W-:Y:S01]  /*6210*/  ISETP.GE.AND P1, PT, R9, RZ, PT ;  /* 0x000000ff0900720c */ /* 0x000fe20003f26270 */
[--C-:B------:R-:W-:Y:S01]  /*6220*/  @!P6 IMAD.IADD R17, R17, 0x1, -R3.reuse ;  /* 0x000000011111e824 */ /* 0x100fe200078e0a03 */
[----:B------:R0:W-:Y:S01]  /*6230*/  STL [R1+0x288], R0 ;  /* 0x0002880001007387 */ /* 0x0001e20000100800 */
[--C-:B------:R-:W-:Y:S01]  /*6240*/  @!P5 IMAD.IADD R18, R18, 0x1, -R3.reuse ;  /* 0x000000011212d824 */ /* 0x100fe200078e0a03 */
[----:B------:R-:W-:Y:S01]  /*6250*/  ISETP.GE.AND P5, PT, R8, RZ, PT ;  /* 0x000000ff0800720c */ /* 0x000fe20003fa6270 */
[----:B------:R-:W-:Y:S01]  /*6260*/  VIADD R9, R29, 0x95 ;  /* 0x000000951d097836 */ /* 0x000fe20000000000 */
[----:B------:R-:W-:Y:S01]  /*6270*/  IABS R8, R7 ;  /* 0x0000000700087213 */ /* 0x000fe20000000000 */
[----:B------:R-:W-:Y:S01]  /*6280*/  @!P3 IMAD.IADD R16, R16, 0x1, -R3 ;  /* 0x000000011010b824 */ /* 0x000fe200078e0a03 */
[----:B------:R-:W-:Y:S01]  /*6290*/  IABS R13, R4 ;  /* 0x00000004000d7213 */ /* 0x000fe20000000000 */
[----:B------:R-:W-:Y:S01]  /*62a0*/  IMAD.MOV.U32 R20, RZ, RZ, R14 ;  /* 0x000000ffff147224 */ /* 0x000fe200078e000e */
[C---:B------:R-:W-:Y:S01]  /*62b0*/  ISETP.GT.U32.AND P6, PT, R3.reuse, R18, PT ;  /* 0x000000120300720c */ /* 0x040fe20003fc4070 */
[----:B------:R-:W-:Y:S01]  /*62c0*/  IMAD.HI.U32 R10, R6, R8, RZ ;  /* 0x00000008060a7227 */ /* 0x000fe200078e00ff */
[----:B------:R-:W-:-:S02]  /*62d0*/  ISETP.GT.U32.AND P3, PT, R3, R16, PT ;  /* 0x000000100300720c */ /* 0x000fc40003f64070 */
[----:B------:R-:W-:Y:S01]  /*62e0*/  IABS R15, R9 ;  /* 0x00000009000f7213 */ /* 0x000fe20000000000 */
[----:B0-----:R-:W-:Y:S02]  /*62f0*/  IMAD.MOV.U32 R0, RZ, RZ, R2 ;  /* 0x000000ffff007224 */ /* 0x001fe400078e0002 */
[----:B------:R-:W-:Y:S02]  /*6300*/  IMAD.MOV R10, RZ, RZ, -R10 ;  /* 0x000000ffff0a7224 */ /* 0x000fe400078e0a0a */
[----:B------:R-:W-:Y:S01]  /*6310*/  @!P2 IMAD.MOV R0, RZ, RZ, -R0 ;  /* 0x000000ffff00a224 */ /* 0x000fe200078e0a00 */
[----:B------:R-:W-:Y:S01]  /*6320*/  ISETP.GT.U32.AND P2, PT, R3, R17, PT ;  /* 0x000000110300720c */ /* 0x000fe20003f44070 */
[----:B------:R-:W-:-:S03]  /*6330*/  IMAD.HI.U32 R11, R6, R13, RZ ;  /* 0x0000000d060b7227 */ /* 0x000fc600078e00ff */
[----:B------:R0:W-:Y:S01]  /*6340*/  STL [R1+0x28c], R0 ;  /* 0x00028c0001007387 */ /* 0x0001e20000100800 */
[----:B------:R-:W-:Y:S02]  /*6350*/  IMAD.MOV R11, RZ, RZ, -R11 ;  /* 0x000000ffff0b7224 */ /* 0x000fe400078e0a0b */
[----:B------:R-:W-:Y:S02]  /*6360*/  @!P3 IMAD.IADD R16, R16, 0x1, -R3 ;  /* 0x000000011010b824 */ /* 0x000fe400078e0a03 */
[----:B------:R-:W-:Y:S02]  /*6370*/  IMAD R13, R3, R11, R13 ;  /* 0x0000000b030d7224 */ /* 0x000fe400078e020d */
[--C-:B------:R-:W-:Y:S02]  /*6380*/  @!P6 IMAD.IADD R18, R18, 0x1, -R3.reuse ;  /* 0x000000011212e824 */ /* 0x100fe400078e0a03 */
[----:B------:R-:W-:Y:S01]  /*6390*/  @!P2 IMAD.IADD R17, R17, 0x1, -R3 ;  /* 0x000000011111a824 */ /* 0x000fe200078e0a03 */
[----:B------:R-:W-:Y:S01]  /*63a0*/  ISETP.GE.AND P2, PT, R4, RZ, PT ;  /* 0x000000ff0400720c */ /* 0x000fe20003f46270 */
[C---:B------:R-:W-:Y:S01]  /*63b0*/  IMAD R4, R3.reuse, R10, R8 ;  /* 0x0000000a03047224 */ /* 0x040fe200078e0208 */
[----:B------:R-:W-:Y:S01]  /*63c0*/  ISETP.GT.U32.AND P6, PT, R3, R13, PT ;  /* 0x0000000d0300720c */ /* 0x000fe20003fc4070 */
[----:B------:R-:W-:-:S02]  /*63d0*/  VIADD R8, R29, 0x93 ;  /* 0x000000931d087836 */ /* 0x000fc40000000000 */
[----:B------:R-:W-:Y:S01]  /*63e0*/  VIADD R2, R29, 0x94 ;  /* 0x000000941d027836 */ /* 0x000fe20000000000 */
[----:B------:R-:W-:Y:S01]  /*63f0*/  ISETP.GT.U32.AND P3, PT, R3, R4, PT ;  /* 0x000000040300720c */ /* 0x000fe20003f64070 */
[----:B0-----:R-:W-:Y:S01]  /*6400*/  IMAD.MOV.U32 R0, RZ, RZ, R18 ;  /* 0x000000ffff007224 */ /* 0x001fe200078e0012 */
[----:B------:R-:W-:Y:S01]  /*6410*/  IABS R12, R8 ;  /* 0x00000008000c7213 */ /* 0x000fe20000000000 */
[----:B------:R-:W-:Y:S01]  /*6420*/  @!P0 IMAD.MOV R20, RZ, RZ, -R20 ;  /* 0x000000ffff148224 */ /* 0x000fe200078e0a14 */
[----:B------:R-:W-:Y:S01]  /*6430*/  IABS R11, R2 ;  /* 0x00000002000b7213 */ /* 0x000fe20000000000 */
[----:B------:R-:W-:-:S03]  /*6440*/  IMAD.HI.U32 R19, R6, R15, RZ ;  /* 0x0000000f06137227 */ /* 0x000fc600078e00ff */
[----:B------:R-:W-:Y:S01]  /*6450*/  STL [R1+0x210], R20 ;  /* 0x0002101401007387 */ /* 0x000fe20000100800 */
[----:B------:R-:W-:Y:S01]  /*6460*/  @!P6 IMAD.IADD R13, R13, 0x1, -R3 ;  /* 0x000000010d0de824 */ /* 0x000fe200078e0a03 */
[----:B------:R-:W-:Y:S01]  /*6470*/  ISETP.GE.AND P6, PT, R7, RZ, PT ;  /* 0x000000ff0700720c */ /* 0x000fe20003fc6270 */
[----:B------:R-:W-:-:S03]  /*6480*/  IMAD.HI.U32 R14, R6, R12, RZ ;  /* 0x0000000c060e7227 */ /* 0x000fc600078e00ff */
[C---:B------:R-:W-:Y:S01]  /*6490*/  ISETP.GT.U32.AND P0, PT, R3.reuse, R13, PT ;  /* 0x0000000d0300720c */ /* 0x040fe20003f04070 */
[----:B------:R-:W-:Y:S02]  /*64a0*/  @!P3 IMAD.IADD R4, R4, 0x1, -R3 ;  /* 0x000000010404b824 */ /* 0x000fe400078e0a03 */
[----:B------:R-:W-:Y:S02]  /*64b0*/  IMAD.MOV R14, RZ, RZ, -R14 ;  /* 0x000000ffff0e7224 */ /* 0x000fe400078e0a0e */
[----:B------:R-:W-:Y:S01]  /*64c0*/  @!P1 IMAD.MOV R0, RZ, RZ, -R0 ;  /* 0x000000ffff009224 */ /* 0x000fe200078e0a00 */
[----:B------:R-:W-:Y:S01]  /*64d0*/  ISETP.GT.U32.AND P3, PT, R3, R4, PT ;  /* 0x000000040300720c */ /* 0x000fe20003f64070 */
[----:B------:R-:W-:-:S03]  /*64e0*/  IMAD.HI.U32 R10, R6, R11, RZ ;  /* 0x0000000b060a7227 */ /* 0x000fc600078e00ff */
[----:B------:R0:W-:Y:S01]  /*64f0*/  STL [R1+0x20c], R0 ;  /* 0x00020c0001007387 */ /* 0x0001e20000100800 */
[----:B------:R-:W-:Y:S02]  /*6500*/  IMAD.MOV R19, RZ, RZ, -R19 ;  /* 0x000000ffff137224 */ /* 0x000fe400078e0a13 */
[C---:B------:R-:W-:Y:S02]  /*6510*/  IMAD R12, R3.reuse, R14, R12 ;  /* 0x0000000e030c7224 */ /* 0x040fe400078e020c */
[----:B------:R-:W-:Y:S02]  /*6520*/  IMAD.MOV R10, RZ, RZ, -R10 ;  /* 0x000000ffff0a7224 */ /* 0x000fe400078e0a0a */
[C---:B------:R-:W-:Y:S02]  /*6530*/  IMAD R15, R3.reuse, R19, R15 ;  /* 0x00000013030f7224 */ /* 0x040fe400078e020f */
[----:B------:R-:W-:Y:S01]  /*6540*/  @!P3 IMAD.IADD R4, R4, 0x1, -R3 ;  /* 0x000000010404b824 */ /* 0x000fe200078e0a03 */
[C---:B------:R-:W-:Y:S01]  /*6550*/  ISETP.GT.U32.AND P3, PT, R3.reuse, R12, PT ;  /* 0x0000000c0300720c */ /* 0x040fe20003f64070 */
[----:B0-----:R-:W-:Y:S01]  /*6560*/  IMAD.MOV.U32 R0, RZ, RZ, R16 ;  /* 0x000000ffff007224 */ /* 0x001fe200078e0010 */
[----:B------:R-:W-:Y:S01]  /*6570*/  ISETP.GT.U32.AND P1, PT, R3, R15, PT ;  /* 0x0000000f0300720c */ /* 0x000fe20003f24070 */
[----:B------:R-:W-:Y:S01]  /*6580*/  @!P4 IMAD.MOV R17, RZ, RZ, -R17 ;  /* 0x000000ffff11c224 */ /* 0x000fe200078e0a11 */
[----:B------:R-:W-:Y:S01]  /*6590*/  ISETP.GE.AND P4, PT, R9, RZ, PT ;  /* 0x000000ff0900720c */ /* 0x000fe20003f86270 */
[----:B------:R-:W-:-:S02]  /*65a0*/  @!P5 IMAD.MOV R0, RZ, RZ, -R0 ;  /* 0x000000ffff00d224 */ /* 0x000fc400078e0a00 */
[----:B------:R-:W-:Y:S01]  /*65b0*/  IMAD R11, R3, R10, R11 ;  /* 0x0000000a030b7224 */ /* 0x000fe200078e020b */
[----:B------:R-:W-:Y:S01]  /*65c0*/  STL [R1+0x208], R17 ;  /* 0x0002081101007387 */ /* 0x000fe20000100800 */
[--C-:B------:R-:W-:Y:S01]  /*65d0*/  @!P0 IMAD.IADD R13, R13, 0x1, -R3.reuse ;  /* 0x000000010d0d8824 */ /* 0x100fe200078e0a03 */
[----:B------:R-:W-:Y:S01]  /*65e0*/  ISETP.GE.AND P0, PT, R2, RZ, PT ;  /* 0x000000ff0200720c */ /* 0x000fe20003f06270 */
[----:B------:R-:W-:Y:S01]  /*65f0*/  VIADD R2, R29, 0x91 ;  /* 0x000000911d027836 */ /* 0x000fe20000000000 */
[----:B------:R0:W-:Y:S01]  /*6600*/  STL [R1+0x26c], R0 ;  /* 0x00026c0001007387 */ /* 0x0001e20000100800 */
[----:B------:R-:W-:Y:S01]  /*6610*/  ISETP.GT.U32.AND P5, PT, R3, R11, PT ;  /* 0x0000000b0300720c */ /* 0x000fe20003fa4070 */
[----:B------:R-:W-:Y:S02]  /*6620*/  VIADD R7, R29, 0x92 ;  /* 0x000000921d077836 */ /* 0x000fe40000000000 */
[--C-:B------:R-:W-:Y:S01]  /*6630*/  @!P3 IMAD.IADD R12, R12, 0x1, -R3.reuse ;  /* 0x000000010c0cb824 */ /* 0x100fe200078e0a03 */
[----:B------:R-:W-:Y:S01]  /*6640*/  IABS R14, R2 ;  /* 0x00000002000e7213 */ /* 0x000fe20000000000 */
[----:B------:R-:W-:Y:S01]  /*6650*/  @!P1 IMAD.IADD R15, R15, 0x1, -R3 ;  /* 0x000000010f0f9824 */ /* 0x000fe200078e0a03 */
[----:B------:R-:W-:Y:S01]  /*6660*/  IABS R10, R7 ;  /* 0x00000007000a7213 */ /* 0x000fe20000000000 */
[----:B------:R-:W-:Y:S01]  /*6670*/  VIADD R19, R29, 0x7f ;  /* 0x0000007f1d137836 */ /* 0x000fe20000000000 */
[----:B------:R-:W-:Y:S01]  /*6680*/  ISETP.GT.U32.AND P3, PT, R3, R12, PT ;  /* 0x0000000c0300720c */ /* 0x000fe20003f64070 */
[----:B0-----:R-:W-:Y:S01]  /*6690*/  IMAD.MOV.U32 R0, RZ, RZ, R13 ;  /* 0x000000ffff007224 */ /* 0x001fe200078e000d */
[----:B------:R-:W-:Y:S01]  /*66a0*/  ISETP.GE.AND P1, PT, R8, RZ, PT ;  /* 0x000000ff0800720c */ /* 0x000fe20003f26270 */
[----:B------:R-:W-:-:S04]  /*66b0*/  IMAD.HI.U32 R9, R6, R10, RZ ;  /* 0x0000000a06097227 */ /* 0x000fc800078e00ff */
[----:B------:R-:W-:Y:S02]  /*66c0*/  @!P2 IMAD.MOV R0, RZ, RZ, -R0 ;  /* 0x000000ffff00a224 */ /* 0x000fe400078e0a00 */
[----:B------:R-:W-:Y:S01]  /*66d0*/  @!P5 IMAD.IADD R11, R11, 0x1, -R3 ;  /* 0x000000010b0bd824 */ /* 0x000fe200078e0a03 */
[----:B------:R-:W-:Y:S01]  /*66e0*/  ISETP.GT.U32.AND P5, PT, R3, R15, PT ;  /* 0x0000000f0300720c */ /* 0x000fe20003fa4070 */
[----:B------:R-:W-:Y:S01]  /*66f0*/  IMAD.MOV R9, RZ, RZ, -R9 ;  /* 0x000000ffff097224 */ /* 0x000fe200078e0a09 */
[----:B------:R0:W-:Y:S01]  /*6700*/  STL [R1+0x270], R0 ;  /* 0x0002700001007387 */ /* 0x0001e20000100800 */
[----:B------:R-:W-:Y:S01]  /*6710*/  VIADD R8, R29, 0x90 ;  /* 0x000000901d087836 */ /* 0x000fe20000000000 */
[C---:B------:R-:W-:Y:S01]  /*6720*/  ISETP.GT.U32.AND P2, PT, R3.reuse, R11, PT ;  /* 0x0000000b0300720c */ /* 0x040fe20003f44070 */
[----:B------:R-:W-:Y:S02]  /*6730*/  IMAD R10, R3, R9, R10 ;  /* 0x00000009030a7224 */ /* 0x000fe400078e020a */
[----:B------:R-:W-:Y:S01]  /*6740*/  @!P3 IMAD.IADD R12, R12, 0x1, -R3 ;  /* 0x000000010c0cb824 */ /* 0x000fe200078e0a03 */
[----:B------:R-:W-:Y:S01]  /*6750*/  IABS R13, R8 ;  /* 0x00000008000d7213 */ /* 0x000fe20000000000 */
[----:B------:R-:W-:-:S02]  /*6760*/  VIADD R20, R29, 0x7e ;  /* 0x0000007e1d147836 */ /* 0x000fc40000000000 */
[----:B0-----:R-:W-:Y:S02]  /*6770*/  IMAD.MOV.U32 R0, RZ, RZ, R4 ;  /* 0x000000ffff007224 */ /* 0x001fe400078e0004 */
[----:B------:R-:W-:-:S04]  /*6780*/  IMAD.HI.U32 R4, R6, R14, RZ ;  /* 0x0000000e06047227 */ /* 0x000fc800078e00ff */
[----:B------:R-:W-:Y:S02]  /*6790*/  IMAD.MOV R4, RZ, RZ, -R4 ;  /* 0x000000ffff047224 */ /* 0x000fe400078e0a04 */
[----:B------:R-:W-:Y:S01]  /*67a0*/  @!P5 IMAD.IADD R15, R15, 0x1, -R3 ;  /* 0x000000010f0fd824 */ /* 0x000fe200078e0a03 */
[C---:B------:R-:W-:Y:S01]  /*67b0*/  ISETP.GT.U32.AND P5, PT, R3.reuse, R10, PT ;  /* 0x0000000a0300720c */ /* 0x040fe20003fa4070 */
[----:B------:R-:W-:Y:S02]  /*67c0*/  IMAD R14, R3, R4, R14 ;  /* 0x00000004030e7224 */ /* 0x000fe400078e020e */
[----:B------:R-:W-:Y:S02]  /*67d0*/  VIADD R4, R29, 0x8f ;  /* 0x0000008f1d047836 */ /* 0x000fe40000000000 */
[----:B------:R-:W-:Y:S01]  /*67e0*/  IMAD.HI.U32 R16, R6, R13, RZ ;  /* 0x0000000d06107227 */ /* 0x000fe200078e00ff */
[----:B------:R-:W-:-:S03]  /*67f0*/  ISETP.GT.U32.AND P3, PT, R3, R14, PT ;  /* 0x0000000e0300720c */ /* 0x000fc60003f64070 */
[----:B------:R-:W-:Y:S01]  /*6800*/  @!P6 IMAD.MOV R0, RZ, RZ, -R0 ;  /* 0x000000ffff00e224 */ /* 0x000fe200078e0a00 */
[----:B------:R-:W-:Y:S01]  /*6810*/  ISETP.GE.AND P6, PT, R7, RZ, PT ;  /* 0x000000ff0700720c */ /* 0x000fe20003fc6270 */
[--C-:B------:R-:W-:Y:S01]  /*6820*/  @!P2 IMAD.IADD R11, R11, 0x1, -R3.reuse ;  /* 0x000000010b0ba824 */ /* 0x100fe200078e0a03 */
[----:B------:R-:W-:Y:S01]  /*6830*/  ISETP.GE.AND P2, PT, R2, RZ, PT ;  /* 0x000000ff0200720c */ /* 0x000fe20003f46270 */
[----:B------:R-:W-:Y:S01]  /*6840*/  IMAD.MOV R16, RZ, RZ, -R16 ;  /* 0x000000ffff107224 */ /* 0x000fe200078e0a10 */
[----:B------:R-:W-:Y:S01]  /*6850*/  IABS R2, R4 ;  /* 0x0000000400027213 */ /* 0x000fe20000000000 */
[----:B------:R0:W-:Y:S01]  /*6860*/  STL [R1+0x278], R0 ;  /* 0x0002780001007387 */ /* 0x0001e20000100800 */
[----:B------:R-:W-:Y:S01]  /*6870*/  @!P5 IMAD.IADD R10, R10, 0x1, -R3 ;  /* 0x000000010a0ad824 */ /* 0x000fe200078e0a03 */
[----:B------:R-:W-:Y:S01]  /*6880*/  ISETP.GE.AND P5, PT, R8, RZ, PT ;  /* 0x000000ff0800720c */ /* 0x000fe20003fa6270 */
[----:B------:R-:W-:Y:S02]  /*6890*/  IMAD R13, R3, R16, R13 ;  /* 0x00000010030d7224 */ /* 0x000fe400078e020d */
[----:B------:R-:W-:-:S02]  /*68a0*/  @!P3 IMAD.IADD R14, R14, 0x1, -R3 ;  /* 0x000000010e0eb824 */ /* 0x000fc400078e0a03 */
[----:B------:R-:W-:-:S03]  /*68b0*/  IMAD.HI.U32 R8, R6, R2, RZ ;  /* 0x0000000206087227 */ /* 0x000fc600078e00ff */
[----:B------:R-:W-:Y:S01]  /*68c0*/  ISETP.GT.U32.AND P3, PT, R3, R14, PT ;  /* 0x0000000e0300720c */ /* 0x000fe20003f64070 */
[----:B0-----:R-:W-:Y:S02]  /*68d0*/  IMAD.MOV.U32 R0, RZ, RZ, R15 ;  /* 0x000000ffff007224 */ /* 0x001fe400078e000f */
[----:B------:R-:W-:Y:S02]  /*68e0*/  IMAD.MOV.U32 R15, RZ, RZ, R11 ;  /* 0x000000ffff0f7224 */ /* 0x000fe400078e000b */
[----:B------:R-:W-:Y:S02]  /*68f0*/  VIADD R7, R29, 0x8e ;  /* 0x0000008e1d077836 */ /* 0x000fe40000000000 */
[----:B------:R-:W-:Y:S01]  /*6900*/  @!P4 IMAD.MOV R0, RZ, RZ, -R0 ;  /* 0x000000ffff00c224 */ /* 0x000fe200078e0a00 */
[C---:B------:R-:W-:Y:S01]  /*6910*/  ISETP.GT.U32.AND P4, PT, R3.reuse, R10, PT ;  /* 0x0000000a0300720c */ /* 0x040fe20003f84070 */
[----:B------:R-:W-:Y:S01]  /*6920*/  @!P0 IMAD.MOV R15, RZ, RZ, -R15 ;  /* 0x000000ffff0f8224 */ /* 0x000fe200078e0a0f */
[C---:B------:R-:W-:Y:S01]  /*6930*/  ISETP.GT.U32.AND P0, PT, R3.reuse, R13, PT ;  /* 0x0000000d0300720c */ /* 0x040fe20003f04070 */
[----:B------:R-:W-:Y:S01]  /*6940*/  IMAD.MOV R8, RZ, RZ, -R8 ;  /* 0x000000ffff087224 */ /* 0x000fe200078e0a08 */
[----:B------:R-:W-:Y:S01]  /*6950*/  IABS R9, R7 ;  /* 0x0000000700097213 */ /* 0x000fe20000000000 */
[----:B------:R-:W-:Y:S01]  /*6960*/  @!P3 IMAD.IADD R14, R14, 0x1, -R3 ;  /* 0x000000010e0eb824 */ /* 0x000fe200078e0a03 */
[----:B------:R0:W-:Y:S01]  /*6970*/  STL [R1+0x274], R0 ;  /* 0x0002740001007387 */ /* 0x0001e20000100800 */
[----:B------:R-:W-:-:S02]  /*6980*/  IMAD R2, R3, R8, R2 ;  /* 0x0000000803027224 */ /* 0x000fc400078e0202 */
[----:B------:R-:W-:Y:S01]  /*6990*/  IMAD.HI.U32 R11, R6, R9, RZ ;  /* 0x00000009060b7227 */ /* 0x000fe200078e00ff */
[----:B------:R1:W-:Y:S02]  /*69a0*/  STL [R1+0x204], R15 ;  /* 0x0002040f01007387 */ /* 0x0003e40000100800 */
[----:B------:R-:W-:Y:S01]  /*69b0*/  ISETP.GT.U32.AND P3, PT, R3, R2, PT ;  /* 0x000000020300720c */ /* 0x000fe20003f64070 */
[----:B------:R-:W-:Y:S02]  /*69c0*/  IMAD.MOV R11, RZ, RZ, -R11 ;  /* 0x000000ffff0b7224 */ /* 0x000fe400078e0a0b */
[--C-:B------:R-:W-:Y:S01]  /*69d0*/  @!P4 IMAD.IADD R10, R10, 0x1, -R3.reuse ;  /* 0x000000010a0ac824 */ /* 0x100fe200078e0a03 */
[----:B------:R-:W-:Y:S01]  /*69e0*/  ISETP.GE.AND P4, PT, R7, RZ, PT ;  /* 0x000000ff0700720c */ /* 0x000fe20003f86270 */
[----:B------:R-:W-:Y:S02]  /*69f0*/  @!P0 IMAD.IADD R13, R13, 0x1, -R3 ;  /* 0x000000010d0d8824 */ /* 0x000fe400078e0a03 */
[----:B0-----:R-:W-:-:S02]  /*6a00*/  IMAD.MOV.U32 R0, RZ, RZ, R12 ;  /* 0x000000ffff007224 */ /* 0x001fc400078e000c */
[C---:B------:R-:W-:Y:S01]  /*6a10*/  IMAD R9, R3.reuse, R11, R9 ;  /* 0x0000000b03097224 */ /* 0x040fe200078e0209 */
[C---:B------:R-:W-:Y:S01]  /*6a20*/  ISETP.GT.U32.AND P0, PT, R3.reuse, R13, PT ;  /* 0x0000000d0300720c */ /* 0x040fe20003f04070 */
[----:B-1----:R-:W-:Y:S02]  /*6a30*/  IMAD.MOV.U32 R15, RZ, RZ, R10 ;  /* 0x000000ffff0f7224 */ /* 0x002fe400078e000a */
[----:B------:R-:W-:Y:S01]  /*6a40*/  @!P1 IMAD.MOV R0, RZ, RZ, -R0 ;  /* 0x000000ffff009224 */ /* 0x000fe200078e0a00 */
[----:B------:R-:W-:Y:S01]  /*6a50*/  ISETP.GE.AND P1, PT, R4, RZ, PT ;  /* 0x000000ff0400720c */ /* 0x000fe20003f26270 */
[----:B------:R-:W-:Y:S01]  /*6a60*/  @!P6 IMAD.MOV R15, RZ, RZ, -R15 ;  /* 0x000000ffff0fe224 */ /* 0x000fe200078e0a0f */
[----:B------:R-:W-:Y:S01]  /*6a70*/  ISETP.GT.U32.AND P6, PT, R3, R9, PT ;  /* 0x000000090300720c */ /* 0x000fe20003fc4070 */
[----:B------:R-:W-:Y:S01]  /*6a80*/  @!P3 IMAD.IADD R2, R2, 0x1, -R3 ;  /* 0x000000010202b824 */ /* 0x000fe200078e0a03 */
[----:B------:R0:W-:Y:S01]  /*6a90*/  STL [R1+0x24c], R0 ;  /* 0x00024c0001007387 */ /* 0x0001e20000100800 */
[----:B------:R-:W-:-:S02]  /*6aa0*/  VIADD R12, R29, 0x8d ;  /* 0x0000008d1d0c7836 */ /* 0x000fc40000000000 */
[----:B------:R-:W-:Y:S01]  /*6ab0*/  VIADD R7, R29, 0x8c ;  /* 0x0000008c1d077836 */ /* 0x000fe20000000000 */
[----:B------:R-:W-:Y:S01]  /*6ac0*/  ISETP.GT.U32.AND P3, PT, R3, R2, PT ;  /* 0x000000020300720c */ /* 0x000fe20003f64070 */
[--C-:B------:R-:W-:Y:S01]  /*6ad0*/  @!P0 IMAD.IADD R13, R13, 0x1, -R3.reuse ;  /* 0x000000010d0d8824 */ /* 0x100fe200078e0a03 */
[----:B------:R-:W-:Y:S01]  /*6ae0*/  IABS R8, R12 ;  /* 0x0000000c00087213 */ /* 0x000fe20000000000 */
[----:B------:R-:W-:Y:S01]  /*6af0*/  STL [R1+0x268], R15 ;  /* 0x0002680f01007387 */ /* 0x000fe20000100800 */
[----:B------:R-:W-:Y:S01]  /*6b00*/  IABS R11, R7 ;  /* 0x00000007000b7213 */ /* 0x000fe20000000000 */
[----:B------:R-:W-:Y:S01]  /*6b10*/  VIADD R4, R29, 0x8b ;  /* 0x0000008b1d047836 */ /* 0x000fe20000000000 */
[----:B------:R-:W-:Y:S01]  /*6b20*/  ISETP.GE.AND P0, PT, R7, RZ, PT ;  /* 0x000000ff0700720c */ /* 0x000fe20003f06270 */
[----:B0-----:R-:W-:Y:S02]  /*6b30*/  IMAD.MOV.U32 R0, RZ, RZ, R14 ;  /* 0x000000ffff007224 */ /* 0x001fe400078e000e */
[----:B------:R-:W-:Y:S01]  /*6b40*/  @!P6 IMAD.IADD R9, R9, 0x1, -R3 ;  /* 0x000000010909e824 */ /* 0x000fe200078e0a03 */
[----:B------:R-:W-:Y:S01]  /*6b50*/  IABS R10, R4 ;  /* 0x00000004000a7213 */ /* 0x000fe20000000000 */
[----:B------:R-:W-:Y:S01]  /*6b60*/  @!P2 IMAD.MOV R0, RZ, RZ, -R0 ;  /* 0x000000ffff00a224 */ /* 0x000fe200078e0a00 */
[----:B------:R-:W-:Y:S01]  /*6b70*/  ISETP.GE.AND P2, PT, R12, RZ, PT ;  /* 0x000000ff0c00720c */ /* 0x000fe20003f46270 */
[----:B------:R-:W-:Y:S01]  /*6b80*/  IMAD.HI.U32 R14, R6, R8, RZ ;  /* 0x00000008060e7227 */ /* 0x000fe200078e00ff */
[----:B------:R-:W-:-:S02]  /*6b90*/  ISETP.GT.U32.AND P6, PT, R3, R9, PT ;  /* 0x000000090300720c */ /* 0x000fc40003fc4070 */
[----:B------:R0:W-:Y:S01]  /*6ba0*/  STL [R1+0x264], R0 ;  /* 0x0002640001007387 */ /* 0x0001e20000100800 */
[----:B------:R-:W-:-:S04]  /*6bb0*/  IMAD.HI.U32 R7, R6, R11, RZ ;  /* 0x0000000b06077227 */ /* 0x000fc800078e00ff */
[----:B------:R-:W-:Y:S02]  /*6bc0*/  IMAD.MOV R14, RZ, RZ, -R14 ;  /* 0x000000ffff0e7224 */ /* 0x000fe400078e0a0e */
[----:B------:R-:W-:Y:S02]  /*6bd0*/  IMAD.MOV R7, RZ, RZ, -R7 ;  /* 0x000000ffff077224 */ /* 0x000fe400078e0a07 */
[----:B------:R-:W-:Y:S02]  /*6be0*/  @!P3 IMAD.IADD R2, R2, 0x1, -R3 ;  /* 0x000000010202b824 */ /* 0x000fe400078e0a03 */
[----:B0-----:R-:W-:Y:S02]  /*6bf0*/  IMAD.MOV.U32 R0, RZ, RZ, R13 ;  /* 0x000000ffff007224 */ /* 0x001fe400078e000d */
[C---:B------:R-:W-:Y:S02]  /*6c00*/  IMAD R8, R3.reuse, R14, R8 ;  /* 0x0000000e03087224 */ /* 0x040fe400078e0208 */
[----:B------:R-:W-:Y:S01]  /*6c10*/  @!P5 IMAD.MOV R0, RZ, RZ, -R0 ;  /* 0x000000ffff00d224 */ /* 0x000fe200078e0a00 */
[----:B------:R-:W-:Y:S01]  /*6c20*/  ISETP.GE.AND P5, PT, R4, RZ, PT ;  /* 0x000000ff0400720c */ /* 0x000fe20003fa6270 */
[C---:B------:R-:W-:Y:S01]  /*6c30*/  IMAD R11, R3.reuse, R7, R11 ;  /* 0x00000007030b7224 */ /* 0x040fe200078e020b */
[----:B------:R-:W-:Y:S01]  /*6c40*/  ISETP.GT.U32.AND P3, PT, R3, R8, PT ;  /* 0x000000080300720c */ /* 0x000fe20003f64070 */
[----:B------:R-:W-:Y:S01]  /*6c50*/  IMAD.HI.U32 R12, R6, R10, RZ ;  /* 0x0000000a060c7227 */ /* 0x000fe200078e00ff */
[----:B------:R0:W-:Y:S03]  /*6c60*/  STL [R1+0x250], R0 ;  /* 0x0002500001007387 */ /* 0x0001e60000100800 */
[----:B------:R-:W-:-:S02]  /*6c70*/  IMAD.MOV R12, RZ, RZ, -R12 ;  /* 0x000000ffff0c7224 */ /* 0x000fc400078e0a0c */
[--C-:B------:R-:W-:Y:S02]  /*6c80*/  @!P6 IMAD.IADD R9, R9, 0x1, -R3.reuse ;  /* 0x000000010909e824 */ /* 0x100fe400078e0a03 */
[----:B------:R-:W-:Y:S02]  /*6c90*/  IMAD R10, R3, R12, R10 ;  /* 0x0000000c030a7224 */ /* 0x000fe400078e020a */
[----:B------:R-:W-:Y:S02]  /*6ca0*/  VIADD R16, R29, 0x8a ;  /* 0x0000008a1d107836 */ /* 0x000fe40000000000 */
[----:B0-----:R-:W-:Y:S02]  /*6cb0*/  IMAD.MOV.U32 R0, RZ, RZ, R2 ;  /* 0x000000ffff007224 */ /* 0x001fe400078e0002 */
[----:B------:R-:W-:Y:S01]  /*6cc0*/  @!P3 IMAD.IADD R8, R8, 0x1, -R3 ;  /* 0x000000010808b824 */ /* 0x000fe200078e0a03 */
[----:B------:R-:W-:Y:S01]  /*6cd0*/  ISETP.GE.AND P6, PT, R16, RZ, PT ;  /* 0x000000ff1000720c */ /* 0x000fe20003fc6270 */
[----:B------:R-:W-:Y:S01]  /*6ce0*/  @!P1 IMAD.MOV R0, RZ, RZ, -R0 ;  /* 0x000000ffff009224 */ /* 0x000fe200078e0a00 */
[----:B------:R-:W-:Y:S01]  /*6cf0*/  ISETP.GT.U32.AND P1, PT, R3, R11, PT ;  /* 0x0000000b0300720c */ /* 0x000fe20003f24070 */
[----:B------:R-:W-:Y:S01]  /*6d00*/  VIADD R14, R29, 0x89 ;  /* 0x000000891d0e7836 */ /* 0x000fe20000000000 */
[----:B------:R-:W-:Y:S01]  /*6d10*/  ISETP.GT.U32.AND P3, PT, R3, R8, PT ;  /* 0x000000080300720c */ /* 0x000fe20003f64070 */
[C---:B------:R-:W-:Y:S01]  /*6d20*/  VIADD R4, R29.reuse, 0x88 ;  /* 0x000000881d047836 */ /* 0x040fe20000000000 */
[----:B------:R0:W-:Y:S01]  /*6d30*/  STL [R1+0x25c], R0 ;  /* 0x00025c0001007387 */ /* 0x0001e20000100800 */
[----:B------:R-:W-:Y:S01]  /*6d40*/  IABS R16, R16 ;  /* 0x0000001000107213 */ /* 0x000fe20000000000 */
[----:B------:R-:W-:Y:S01]  /*6d50*/  VIADD R12, R29, 0x87 ;  /* 0x000000871d0c7836 */ /* 0x000fe20000000000 */
[----:B------:R-:W-:-:S02]  /*6d60*/  IABS R15, R14 ;  /* 0x0000000e000f7213 */ /* 0x000fc40000000000 */
[----:B------:R-:W-:Y:S01]  /*6d70*/  IABS R7, R4 ;  /* 0x0000000400077213 */ /* 0x000fe20000000000 */
[----:B------:R-:W-:Y:S01]  /*6d80*/  IMAD.HI.U32 R17, R6, R16, RZ ;  /* 0x0000001006117227 */ /* 0x000fe200078e00ff */
[----:B------:R-:W-:-:S03]  /*6d90*/  IABS R2, R12 ;  /* 0x0000000c00027213 */ /* 0x000fc60000000000 */
[----:B0-----:R-:W-:Y:S02]  /*6da0*/  IMAD.MOV.U32 R0, RZ, RZ, R9 ;  /* 0x000000ffff007224 */ /* 0x001fe400078e0009 */
[----:B------:R-:W-:Y:S02]  /*6db0*/  @!P1 IMAD.IADD R11, R11, 0x1, -R3 ;  /* 0x000000010b0b9824 */ /* 0x000fe400078e0a03 */
[----:B------:R-:W-:Y:S01]  /*6dc0*/  @!P4 IMAD.MOV R0, RZ, RZ, -R0 ;  /* 0x000000ffff00c224 */ /* 0x000fe200078e0a00 */
[C---:B------:R-:W-:Y:S01]  /*6dd0*/  ISETP.GT.U32.AND P4, PT, R3.reuse, R10, PT ;  /* 0x0000000a0300720c */ /* 0x040fe20003f84070 */
[----:B------:R-:W-:Y:S01]  /*6de0*/  IMAD.MOV R17, RZ, RZ, -R17 ;  /* 0x000000ffff117224 */ /* 0x000fe200078e0a11 */
[----:B------:R-:W-:Y:S01]  /*6df0*/  ISETP.GT.U32.AND P1, PT, R3, R11, PT ;  /* 0x0000000b0300720c */ /* 0x000fe20003f24070 */
[----:B------:R-:W-:Y:S01]  /*6e00*/  IMAD.HI.U32 R13, R6, R15, RZ ;  /* 0x0000000f060d7227 */ /* 0x000fe200078e00ff */
[----:B------:R0:W-:Y:S03]  /*6e10*/  STL [R1+0x254], R0 ;  /* 0x0002540001007387 */ /* 0x0001e60000100800 */
[----:B------:R-:W-:Y:S01]  /*6e20*/  @!P3 IMAD.IADD R8, R8, 0x1, -R3 ;  /* 0x000000010808b824 */ /* 0x000fe200078e0a03 */
[----:B------:R-:W-:Y:S01]  /*6e30*/  ISETP.GE.AND P3, PT, R14, RZ, PT ;  /* 0x000000ff0e00720c */ /* 0x000fe20003f66270 */
[----:B------:R-:W-:-:S04]  /*6e40*/  IMAD.HI.U32 R9, R6, R7, RZ ;  /* 0x0000000706097227 */ /* 0x000fc800078e00ff */
[--C-:B------:R-:W-:Y:S02]  /*6e50*/  @!P4 IMAD.IADD R10, R10, 0x1, -R3.reuse ;  /* 0x000000010a0ac824 */ /* 0x100fe400078e0a03 */
[----:B------:R-:W-:Y:S02]  /*6e60*/  @!P1 IMAD.IADD R11, R11, 0x1, -R3 ;  /* 0x000000010b0b9824 */ /* 0x000fe400078e0a03 */
[C---:B------:R-:W-:Y:S01]  /*6e70*/  IMAD R14, R3.reuse, R17, R16 ;  /* 0x00000011030e7224 */ /* 0x040fe200078e0210 */
[C---:B------:R-:W-:Y:S01]  /*6e80*/  ISETP.GT.U32.AND P4, PT, R3.reuse, R10, PT ;  /* 0x0000000a0300720c */ /* 0x040fe20003f84070 */
[----:B------:R-:W-:Y:S02]  /*6e90*/  IMAD.MOV R13, RZ, RZ, -R13 ;  /* 0x000000ffff0d7224 */ /* 0x000fe400078e0a0d */
[----:B0-----:R-:W-:Y:S01]  /*6ea0*/  IMAD.MOV.U32 R0, RZ, RZ, R11 ;  /* 0x000000ffff007224 */ /* 0x001fe200078e000b */
[----:B------:R-:W-:Y:S01]  /*6eb0*/  ISETP.GT.U32.AND P1, PT, R3, R14, PT ;  /* 0x0000000e0300720c */ /* 0x000fe20003f24070 */
[----:B------:R-:W-:-:S02]  /*6ec0*/  IMAD.MOV.U32 R18, RZ, RZ, R8 ;  /* 0x000000ffff127224 */ /* 0x000fc400078e0008 */
[----:B------:R-:W-:Y:S02]  /*6ed0*/  IMAD.MOV R9, RZ, RZ, -R9 ;  /* 0x000000ffff097224 */ /* 0x000fe400078e0a09 */
[----:B------:R-:W-:Y:S02]  /*6ee0*/  IMAD R15, R3, R13, R15 ;  /* 0x0000000d030f7224 */ /* 0x000fe400078e020f */
[----:B------:R-:W-:-:S04]  /*6ef0*/  IMAD.HI.U32 R13, R6, R2, RZ ;  /* 0x00000002060d7227 */ /* 0x000fc800078e00ff */
[----:B------:R-:W-:Y:S01]  /*6f00*/  @!P0 IMAD.MOV R0, RZ, RZ, -R0 ;  /* 0x000000ffff008224 */ /* 0x000fe200078e0a00 */
[----:B------:R-:W-:Y:S01]  /*6f10*/  ISETP.GE.AND P0, PT, R4, RZ, PT ;  /* 0x000000ff0400720c */ /* 0x000fe20003f06270 */
[----:B------:R-:W-:Y:S01]  /*6f20*/  @!P2 IMAD.MOV R18, RZ, RZ, -R18 ;  /* 0x000000ffff12a224 */ /* 0x000fe200078e0a12 */
[C---:B------:R-:W-:Y:S01]  /*6f30*/  ISETP.GT.U32.AND P2, PT, R3.reuse, R15, PT ;  /* 0x0000000f0300720c */ /* 0x040fe20003f44070 */
[C---:B------:R-:W-:Y:S02]  /*6f40*/  IMAD R4, R3.reuse, R9, R7 ;  /* 0x0000000903047224 */ /* 0x040fe400078e0207 */
[----:B------:R-:W-:Y:S01]  /*6f50*/  IMAD.MOV R8, RZ, RZ, -R13 ;  /* 0x000000ffff087224 */ /* 0x000fe200078e0a0d */
[----:B------:R-:W-:Y:S01]  /*6f60*/  STL [R1+0x200], R18 ;  /* 0x0002001201007387 */ /* 0x000fe20000100800 */
[--C-:B------:R-:W-:Y:S01]  /*6f70*/  @!P4 IMAD.IADD R10, R10, 0x1, -R3.reuse ;  /* 0x000000010a0ac824 */ /* 0x100fe200078e0a03 */
[C---:B------:R-:W-:Y:S01]  /*6f80*/  ISETP.GT.U32.AND P4, PT, R3.reuse, R4, PT ;  /* 0x000000040300720c */ /* 0x040fe20003f84070 */
[----:B------:R-:W-:Y:S01]  /*6f90*/  IMAD R2, R3, R8, R2 ;  /* 0x0000000803027224 */ /* 0x000fe200078e0202 */
[----:B------:R0:W-:Y:S01]  /*6fa0*/  STL [R1+0x244], R0 ;  /* 0x0002440001007387 */ /* 0x0001e20000100800 */
[----:B------:R-:W-:-:S02]  /*6fb0*/  @!P1 IMAD.IADD R14, R14, 0x1, -R3 ;  /* 0x000000010e0e9824 */ /* 0x000fc400078e0a03 */
[----:B------:R-:W-:Y:S02]  /*6fc0*/  VIADD R7, R29, 0x86 ;  /* 0x000000861d077836 */ /* 0x000fe40000000000 */
[--C-:B------:R-:W-:Y:S01]  /*6fd0*/  @!P2 IMAD.IADD R15, R15, 0x1, -R3.reuse ;  /* 0x000000010f0fa824 */ /* 0x100fe200078e0a03 */
[----:B------:R-:W-:Y:S01]  /*6fe0*/  ISETP.GT.U32.AND P1, PT, R3, R14, PT ;  /* 0x0000000e0300720c */ /* 0x000fe20003f24070 */
[C---:B------:R-:W-:Y:S01]  /*6ff0*/  VIADD R8, R29.reuse, 0x85 ;  /* 0x000000851d087836 */ /* 0x040fe20000000000 */
[----:B------:R-:W-:Y:S01]  /*7000*/  IABS R13, R7 ;  /* 0x00000007000d7213 */ /* 0x000fe20000000000 */
[----:B------:R-:W-:Y:S01]  /*7010*/  VIADD R9, R29, 0x84 ;  /* 0x000000841d097836 */ /* 0x000fe20000000000 */
[C---:B------:R-:W-:Y:S01]  /*7020*/  ISETP.GT.U32.AND P2, PT, R3.reuse, R15, PT ;  /* 0x0000000f0300720c */ /* 0x040fe20003f44070 */
[----:B0-----:R-:W-:Y:S01]  /*7030*/  IMAD.MOV.U32 R0, RZ, RZ, R10 ;  /* 0x000000ffff007224 */ /* 0x001fe200078e000a */
[----:B------:R-:W-:Y:S01]  /*7040*/  IABS R10, R8 ;  /* 0x00000008000a7213 */ /* 0x000fe20000000000 */
[----:B------:R-:W-:Y:S01]  /*7050*/  @!P4 IMAD.IADD R4, R4, 0x1, -R3 ;  /* 0x000000010404c824 */ /* 0x000fe200078e0a03 */
[----:B------:R-:W-:Y:S01]  /*7060*/  IABS R11, R9 ;  /* 0x00000009000b7213 */ /* 0x000fe20000000000 */
[----:B------:R-:W-:Y:S01]  /*7070*/  @!P5 IMAD.MOV R0, RZ, RZ, -R0 ;  /* 0x000000ffff00d224 */ /* 0x000fe200078e0a00 */
[C---:B------:R-:W-:Y:S01]  /*7080*/  ISETP.GT.U32.AND P5, PT, R3.reuse, R2, PT ;  /* 0x000000020300720c */ /* 0x040fe20003fa4070 */
        /* <DEDUP_REMOVED lines=8> */
[C---:B------:R-:W-:Y:S02]  /*7110*/  IMAD R13, R3.reuse, R16, R13 ;  /* 0x00000010030d7224 */ /* 0x040fe400078e020d */
[----:B------:R-:W-:Y:S01]  /*7120*/  IMAD.MOV R12, RZ, RZ, -R12 ;  /* 0x000000ffff0c7224 */ /* 0x000fe200078e0a0c */
[----:B------:R-:W-:Y:S01]  /*7130*/  ISETP.GT.U32.AND P5, PT, R3, R2, PT ;  /* 0x000000020300720c */ /* 0x000fe20003fa4070 */
[--C-:B------:R-:W-:Y:S01]  /*7140*/  @!P4 IMAD.IADD R4, R4, 0x1, -R3.reuse ;  /* 0x000000010404c824 */ /* 0x100fe200078e0a03 */
[----:B------:R-:W-:Y:S01]  /*7150*/  ISETP.GE.AND P4, PT, R9, RZ, PT ;  /* 0x000000ff0900720c */ /* 0x000fe20003f86270 */
[----:B------:R-:W-:Y:S01]  /*7160*/  @!P2 IMAD.IADD R15, R15, 0x1, -R3 ;  /* 0x000000010f0fa824 */ /* 0x000fe200078e0a03 */
[C---:B------:R-:W-:Y:S01]  /*7170*/  ISETP.GT.U32.AND P2, PT, R3.reuse, R13, PT ;  /* 0x0000000d0300720c */ /* 0x040fe20003f44070 */
[----:B------:R-:W-:-:S02]  /*7180*/  IMAD R9, R3, R12, R10 ;  /* 0x0000000c03097224 */ /* 0x000fc400078e020a */
[----:B------:R-:W-:Y:S02]  /*7190*/  IMAD.MOV.U32 R17, RZ, RZ, R14 ;  /* 0x000000ffff117224 */ /* 0x000fe400078e000e */
[----:B0-----:R-:W-:Y:S02]  /*71a0*/  IMAD.MOV.U32 R0, RZ, RZ, R15 ;  /* 0x000000ffff007224 */ /* 0x001fe400078e000f */
[----:B------:R-:W-:Y:S01]  /*71b0*/  @!P6 IMAD.MOV R17, RZ, RZ, -R17 ;  /* 0x000000ffff11e224 */ /* 0x000fe200078e0a11 */
[----:B------:R-:W-:Y:S01]  /*71c0*/  ISETP.GE.AND P6, PT, R7, RZ, PT ;  /* 0x000000ff0700720c */ /* 0x000fe20003fc6270 */
[--C-:B------:R-:W-:Y:S01]  /*71d0*/  @!P5 IMAD.IADD R2, R2, 0x1, -R3.reuse ;  /* 0x000000010202d824 */ /* 0x100fe200078e0a03 */
[----:B------:R-:W-:Y:S01]  /*71e0*/  ISETP.GT.U32.AND P5, PT, R3, R9, PT ;  /* 0x000000090300720c */ /* 0x000fe20003fa4070 */
[----:B------:R-:W-:Y:S01]  /*71f0*/  VIADD R7, R29, 0x83 ;  /* 0x000000831d077836 */ /* 0x000fe20000000000 */
[----:B------:R-:W-:Y:S01]  /*7200*/  STL [R1+0x1fc], R17 ;  /* 0x0001fc1101007387 */ /* 0x000fe20000100800 */
[----:B------:R-:W-:-:S02]  /*7210*/  @!P2 IMAD.IADD R13, R13, 0x1, -R3 ;  /* 0x000000010d0da824 */ /* 0x000fc400078e0a03 */
[----:B------:R-:W-:Y:S01]  /*7220*/  IMAD.MOV.U32 R15, RZ, RZ, R4 ;  /* 0x000000ffff0f7224 */ /* 0x000fe200078e0004 */
[----:B------:R-:W-:Y:S01]  /*7230*/  IABS R10, R7 ;  /* 0x00000007000a7213 */ /* 0x000fe20000000000 */
[----:B------:R-:W-:Y:S01]  /*7240*/  VIADD R4, R29, 0x82 ;  /* 0x000000821d047836 */ /* 0x000fe20000000000 */
[----:B------:R-:W-:Y:S01]  /*7250*/  ISETP.GT.U32.AND P2, PT, R3, R13, PT ;  /* 0x0000000d0300720c */ /* 0x000fe20003f44070 */
[----:B------:R-:W-:-:S03]  /*7260*/  IMAD.HI.U32 R14, R6, R11, RZ ;  /* 0x0000000b060e7227 */ /* 0x000fc600078e00ff */
[----:B------:R-:W-:Y:S01]  /*7270*/  IABS R21, R4 ;  /* 0x0000000400157213 */ /* 0x000fe20000000000 */
[----:B------:R-:W-:Y:S02]  /*7280*/  @!P5 IMAD.IADD R9, R9, 0x1, -R3 ;  /* 0x000000010909d824 */ /* 0x000fe400078e0a03 */
[----:B------:R-:W-:Y:S01]  /*7290*/  @!P3 IMAD.MOV R0, RZ, RZ, -R0 ;  /* 0x000000ffff00b224 */ /* 0x000fe200078e0a00 */
[----:B------:R-:W-:Y:S01]  /*72a0*/  ISETP.GE.AND P3, PT, R8, RZ, PT ;  /* 0x000000ff0800720c */ /* 0x000fe20003f66270 */
[----:B------:R-:W-:Y:S01]  /*72b0*/  IMAD.MOV R14, RZ, RZ, -R14 ;  /* 0x000000ffff0e7224 */ /* 0x000fe200078e0a0e */
[C---:B------:R-:W-:Y:S01]  /*72c0*/  ISETP.GT.U32.AND P5, PT, R3.reuse, R9, PT ;  /* 0x000000090300720c */ /* 0x040fe20003fa4070 */
[----:B------:R-:W-:Y:S01]  /*72d0*/  IMAD.HI.U32 R8, R6, R10, RZ ;  /* 0x0000000a06087227 */ /* 0x000fe200078e00ff */
[----:B------:R0:W-:Y:S03]  /*72e0*/  STL [R1+0x238], R0 ;  /* 0x0002380001007387 */ /* 0x0001e60000100800 */
[----:B------:R-:W-:-:S02]  /*72f0*/  IMAD R11, R3, R14, R11 ;  /* 0x0000000e030b7224 */ /* 0x000fc400078e020b */
[----:B------:R-:W-:Y:S02]  /*7300*/  IMAD.MOV R8, RZ, RZ, -R8 ;  /* 0x000000ffff087224 */ /* 0x000fe400078e0a08 */
[----:B------:R-:W-:Y:S01]  /*7310*/  @!P2 IMAD.IADD R13, R13, 0x1, -R3 ;  /* 0x000000010d0da824 */ /* 0x000fe200078e0a03 */
[C---:B------:R-:W-:Y:S01]  /*7320*/  ISETP.GT.U32.AND P2, PT, R3.reuse, R11, PT ;  /* 0x0000000b0300720c */ /* 0x040fe20003f44070 */
[----:B------:R-:W-:Y:S02]  /*7330*/  IMAD R10, R3, R8, R10 ;  /* 0x00000008030a7224 */ /* 0x000fe400078e020a */
[----:B0-----:R-:W-:Y:S02]  /*7340*/  IMAD.MOV.U32 R0, RZ, RZ, R2 ;  /* 0x000000ffff007224 */ /* 0x001fe400078e0002 */
[----:B------:R-:W-:-:S04]  /*7350*/  IMAD.HI.U32 R2, R6, R21, RZ ;  /* 0x0000001506027227 */ /* 0x000fc800078e00ff */
[----:B------:R-:W-:Y:S02]  /*7360*/  IMAD.MOV R2, RZ, RZ, -R2 ;  /* 0x000000ffff027224 */ /* 0x000fe400078e0a02 */
[----:B------:R-:W-:Y:S01]  /*7370*/  @!P5 IMAD.IADD R9, R9, 0x1, -R3 ;  /* 0x000000010909d824 */ /* 0x000fe200078e0a03 */
[C---:B------:R-:W-:Y:S01]  /*7380*/  ISETP.GT.U32.AND P5, PT, R3.reuse, R10, PT ;  /* 0x0000000a0300720c */ /* 0x040fe20003fa4070 */
[C---:B------:R-:W-:Y:S02]  /*7390*/  IMAD R21, R3.reuse, R2, R21 ;  /* 0x0000000203157224 */ /* 0x040fe400078e0215 */
[----:B------:R-:W-:Y:S02]  /*73a0*/  IMAD.MOV.U32 R14, RZ, RZ, R13 ;  /* 0x000000ffff0e7224 */ /* 0x000fe400078e000d */
[----:B------:R-:W-:Y:S01]  /*73b0*/  @!P1 IMAD.MOV R0, RZ, RZ, -R0 ;  /* 0x000000ffff009224 */ /* 0x000fe200078e0a00 */
[----:B------:R-:W-:Y:S01]  /*73c0*/  ISETP.GE.AND P1, PT, R4, RZ, PT ;  /* 0x000000ff0400720c */ /* 0x000fe20003f26270 */
[----:B------:R-:W-:Y:S01]  /*73d0*/  @!P6 IMAD.MOV R14, RZ, RZ, -R14 ;  /* 0x000000ffff0ee224 */ /* 0x000fe200078e0a0e */
[----:B------:R-:W-:Y:S01]  /*73e0*/  ISETP.GT.U32.AND P6, PT, R3, R21, PT ;  /* 0x000000150300720c */ /* 0x000fe20003fc4070 */
[----:B------:R-:W-:-:S02]  /*73f0*/  @!P2 IMAD.IADD R11, R11, 0x1, -R3 ;  /* 0x000000010b0ba824 */ /* 0x000fc400078e0a03 */
[----:B------:R-:W-:Y:S02]  /*7400*/  VIADD R4, R29, 0x81 ;  /* 0x000000811d047836 */ /* 0x000fe40000000000 */
[----:B------:R-:W-:Y:S01]  /*7410*/  @!P0 IMAD.MOV R15, RZ, RZ, -R15 ;  /* 0x000000ffff0f8224 */ /* 0x000fe200078e0a0f */
[----:B------:R-:W-:Y:S01]  /*7420*/  ISETP.GE.AND P0, PT, R7, RZ, PT ;  /* 0x000000ff0700720c */ /* 0x000fe20003f06270 */
[----:B------:R-:W-:Y:S01]  /*7430*/  VIADD R7, R29, 0x80 ;  /* 0x000000801d077836 */ /* 0x000fe20000000000 */
[----:B------:R-:W-:Y:S01]  /*7440*/  ISETP.GT.U32.AND P2, PT, R3, R11, PT ;  /* 0x0000000b0300720c */ /* 0x000fe20003f44070 */
[--C-:B------:R-:W-:Y:S01]  /*7450*/  @!P5 IMAD.IADD R10, R10, 0x1, -R3.reuse ;  /* 0x000000010a0ad824 */ /* 0x100fe200078e0a03 */
[----:B------:R-:W-:Y:S01]  /*7460*/  IABS R12, R4 ;  /* 0x00000004000c7213 */ /* 0x000fe20000000000 */
[----:B------:R0:W-:Y:S01]  /*7470*/  STL [R1+0x23c], R15 ;  /* 0x00023c0f01007387 */ /* 0x0001e20000100800 */
[----:B------:R-:W-:Y:S01]  /*7480*/  IABS R16, R7 ;  /* 0x0000000700107213 */ /* 0x000fe20000000000 */
[----:B------:R-:W-:Y:S01]  /*7490*/  @!P6 IMAD.IADD R21, R21, 0x1, -R3 ;  /* 0x000000011515e824 */ /* 0x000fe200078e0a03 */
[C---:B------:R-:W-:Y:S01]  /*74a0*/  ISETP.GT.U32.AND P5, PT, R3.reuse, R10, PT ;  /* 0x0000000a0300720c */ /* 0x040fe20003fa4070 */
[C---:B------:R-:W-:Y:S01]  /*74b0*/  IMAD.HI.U32 R8, R6.reuse, R12, RZ ;  /* 0x0000000c06087227 */ /* 0x040fe200078e00ff */
[----:B------:R1:W-:Y:S02]  /*74c0*/  STL [R1+0x240], R0 ;  /* 0x0002400001007387 */ /* 0x0003e40000100800 */
[----:B------:R-:W-:Y:S01]  /*74d0*/  ISETP.GT.U32.AND P6, PT, R3, R21, PT ;  /* 0x000000150300720c */ /* 0x000fe20003fc4070 */
[----:B------:R-:W-:Y:S01]  /*74e0*/  IMAD.HI.U32 R2, R6, R16, RZ ;  /* 0x0000001006027227 */ /* 0x000fe200078e00ff */
[----:B------:R-:W-:Y:S01]  /*74f0*/  STL [R1+0x230], R14 ;  /* 0x0002300e01007387 */ /* 0x000fe20000100800 */
[----:B0-----:R-:W-:-:S02]  /*7500*/  IABS R15, R20 ;  /* 0x00000014000f7213 */ /* 0x001fc40000000000 */
[----:B------:R-:W-:Y:S02]  /*7510*/  IMAD.MOV R8, RZ, RZ, -R8 ;  /* 0x000000ffff087224 */ /* 0x000fe400078e0a08 */
[--C-:B------:R-:W-:Y:S01]  /*7520*/  @!P2 IMAD.IADD R11, R11, 0x1, -R3.reuse ;  /* 0x000000010b0ba824 */ /* 0x100fe200078e0a03 */
[----:B------:R-:W-:Y:S01]  /*7530*/  ISETP.GE.AND P2, PT, R7, RZ, PT ;  /* 0x000000ff0700720c */ /* 0x000fe20003f46270 */
[----:B------:R-:W-:Y:S01]  /*7540*/  IMAD.MOV R2, RZ, RZ, -R2 ;  /* 0x000000ffff027224 */ /* 0x000fe200078e0a02 */
[----:B------:R-:W-:Y:S01]  /*7550*/  IABS R7, R19 ;  /* 0x0000001300077213 */ /* 0x000fe20000000000 */
[C---:B------:R-:W-:Y:S02]  /*7560*/  IMAD R12, R3.reuse, R8, R12 ;  /* 0x00000008030c7224 */ /* 0x040fe400078e020c */
[C---:B------:R-:W-:Y:S02]  /*7570*/  IMAD R16, R3.reuse, R2, R16 ;  /* 0x0000000203107224 */ /* 0x040fe400078e0210 */
[----:B------:R-:W-:Y:S01]  /*7580*/  @!P5 IMAD.IADD R10, R10, 0x1, -R3 ;  /* 0x000000010a0ad824 */ /* 0x000fe200078e0a03 */
[----:B------:R-:W-:Y:S01]  /*7590*/  ISETP.GT.U32.AND P5, PT, R3, R12, PT ;  /* 0x0000000c0300720c */ /* 0x000fe20003fa4070 */
[----:B-1----:R-:W-:-:S02]  /*75a0*/  IMAD.MOV.U32 R0, RZ, RZ, R9 ;  /* 0x000000ffff007224 */ /* 0x002fc400078e0009 */
[----:B------:R-:W-:-:S04]  /*75b0*/  IMAD.HI.U32 R9, R6, R7, RZ ;  /* 0x0000000706097227 */ /* 0x000fc800078e00ff */
[----:B------:R-:W-:Y:S01]  /*75c0*/  @!P6 IMAD.IADD R21, R21, 0x1, -R3 ;  /* 0x000000011515e824 */ /* 0x000fe200078e0a03 */
[C---:B------:R-:W-:Y:S01]  /*75d0*/  ISETP.GT.U32.AND P6, PT, R3.reuse, R16, PT ;  /* 0x000000100300720c */ /* 0x040fe20003fc4070 */
[----:B------:R-:W-:Y:S01]  /*75e0*/  @!P3 IMAD.MOV R0, RZ, RZ, -R0 ;  /* 0x000000ffff00b224 */ /* 0x000fe200078e0a00 */
[----:B------:R-:W-:Y:S01]  /*75f0*/  ISETP.GE.AND P3, PT, R4, RZ, PT ;  /* 0x000000ff0400720c */ /* 0x000fe20003f66270 */
[----:B------:R-:W-:Y:S02]  /*7600*/  IMAD.MOV R9, RZ, RZ, -R9 ;  /* 0x000000ffff097224 */ /* 0x000fe400078e0a09 */
[----:B------:R-:W-:Y:S01]  /*7610*/  IMAD.HI.U32 R23, R6, R15, RZ ;  /* 0x0000000f06177227 */ /* 0x000fe200078e00ff */
[----:B------:R0:W-:Y:S03]  /*7620*/  STL [R1+0x234], R0 ;  /* 0x0002340001007387 */ /* 0x0001e60000100800 */
[----:B------:R-:W-:-:S02]  /*7630*/  IMAD R7, R3, R9, R7 ;  /* 0x0000000903077224 */ /* 0x000fc400078e0207 */
[----:B------:R-:W-:Y:S02]  /*7640*/  IMAD.MOV R23, RZ, RZ, -R23 ;  /* 0x000000ffff177224 */ /* 0x000fe400078e0a17 */
[C---:B------:R-:W-:Y:S02]  /*7650*/  VIADD R4, R29.reuse, 0x7d ;  /* 0x0000007d1d047836 */ /* 0x040fe40000000000 */
[----:B------:R-:W-:Y:S02]  /*7660*/  VIADD R18, R29, 0x7c ;  /* 0x0000007c1d127836 */ /* 0x000fe40000000000 */
[----:B0-----:R-:W-:Y:S01]  /*7670*/  IMAD.MOV.U32 R0, RZ, RZ, R11 ;  /* 0x000000ffff007224 */ /* 0x001fe200078e000b */
[----:B------:R-:W-:Y:S01]  /*7680*/  IABS R17, R4 ;  /* 0x0000000400117213 */ /* 0x000fe20000000000 */
[----:B------:R-:W-:Y:S01]  /*7690*/  @!P5 IMAD.IADD R12, R12, 0x1, -R3 ;  /* 0x000000010c0cd824 */ /* 0x000fe200078e0a03 */
[C---:B------:R-:W-:Y:S01]  /*76a0*/  ISETP.GT.U32.AND P5, PT, R3.reuse, R7, PT ;  /* 0x000000070300720c */ /* 0x040fe20003fa4070 */
[C---:B------:R-:W-:Y:S01]  /*76b0*/  IMAD R15, R3.reuse, R23, R15 ;  /* 0x00000017030f7224 */ /* 0x040fe200078e020f */
[----:B------:R-:W-:Y:S01]  /*76c0*/  IABS R8, R18 ;  /* 0x0000001200087213 */ /* 0x000fe20000000000 */
[----:B------:R-:W-:Y:S01]  /*76d0*/  @!P4 IMAD.MOV R0, RZ, RZ, -R0 ;  /* 0x000000ffff00c224 */ /* 0x000fe200078e0a00 */
[C---:B------:R-:W-:Y:S01]  /*76e0*/  ISETP.GT.U32.AND P4, PT, R3.reuse, R12, PT ;  /* 0x0000000c0300720c */ /* 0x040fe20003f84070 */
[----:B------:R-:W-:Y:S01]  /*76f0*/  @!P6 IMAD.IADD R16, R16, 0x1, -R3 ;  /* 0x000000011010e824 */ /* 0x000fe200078e0a03 */
[----:B------:R-:W-:Y:S01]  /*7700*/  ISETP.GT.U32.AND P6, PT, R3, R15, PT ;  /* 0x0000000f0300720c */ /* 0x000fe20003fc4070 */
[----:B------:R-:W-:Y:S01]  /*7710*/  IMAD.HI.U32 R22, R6, R17, RZ ;  /* 0x0000001106167227 */ /* 0x000fe200078e00ff */
[----:B------:R0:W-:Y:S03]  /*7720*/  STL [R1+0x1f8], R0 ;  /* 0x0001f80001007387 */ /* 0x0001e60000100800 */
[----:B------:R-:W-:-:S02]  /*7730*/  VIADD R13, R29, 0x7b ;  /* 0x0000007b1d0d7836 */ /* 0x000fc40000000000 */
[----:B------:R-:W-:-:S03]  /*7740*/  IMAD.HI.U32 R9, R6, R8, RZ ;  /* 0x0000000806097227 */ /* 0x000fc600078e00ff */
[----:B------:R-:W-:Y:S01]  /*7750*/  IABS R2, R13 ;  /* 0x0000000d00027213 */ /* 0x000fe20000000000 */
[----:B------:R-:W-:Y:S02]  /*7760*/  IMAD.MOV R22, RZ, RZ, -R22 ;  /* 0x000000ffff167224 */ /* 0x000fe400078e0a16 */
[----:B0-----:R-:W-:Y:S02]  /*7770*/  IMAD.MOV.U32 R0, RZ, RZ, R10 ;  /* 0x000000ffff007224 */ /* 0x001fe400078e000a */
[----:B------:R-:W-:Y:S02]  /*7780*/  IMAD.MOV R23, RZ, RZ, -R9 ;  /* 0x000000ffff177224 */ /* 0x000fe400078e0a09 */
[----:B------:R-:W-:Y:S02]  /*7790*/  @!P0 IMAD.MOV R0, RZ, RZ, -R0 ;  /* 0x000000ffff008224 */ /* 0x000fe400078e0a00 */
[----:B------:R-:W-:Y:S01]  /*77a0*/  @!P5 IMAD.IADD R7, R7, 0x1, -R3 ;  /* 0x000000010707d824 */ /* 0x000fe200078e0a03 */
[C---:B------:R-:W-:Y:S01]  /*77b0*/  ISETP.GT.U32.AND P5, PT, R3.reuse, R16, PT ;  /* 0x000000100300720c */ /* 0x040fe20003fa4070 */
[C---:B------:R-:W-:Y:S01]  /*77c0*/  IMAD R9, R3.reuse, R22, R17 ;  /* 0x0000001603097224 */ /* 0x040fe200078e0211 */
[----:B------:R0:W-:Y:S01]  /*77d0*/  STL [R1+0x1f4], R0 ;  /* 0x0001f40001007387 */ /* 0x0001e20000100800 */
[----:B------:R-:W-:-:S02]  /*77e0*/  IMAD R8, R3, R23, R8 ;  /* 0x0000001703087224 */ /* 0x000fc400078e0208 */
[----:B------:R-:W-:Y:S01]  /*77f0*/  @!P6 IMAD.IADD R15, R15, 0x1, -R3 ;  /* 0x000000010f0fe824 */ /* 0x000fe200078e0a03 */
[----:B------:R-:W-:Y:S01]  /*7800*/  ISETP.GT.U32.AND P6, PT, R3, R7, PT ;  /* 0x000000070300720c */ /* 0x000fe20003fc4070 */
[----:B------:R-:W-:-:S03]  /*7810*/  IMAD.HI.U32 R14, R6, R2, RZ ;  /* 0x00000002060e7227 */ /* 0x000fc600078e00ff */
[C---:B------:R-:W-:Y:S01]  /*7820*/  ISETP.GT.U32.AND P0, PT, R3.reuse, R15, PT ;  /* 0x0000000f0300720c */ /* 0x040fe20003f04070 */
[----:B------:R-:W-:Y:S01]  /*7830*/  @!P4 IMAD.IADD R12, R12, 0x1, -R3 ;  /* 0x000000010c0cc824 */ /* 0x000fe200078e0a03 */
[C---:B------:R-:W-:Y:S01]  /*7840*/  ISETP.GT.U32.AND P4, PT, R3.reuse, R8, PT ;  /* 0x000000080300720c */ /* 0x040fe20003f84070 */
[----:B0-----:R-:W-:Y:S02]  /*7850*/  IMAD.MOV.U32 R0, RZ, RZ, R21 ;  /* 0x000000ffff007224 */ /* 0x001fe400078e0015 */
[----:B------:R-:W-:Y:S02]  /*7860*/  IMAD.MOV R17, RZ, RZ, -R14 ;  /* 0x000000ffff117224 */ /* 0x000fe400078e0a0e */
[----:B------:R-:W-:Y:S01]  /*7870*/  @!P1 IMAD.MOV R0, RZ, RZ, -R0 ;  /* 0x000000ffff009224 */ /* 0x000fe200078e0a00 */
[C---:B------:R-:W-:Y:S01]  /*7880*/  ISETP.GT.U32.AND P1, PT, R3.reuse, R9, PT ;  /* 0x000000090300720c */ /* 0x040fe20003f24070 */
[----:B------:R-:W-:Y:S02]  /*7890*/  IMAD R2, R3, R17, R2 ;  /* 0x0000001103027224 */ /* 0x000fe400078e0202 */
[----:B------:R-:W-:Y:S01]  /*78a0*/  VIADD R14, R29, 0x7a ;  /* 0x0000007a1d0e7836 */ /* 0x000fe20000000000 */
[----:B------:R0:W-:Y:S01]  /*78b0*/  STL [R1+0x1f0], R0 ;  /* 0x0001f00001007387 */ /* 0x0001e20000100800 */
[--C-:B------:R-:W-:Y:S01]  /*78c0*/  @!P5 IMAD.IADD R16, R16, 0x1, -R3.reuse ;  /* 0x000000011010d824 */ /* 0x100fe200078e0a03 */
[----:B------:R-:W-:Y:S01]  /*78d0*/  ISETP.GE.AND P5, PT, R19, RZ, PT ;  /* 0x000000ff1300720c */ /* 0x000fe20003fa6270 */
[----:B------:R-:W-:Y:S01]  /*78e0*/  @!P6 IMAD.IADD R7, R7, 0x1, -R3 ;  /* 0x000000010707e824 */ /* 0x000fe200078e0a03 */
[----:B------:R-:W-:Y:S01]  /*78f0*/  ISETP.GT.U32.AND P6, PT, R3, R2, PT ;  /* 0x000000020300720c */ /* 0x000fe20003fc4070 */
[----:B------:R-:W-:Y:S01]  /*7900*/  IMAD.MOV.U32 R22, RZ, RZ, R12 ;  /* 0x000000ffff167224 */ /* 0x000fe200078e000c */
[----:B------:R-:W-:Y:S01]  /*7910*/  IABS R17, R14 ;  /* 0x0000000e00117213 */ /* 0x000fe20000000000 */
[----:B------:R-:W-:-:S02]  /*7920*/  VIADD R11, R29, 0x79 ;  /* 0x000000791d0b7836 */ /* 0x000fc40000000000 */
[--C-:B------:R-:W-:Y:S01]  /*7930*/  @!P1 IMAD.IADD R9, R9, 0x1, -R3.reuse ;  /* 0x0000000109099824 */ /* 0x100fe200078e0a03 */
[----:B------:R-:W-:Y:S01]  /*7940*/  ISETP.GE.AND P1, PT, R4, RZ, PT ;  /* 0x000000ff0400720c */ /* 0x000fe20003f26270 */
[--C-:B------:R-:W-:Y:S01]  /*7950*/  @!P4 IMAD.IADD R8, R8, 0x1, -R3.reuse ;  /* 0x000000010808c824 */ /* 0x100fe200078e0a03 */
[----:B------:R-:W-:Y:S01]  /*7960*/  IABS R10, R11 ;  /* 0x0000000b000a7213 */ /* 0x000fe20000000000 */
[----:B0-----:R-:W-:Y:S01]  /*7970*/  IMAD.MOV.U32 R0, RZ, RZ, R16 ;  /* 0x000000ffff007224 */ /* 0x001fe200078e0010 */
[----:B------:R-:W-:Y:S01]  /*7980*/  ISETP.GE.AND P4, PT, R18, RZ, PT ;  /* 0x000000ff1200720c */ /* 0x000fe20003f86270 */
[----:B------:R-:W-:Y:S01]  /*7990*/  @!P0 IMAD.IADD R15, R15, 0x1, -R3 ;  /* 0x000000010f0f8824 */ /* 0x000fe200078e0a03 */
[----:B------:R-:W-:Y:S01]  /*79a0*/  ISETP.GE.AND P0, PT, R20, RZ, PT ;  /* 0x000000ff1400720c */ /* 0x000fe20003f06270 */
[----:B------:R-:W-:Y:S01]  /*79b0*/  @!P3 IMAD.MOV R22, RZ, RZ, -R22 ;  /* 0x000000ffff16b224 */ /* 0x000fe200078e0a16 */
[C---:B------:R-:W-:Y:S01]  /*79c0*/  ISETP.GT.U32.AND P3, PT, R3.reuse, R9, PT ;  /* 0x000000090300720c */ /* 0x040fe20003f64070 */
[----:B------:R-:W-:Y:S01]  /*79d0*/  @!P2 IMAD.MOV R0, RZ, RZ, -R0 ;  /* 0x000000ffff00a224 */ /* 0x000fe200078e0a00 */
[----:B------:R-:W-:Y:S01]  /*79e0*/  ISETP.GT.U32.AND P2, PT, R3, R8, PT ;  /* 0x000000080300720c */ /* 0x000fe20003f44070 */
[C---:B------:R-:W-:Y:S01]  /*79f0*/  IMAD.HI.U32 R21, R6.reuse, R17, RZ ;  /* 0x0000001106157227 */ /* 0x040fe200078e00ff */
[----:B------:R-:W-:Y:S03]  /*7a00*/  STL [R1+0x1ec], R22 ;  /* 0x0001ec1601007387 */ /* 0x000fe60000100800 */
[----:B------:R-:W-:Y:S01]  /*7a10*/  IMAD.MOV R21, RZ, RZ, -R21 ;  /* 0x000000ffff157224 */ /* 0x000fe200078e0a15 */
[----:B------:R0:W-:Y:S01]  /*7a20*/  STL [R1+0x1e8], R0 ;  /* 0x0001e80001007387 */ /* 0x0001e20000100800 */
[----:B------:R-:W-:-:S04]  /*7a30*/  IMAD.HI.U32 R19, R6, R10, RZ ;  /* 0x0000000a06137227 */ /* 0x000fc800078e00ff */
[----:B------:R-:W-:Y:S02]  /*7a40*/  @!P6 IMAD.IADD R2, R2, 0x1, -R3 ;  /* 0x000000010202e824 */ /* 0x000fe400078e0a03 */
[----:B------:R-:W-:Y:S02]  /*7a50*/  IMAD.MOV.U32 R16, RZ, RZ, R7 ;  /* 0x000000ffff107224 */ /* 0x000fe400078e0007 */
[C---:B------:R-:W-:Y:S01]  /*7a60*/  IMAD R4, R3.reuse, R21, R17 ;  /* 0x0000001503047224 */ /* 0x040fe200078e0211 */
[----:B------:R-:W-:Y:S01]  /*7a70*/  ISETP.GT.U32.AND P6, PT, R3, R2, PT ;  /* 0x000000020300720c */ /* 0x000fe20003fc4070 */
[----:B0-----:R-:W-:Y:S02]  /*7a80*/  IMAD.MOV.U32 R0, RZ, RZ, R15 ;  /* 0x000000ffff007224 */ /* 0x001fe400078e000f */
[----:B------:R-:W-:Y:S02]  /*7a90*/  IMAD.MOV R19, RZ, RZ, -R19 ;  /* 0x000000ffff137224 */ /* 0x000fe400078e0a13 */
[----:B------:R-:W-:-:S02]  /*7aa0*/  VIADD R12, R29, 0x78 ;  /* 0x000000781d0c7836 */ /* 0x000fc40000000000 */
[----:B------:R-:W-:Y:S01]  /*7ab0*/  @!P5 IMAD.MOV R16, RZ, RZ, -R16 ;  /* 0x000000ffff10d224 */ /* 0x000fe200078e0a10 */
[----:B------:R-:W-:Y:S01]  /*7ac0*/  ISETP.GT.U32.AND P5, PT, R3, R4, PT ;  /* 0x000000040300720c */ /* 0x000fe20003fa4070 */
[----:B------:R-:W-:Y:S01]  /*7ad0*/  @!P0 IMAD.MOV R0, RZ, RZ, -R0 ;  /* 0x000000ffff008224 */ /* 0x000fe200078e0a00 */
[----:B------:R-:W-:Y:S01]  /*7ae0*/  ISETP.GE.AND P0, PT, R13, RZ, PT ;  /* 0x000000ff0d00720c */ /* 0x000fe20003f06270 */
[--C-:B------:R-:W-:Y:S01]  /*7af0*/  @!P3 IMAD.IADD R9, R9, 0x1, -R3.reuse ;  /* 0x000000010909b824 */ /* 0x100fe200078e0a03 */
[----:B------:R-:W-:Y:S01]  /*7b00*/  IABS R13, R12 ;  /* 0x0000000c000d7213 */ /* 0x000fe20000000000 */
[C---:B------:R-:W-:Y:S01]  /*7b10*/  IMAD R10, R3.reuse, R19, R10 ;  /* 0x00000013030a7224 */ /* 0x040fe200078e020a */
[----:B------:R-:W-:Y:S01]  /*7b20*/  STL [R1+0x1e4], R16 ;  /* 0x0001e41001007387 */ /* 0x000fe20000100800 */
[----:B------:R-:W-:Y:S01]  /*7b30*/  @!P2 IMAD.IADD R8, R8, 0x1, -R3 ;  /* 0x000000010808a824 */ /* 0x000fe200078e0a03 */
[----:B------:R-:W-:Y:S01]  /*7b40*/  ISETP.GE.AND P2, PT, R14, RZ, PT ;  /* 0x000000ff0e00720c */ /* 0x000fe20003f46270 */
[----:B------:R-:W-:Y:S01]  /*7b50*/  IMAD.MOV.U32 R15, RZ, RZ, R9 ;  /* 0x000000ffff0f7224 */ /* 0x000fe200078e0009 */
[----:B------:R0:W-:Y:S01]  /*7b60*/  STL [R1+0x1e0], R0 ;  /* 0x0001e00001007387 */ /* 0x0001e20000100800 */
[----:B------:R-:W-:Y:S01]  /*7b70*/  ISETP.GT.U32.AND P3, PT, R3, R10, PT ;  /* 0x0000000a0300720c */ /* 0x000fe20003f64070 */
[----:B------:R-:W-:-:S04]  /*7b80*/  IMAD.HI.U32 R14, R6, R13, RZ ;  /* 0x0000000d060e7227 */ /* 0x000fc800078e00ff */
[----:B------:R-:W-:Y:S02]  /*7b90*/  @!P1 IMAD.MOV R15, RZ, RZ, -R15 ;  /* 0x000000ffff0f9224 */ /* 0x000fe400078e0a0f */
[--C-:B------:R-:W-:Y:S01]  /*7ba0*/  @!P6 IMAD.IADD R2, R2, 0x1, -R3.reuse ;  /* 0x000000010202e824 */ /* 0x100fe200078e0a03 */
[----:B------:R-:W-:Y:S01]  /*7bb0*/  ISETP.GE.AND P6, PT, R11, RZ, PT ;  /* 0x000000ff0b00720c */ /* 0x000fe20003fc6270 */
[----:B0-----:R-:W-:Y:S01]  /*7bc0*/  IMAD.MOV.U32 R0, RZ, RZ, R8 ;  /* 0x000000ffff007224 */ /* 0x001fe200078e0008 */
[----:B------:R-:W-:Y:S01]  /*7bd0*/  STL [R1+0x1dc], R15 ;  /* 0x0001dc0f01007387 */ /* 0x000fe20000100800 */
[----:B------:R-:W-:Y:S02]  /*7be0*/  IMAD.MOV R14, RZ, RZ, -R14 ;  /* 0x000000ffff0e7224 */ /* 0x000fe400078e0a0e */
[----:B------:R-:W-:Y:S02]  /*7bf0*/  @!P4 IMAD.MOV R0, RZ, RZ, -R0 ;  /* 0x000000ffff00c224 */ /* 0x000fe400078e0a00 */
[----:B------:R-:W-:Y:S01]  /*7c00*/  @!P5 IMAD.IADD R4, R4, 0x1, -R3 ;  /* 0x000000010404d824 */ /* 0x000fe200078e0a03 */
[----:B------:R-:W-:Y:S01]  /*7c10*/  ISETP.GE.AND P5, PT, R12, RZ, PT ;  /* 0x000000ff0c00720c */ /* 0x000fe20003fa6270 */
[----:B------:R-:W-:Y:S01]  /*7c20*/  VIADD R7, R29, 0x77 ;  /* 0x000000771d077836 */ /* 0x000fe20000000000 */
[----:B------:R0:W-:Y:S01]  /*7c30*/  STL [R1+0x1d8], R0 ;  /* 0x0001d80001007387 */ /* 0x0001e20000100800 */
[C---:B------:R-:W-:Y:S01]  /*7c40*/  IMAD R13, R3.reuse, R14, R13 ;  /* 0x0000000e030d7224 */ /* 0x040fe200078e020d */
[----:B------:R-:W-:Y:S01]  /*7c50*/  ISETP.GT.U32.AND P1, PT, R3, R4, PT ;  /* 0x000000040300720c */ /* 0x000fe20003f24070 */
[----:B------:R-:W-:Y:S01]  /*7c60*/  @!P3 IMAD.IADD R10, R10, 0x1, -R3 ;  /* 0x000000010a0ab824 */ /* 0x000fe200078e0a03 */
[----:B------:R-:W-:Y:S01]  /*7c70*/  IABS R16, R7 ;  /* 0x0000000700107213 */ /* 0x000fe20000000000 */
[----:B------:R-:W-:Y:S01]  /*7c80*/  VIADD R14, R29, 0x76 ;  /* 0x000000761d0e7836 */ /* 0x000fe20000000000 */
[----:B------:R-:W-:Y:S01]  /*7c90*/  ISETP.GE.AND P4, PT, R7, RZ, PT ;  /* 0x000000ff0700720c */ /* 0x000fe20003f86270 */
[----:B------:R-:W-:Y:S01]  /*7ca0*/  VIADD R8, R29, 0x74 ;  /* 0x000000741d087836 */ /* 0x000fe20000000000 */
[----:B------:R-:W-:Y:S01]  /*7cb0*/  ISETP.GT.U32.AND P3, PT, R3, R10, PT ;  /* 0x0000000a0300720c */ /* 0x000fe20003f64070 */
[----:B------:R-:W-:-:S03]  /*7cc0*/  IMAD.HI.U32 R11, R6, R16, RZ ;  /* 0x00000010060b7227 */ /* 0x000fc600078e00ff */
[----:B------:R-:W-:Y:S01]  /*7cd0*/  IABS R12, R8 ;  /* 0x00000008000c7213 */ /* 0x000fe20000000000 */
[----:B0-----:R-:W-:Y:S02]  /*7ce0*/  IMAD.MOV.U32 R0, RZ, RZ, R2 ;  /* 0x000000ffff007224 */ /* 0x001fe400078e0002 */
[----:B------:R-:W-:Y:S02]  /*7cf0*/  IMAD.MOV R11, RZ, RZ, -R11 ;  /* 0x000000ffff0b7224 */ /* 0x000fe400078e0a0b */
[----:B------:R-:W-:Y:S01]  /*7d00*/  @!P0 IMAD.MOV R0, RZ, RZ, -R0 ;  /* 0x000000ffff008224 */ /* 0x000fe200078e0a00 */
[C---:B------:R-:W-:Y:S01]  /*7d10*/  ISETP.GT.U32.AND P0, PT, R3.reuse, R13, PT ;  /* 0x0000000d0300720c */ /* 0x040fe20003f04070 */
[--C-:B------:R-:W-:Y:S01]  /*7d20*/  @!P1 IMAD.IADD R4, R4, 0x1, -R3.reuse ;  /* 0x0000000104049824 */ /* 0x100fe200078e0a03 */
[----:B------:R-:W-:Y:S01]  /*7d30*/  ISETP.GE.AND P1, PT, R14, RZ, PT ;  /* 0x000000ff0e00720c */ /* 0x000fe20003f26270 */
[----:B------:R-:W-:Y:S01]  /*7d40*/  IMAD R16, R3, R11, R16 ;  /* 0x0000000b03107224 */ /* 0x000fe200078e0210 */
[----:B------:R-:W-:Y:S01]  /*7d50*/  IABS R14, R14 ;  /* 0x0000000e000e7213 */ /* 0x000fe20000000000 */
[----:B------:R-:W-:Y:S01]  /*7d60*/  @!P3 IMAD.IADD R10, R10, 0x1, -R3 ;  /* 0x000000010a0ab824 */ /* 0x000fe200078e0a03 */
[----:B------:R0:W-:Y:S01]  /*7d70*/  STL [R1+0x1d4], R0 ;  /* 0x0001d40001007387 */ /* 0x0001e20000100800 */
[----:B------:R-:W-:Y:S01]  /*7d80*/  VIADD R2, R29, 0x75 ;  /* 0x000000751d027836 */ /* 0x000fe20000000000 */
[----:B------:R-:W-:Y:S01]  /*7d90*/  ISETP.GT.U32.AND P3, PT, R3, R16, PT ;  /* 0x000000100300720c */ /* 0x000fe20003f64070 */
[----:B------:R-:W-:-:S03]  /*7da0*/  IMAD.HI.U32 R9, R6, R14, RZ ;  /* 0x0000000e06097227 */ /* 0x000fc600078e00ff */
[----:B------:R-:W-:Y:S01]  /*7db0*/  IABS R7, R2 ;  /* 0x0000000200077213 */ /* 0x000fe20000000000 */
[----:B------:R-:W-:Y:S02]  /*7dc0*/  @!P0 IMAD.IADD R13, R13, 0x1, -R3 ;  /* 0x000000010d0d8824 */ /* 0x000fe400078e0a03 */
[----:B------:R-:W-:Y:S02]  /*7dd0*/  IMAD.MOV R9, RZ, RZ, -R9 ;  /* 0x000000ffff097224 */ /* 0x000fe400078e0a09 */
[----:B0-----:R-:W-:Y:S01]  /*7de0*/  IMAD.MOV.U32 R0, RZ, RZ, R4 ;  /* 0x000000ffff007224 */ /* 0x001fe200078e0004 */
[C---:B------:R-:W-:Y:S01]  /*7df0*/  ISETP.GT.U32.AND P0, PT, R3.reuse, R13, PT ;  /* 0x0000000d0300720c */ /* 0x040fe20003f04070 */
[----:B------:R-:W-:Y:S02]  /*7e00*/  IMAD R14, R3, R9, R14 ;  /* 0x00000009030e7224 */ /* 0x000fe400078e020e */
[----:B------:R-:W-:Y:S01]  /*7e10*/  @!P2 IMAD.MOV R0, RZ, RZ, -R0 ;  /* 0x000000ffff00a224 */ /* 0x000fe200078e0a00 */
[----:B------:R-:W-:Y:S01]  /*7e20*/  ISETP.GE.AND P2, PT, R2, RZ, PT ;  /* 0x000000ff0200720c */ /* 0x000fe20003f46270 */
[----:B------:R-:W-:-:S02]  /*7e30*/  @!P3 IMAD.IADD R16, R16, 0x1, -R3 ;  /* 0x000000011010b824 */ /* 0x000fc400078e0a03 */
[C---:B------:R-:W-:Y:S01]  /*7e40*/  IMAD.HI.U32 R2, R6.reuse, R12, RZ ;  /* 0x0000000c06027227 */ /* 0x040fe200078e00ff */
[----:B------:R0:W-:Y:S02]  /*7e50*/  STL [R1+0x1d0], R0 ;  /* 0x0001d00001007387 */ /* 0x0001e40000100800 */
[----:B------:R-:W-:Y:S01]  /*7e60*/  ISETP.GT.U32.AND P3, PT, R3, R16, PT ;  /* 0x000000100300720c */ /* 0x000fe20003f64070 */
[----:B------:R-:W-:-:S04]  /*7e70*/  IMAD.HI.U32 R4, R6, R7, RZ ;  /* 0x0000000706047227 */ /* 0x000fc800078e00ff */
[----:B------:R-:W-:Y:S01]  /*7e80*/  @!P0 IMAD.IADD R13, R13, 0x1, -R3 ;  /* 0x000000010d0d8824 */ /* 0x000fe200078e0a03 */
[C---:B------:R-:W-:Y:S01]  /*7e90*/  ISETP.GT.U32.AND P0, PT, R3.reuse, R14, PT ;  /* 0x0000000e0300720c */ /* 0x040fe20003f04070 */
[----:B------:R-:W-:Y:S02]  /*7ea0*/  IMAD.MOV R4, RZ, RZ, -R4 ;  /* 0x000000ffff047224 */ /* 0x000fe400078e0a04 */
[----:B0-----:R-:W-:Y:S02]  /*7eb0*/  IMAD.MOV.U32 R0, RZ, RZ, R10 ;  /* 0x000000ffff007224 */ /* 0x001fe400078e000a */
[----:B------:R-:W-:Y:S02]  /*7ec0*/  IMAD R7, R3, R4, R7 ;  /* 0x0000000403077224 */ /* 0x000fe400078e0207 */
[----:B------:R-:W-:Y:S01]  /*7ed0*/  @!P6 IMAD.MOV R0, RZ, RZ, -R0 ;  /* 0x000000ffff00e224 */ /* 0x000fe200078e0a00 */
[----:B------:R-:W-:Y:S01]  /*7ee0*/  ISETP.GE.AND P6, PT, R8, RZ, PT ;  /* 0x000000ff0800720c */ /* 0x000fe20003fc6270 */
[----:B------:R-:W-:-:S02]  /*7ef0*/  IMAD.MOV R8, RZ, RZ, -R2 ;  /* 0x000000ffff087224 */ /* 0x000fc400078e0a02 */
[----:B------:R-:W-:Y:S01]  /*7f00*/  VIADD R2, R29, 0x73 ;  /* 0x000000731d027836 */ /* 0x000fe20000000000 */
[----:B------:R0:W-:Y:S01]  /*7f10*/  STL [R1+0x1cc], R0 ;  /* 0x0001cc0001007387 */ /* 0x0001e20000100800 */
[C---:B------:R-:W-:Y:S02]  /*7f20*/  IMAD R12, R3.reuse, R8, R12 ;  /* 0x00000008030c7224 */ /* 0x040fe400078e020c */
[--C-:B------:R-:W-:Y:S01]  /*7f30*/  @!P0 IMAD.IADD R14, R14, 0x1, -R3.reuse ;  /* 0x000000010e0e8824 */ /* 0x100fe200078e0a03 */
[----:B------:R-:W-:Y:S01]  /*7f40*/  IABS R8, R2 ;  /* 0x0000000200087213 */ /* 0x000fe20000000000 */
[----:B------:R-:W-:Y:S01]  /*7f50*/  @!P3 IMAD.IADD R16, R16, 0x1, -R3 ;  /* 0x000000011010b824 */ /* 0x000fe200078e0a03 */
[----:B------:R-:W-:Y:S01]  /*7f60*/  ISETP.GT.U32.AND P0, PT, R3, R12, PT ;  /* 0x0000000c0300720c */ /* 0x000fe20003f04070 */
[----:B------:R-:W-:Y:S01]  /*7f70*/  VIADD R15, R29, 0x72 ;  /* 0x000000721d0f7836 */ /* 0x000fe20000000000 */
[----:B------:R-:W-:Y:S01]  /*7f80*/  ISETP.GT.U32.AND P3, PT, R3, R7, PT ;  /* 0x000000070300720c */ /* 0x000fe20003f64070 */
[----:B------:R-:W-:-:S02]  /*7f90*/  VIADD R10, R29, 0x71 ;  /* 0x000000711d0a7836 */ /* 0x000fc40000000000 */
[----:B0-----:R-:W-:Y:S01]  /*7fa0*/  IMAD.MOV.U32 R0, RZ, RZ, R13 ;  /* 0x000000ffff007224 */ /* 0x001fe200078e000d */
[----:B------:R-:W-:Y:S01]  /*7fb0*/  IABS R17, R15 ;  /* 0x0000000f00117213 */ /* 0x000fe20000000000 */
[----:B------:R-:W-:Y:S01]  /*7fc0*/  IMAD.HI.U32 R13, R6, R8, RZ ;  /* 0x00000008060d7227 */ /* 0x000fe200078e00ff */
[----:B------:R-:W-:-:S03]  /*7fd0*/  IABS R11, R10 ;  /* 0x0000000a000b7213 */ /* 0x000fc60000000000 */
[----:B------:R-:W-:Y:S01]  /*7fe0*/  @!P5 IMAD.MOV R0, RZ, RZ, -R0 ;  /* 0x000000ffff00d224 */ /* 0x000fe200078e0a00 */
[----:B------:R-:W-:Y:S01]  /*7ff0*/  ISETP.GT.U32.AND P5, PT, R3, R14, PT ;  /* 0x0000000e0300720c */ /* 0x000fe20003fa4070 */
[----:B------:R-:W-:Y:S02]  /*8000*/  IMAD.MOV R13, RZ, RZ, -R13 ;  /* 0x000000ffff0d7224 */ /* 0x000fe400078e0a0d */
[--C-:B------:R-:W-:Y:S01]  /*8010*/  @!P0 IMAD.IADD R12, R12, 0x1, -R3.reuse ;  /* 0x000000010c0c8824 */ /* 0x100fe200078e0a03 */
[----:B------:R0:W-:Y:S01]  /*8020*/  STL [R1+0x1c8], R0 ;  /* 0x0001c80001007387 */ /* 0x0001e20000100800 */
[----:B------:R-:W-:Y:S02]  /*8030*/  VIADD R4, R29, 0x70 ;  /* 0x000000701d047836 */ /* 0x000fe40000000000 */
[----:B------:R-:W-:Y:S01]  /*8040*/  @!P3 IMAD.IADD R7, R7, 0x1, -R3 ;  /* 0x000000010707b824 */ /* 0x000fe200078e0a03 */
[----:B------:R-:W-:Y:S02]  /*8050*/  ISETP.GT.U32.AND P0, PT, R3, R12, PT ;  /* 0x0000000c0300720c */ /* 0x000fe40003f04070 */
[----:B------:R-:W-:-:S02]  /*8060*/  IABS R9, R4 ;  /* 0x0000000400097213 */ /* 0x000fc40000000000 */
[----:B------:R-:W-:Y:S01]  /*8070*/  ISETP.GT.U32.AND P3, PT, R3, R7, PT ;  /* 0x000000070300720c */ /* 0x000fe20003f64070 */
[----:B------:R-:W-:Y:S02]  /*8080*/  @!P5 IMAD.IADD R14, R14, 0x1, -R3 ;  /* 0x000000010e0ed824 */ /* 0x000fe400078e0a03 */
[----:B0-----:R-:W-:Y:S02]  /*8090*/  IMAD.MOV.U32 R0, RZ, RZ, R16 ;  /* 0x000000ffff007224 */ /* 0x001fe400078e0010 */
[----:B------:R-:W-:-:S04]  /*80a0*/  IMAD.HI.U32 R16, R6, R17, RZ ;  /* 0x0000001106107227 */ /* 0x000fc800078e00ff */
[----:B------:R-:W-:Y:S01]  /*80b0*/  @!P4 IMAD.MOV R0, RZ, RZ, -R0 ;  /* 0x000000ffff00c224 */ /* 0x000fe200078e0a00 */
[----:B------:R-:W-:Y:S01]  /*80c0*/  ISETP.GE.AND P4, PT, R2, RZ, PT ;  /* 0x000000ff0200720c */ /* 0x000fe20003f86270 */
[C---:B------:R-:W-:Y:S02]  /*80d0*/  IMAD R2, R3.reuse, R13, R8 ;  /* 0x0000000d03027224 */ /* 0x040fe400078e0208 */
[C---:B------:R-:W-:Y:S01]  /*80e0*/  IMAD.HI.U32 R8, R6.reuse, R11, RZ ;  /* 0x0000000b06087227 */ /* 0x040fe200078e00ff */
[----:B------:R0:W-:Y:S02]  /*80f0*/  STL [R1+0x1c4], R0 ;  /* 0x0001c40001007387 */ /* 0x0001e40000100800 */
[----:B------:R-:W-:Y:S01]  /*8100*/  ISETP.GT.U32.AND P5, PT, R3, R2, PT ;  /* 0x000000020300720c */ /* 0x000fe20003fa4070 */
[----:B------:R-:W-:-:S04]  /*8110*/  IMAD.HI.U32 R13, R6, R9, RZ ;  /* 0x00000009060d7227 */ /* 0x000fc800078e00ff */
[----:B------:R-:W-:Y:S02]  /*8120*/  IMAD.MOV R16, RZ, RZ, -R16 ;  /* 0x000000ffff107224 */ /* 0x000fe400078e0a10 */
[----:B------:R-:W-:Y:S02]  /*8130*/  IMAD.MOV R8, RZ, RZ, -R8 ;  /* 0x000000ffff087224 */ /* 0x000fe400078e0a08 */
[----:B0-----:R-:W-:Y:S02]  /*8140*/  IMAD.MOV.U32 R0, RZ, RZ, R14 ;  /* 0x000000ffff007224 */ /* 0x001fe400078e000e */
[----:B------:R-:W-:Y:S02]  /*8150*/  IMAD R17, R3, R16, R17 ;  /* 0x0000001003117224 */ /* 0x000fe400078e0211 */
[----:B------:R-:W-:Y:S02]  /*8160*/  @!P1 IMAD.MOV R0, RZ, RZ, -R0 ;  /* 0x000000ffff009224 */ /* 0x000fe400078e0a00 */
[----:B------:R-:W-:-:S02]  /*8170*/  IMAD.MOV R13, RZ, RZ, -R13 ;  /* 0x000000ffff0d7224 */ /* 0x000fc400078e0a0d */
[C---:B------:R-:W-:Y:S01]  /*8180*/  IMAD R11, R3.reuse, R8, R11 ;  /* 0x00000008030b7224 */ /* 0x040fe200078e020b */
[----:B------:R0:W-:Y:S01]  /*8190*/  STL [R1+0x1c0], R0 ;  /* 0x0001c00001007387 */ /* 0x0001e20000100800 */
[--C-:B------:R-:W-:Y:S01]  /*81a0*/  @!P5 IMAD.IADD R2, R2, 0x1, -R3.reuse ;  /* 0x000000010202d824 */ /* 0x100fe200078e0a03 */
[C---:B------:R-:W-:Y:S01]  /*81b0*/  ISETP.GT.U32.AND P5, PT, R3.reuse, R17, PT ;  /* 0x000000110300720c */ /* 0x040fe20003fa4070 */
[--C-:B------:R-:W-:Y:S01]  /*81c0*/  @!P0 IMAD.IADD R12, R12, 0x1, -R3.reuse ;  /* 0x000000010c0c8824 */ /* 0x100fe200078e0a03 */
[----:B------:R-:W-:Y:S01]  /*81d0*/  ISETP.GT.U32.AND P0, PT, R3, R11, PT ;  /* 0x0000000b0300720c */ /* 0x000fe20003f04070 */
[----:B------:R-:W-:Y:S01]  /*81e0*/  VIADD R8, R29, 0x6f ;  /* 0x0000006f1d087836 */ /* 0x000fe20000000000 */
[----:B------:R-:W-:Y:S01]  /*81f0*/  ISETP.GT.U32.AND P1, PT, R3, R2, PT ;  /* 0x000000020300720c */ /* 0x000fe20003f24070 */
[----:B------:R-:W-:Y:S01]  /*8200*/  @!P3 IMAD.IADD R7, R7, 0x1, -R3 ;  /* 0x000000010707b824 */ /* 0x000fe200078e0a03 */
[----:B------:R-:W-:Y:S01]  /*8210*/  ISETP.GE.AND P3, PT, R15, RZ, PT ;  /* 0x000000ff0f00720c */ /* 0x000fe20003f66270 */
[----:B------:R-:W-:Y:S01]  /*8220*/  IMAD R9, R3, R13, R9 ;  /* 0x0000000d03097224 */ /* 0x000fe200078e0209 */
[----:B------:R-:W-:Y:S01]  /*8230*/  IABS R13, R8 ;  /* 0x00000008000d7213 */ /* 0x000fe20000000000 */
[----:B0-----:R-:W-:-:S02]  /*8240*/  IMAD.MOV.U32 R0, RZ, RZ, R12 ;  /* 0x000000ffff007224 */ /* 0x001fc400078e000c */
[----:B------:R-:W-:Y:S02]  /*8250*/  IMAD.MOV.U32 R14, RZ, RZ, R7 ;  /* 0x000000ffff0e7224 */ /* 0x000fe400078e0007 */
[----:B------:R-:W-:Y:S01]  /*8260*/  @!P6 IMAD.MOV R0, RZ, RZ, -R0 ;  /* 0x000000ffff00e224 */ /* 0x000fe200078e0a00 */
[----:B------:R-:W-:Y:S01]  /*8270*/  ISETP.GT.U32.AND P6, PT, R3, R9, PT ;  /* 0x000000090300720c */ /* 0x000fe20003fc4070 */
[----:B------:R-:W-:Y:S02]  /*8280*/  IMAD.MOV.U32 R7, RZ, RZ, R13 ;  /* 0x000000ffff077224 */ /* 0x000fe400078e000d */
[----:B------:R-:W-:Y:S01]  /*8290*/  @!P2 IMAD.MOV R14, RZ, RZ, -R14 ;  /* 0x000000ffff0ea224 */ /* 0x000fe200078e0a0e */
[----:B------:R-:W-:Y:S01]  /*82a0*/  ISETP.GE.AND P2, PT, R10, RZ, PT ;  /* 0x000000ff0a00720c */ /* 0x000fe20003f46270 */
[----:B------:R-:W-:Y:S02]  /*82b0*/  VIADD R10, R29, 0x6e ;  /* 0x0000006e1d0a7836 */ /* 0x000fe40000000000 */
[----:B------:R-:W-:Y:S01]  /*82c0*/  IMAD.HI.U32 R12, R6, R7, RZ ;  /* 0x00000007060c7227 */ /* 0x000fe200078e00ff */
[----:B------:R-:W-:Y:S02]  /*82d0*/  STL [R1+0x1bc], R14 ;  /* 0x0001bc0e01007387 */ /* 0x000fe40000100800 */
[----:B------:R-:W-:Y:S01]  /*82e0*/  IABS R16, R10 ;  /* 0x0000000a00107213 */ /* 0x000fe20000000000 */
[--C-:B------:R-:W-:Y:S01]  /*82f0*/  @!P1 IMAD.IADD R2, R2, 0x1, -R3.reuse ;  /* 0x0000000102029824 */ /* 0x100fe200078e0a03 */
[----:B------:R0:W-:Y:S01]  /*8300*/  STL [R1+0x1b8], R0 ;  /* 0x0001b80001007387 */ /* 0x0001e20000100800 */
[--C-:B------:R-:W-:Y:S01]  /*8310*/  @!P5 IMAD.IADD R17, R17, 0x1, -R3.reuse ;  /* 0x000000011111d824 */ /* 0x100fe200078e0a03 */
[----:B------:R-:W-:Y:S01]  /*8320*/  ISETP.GE.AND P5, PT, R8, RZ, PT ;  /* 0x000000ff0800720c */ /* 0x000fe20003fa6270 */
[--C-:B------:R-:W-:Y:S01]  /*8330*/  @!P0 IMAD.IADD R11, R11, 0x1, -R3.reuse ;  /* 0x000000010b0b8824 */ /* 0x100fe200078e0a03 */
[----:B------:R-:W-:Y:S01]  /*8340*/  ISETP.GE.AND P1, PT, R4, RZ, PT ;  /* 0x000000ff0400720c */ /* 0x000fe20003f26270 */
[----:B------:R-:W-:Y:S01]  /*8350*/  IMAD.MOV R12, RZ, RZ, -R12 ;  /* 0x000000ffff0c7224 */ /* 0x000fe200078e0a0c */
[----:B------:R-:W-:Y:S01]  /*8360*/  ISETP.GT.U32.AND P0, PT, R3, R17, PT ;  /* 0x000000110300720c */ /* 0x000fe20003f04070 */
[----:B------:R-:W-:Y:S01]  /*8370*/  @!P6 IMAD.IADD R9, R9, 0x1, -R3 ;  /* 0x000000010909e824 */ /* 0x000fe200078e0a03 */
[C---:B------:R-:W-:Y:S01]  /*8380*/  ISETP.GT.U32.AND P6, PT, R3.reuse, R11, PT ;  /* 0x0000000b0300720c */ /* 0x040fe20003fc4070 */
[----:B------:R-:W-:-:S02]  /*8390*/  IMAD R7, R3, R12, R7 ;  /* 0x0000000c03077224 */ /* 0x000fc400078e0207 */
[----:B0-----:R-:W-:Y:S02]  /*83a0*/  IMAD.MOV.U32 R0, RZ, RZ, R2 ;  /* 0x000000ffff007224 */ /* 0x001fe400078e0002 */
[----:B------:R-:W-:-:S04]  /*83b0*/  IMAD.HI.U32 R12, R6, R16, RZ ;  /* 0x00000010060c7227 */ /* 0x000fc800078e00ff */
[----:B------:R-:W-:Y:S01]  /*83c0*/  @!P4 IMAD.MOV R0, RZ, RZ, -R0 ;  /* 0x000000ffff00c224 */ /* 0x000fe200078e0a00 */
[----:B------:R-:W-:Y:S01]  /*83d0*/  ISETP.GT.U32.AND P4, PT, R3, R9, PT ;  /* 0x000000090300720c */ /* 0x000fe20003f84070 */
[C---:B------:R-:W-:Y:S02]  /*83e0*/  VIADD R8, R29.reuse, 0x6d ;  /* 0x0000006d1d087836 */ /* 0x040fe40000000000 */
[----:B------:R-:W-:Y:S01]  /*83f0*/  IMAD.MOV R12, RZ, RZ, -R12 ;  /* 0x000000ffff0c7224 */ /* 0x000fe200078e0a0c */
[----:B------:R0:W-:Y:S01]  /*8400*/  STL [R1+0x1b4], R0 ;  /* 0x0001b40001007387 */ /* 0x0001e20000100800 */
[----:B------:R-:W-:Y:S01]  /*8410*/  VIADD R4, R29, 0x6c ;  /* 0x0000006c1d047836 */ /* 0x000fe20000000000 */
[----:B------:R-:W-:Y:S01]  /*8420*/  IABS R15, R8 ;  /* 0x00000008000f7213 */ /* 0x000fe20000000000 */
[----:B------:R-:W-:Y:S02]  /*8430*/  IMAD R16, R3, R12, R16 ;  /* 0x0000000c03107224 */ /* 0x000fe400078e0210 */
[--C-:B------:R-:W-:Y:S01]  /*8440*/  @!P0 IMAD.IADD R17, R17, 0x1, -R3.reuse ;  /* 0x0000000111118824 */ /* 0x100fe200078e0a03 */
[----:B------:R-:W-:Y:S01]  /*8450*/  ISETP.GT.U32.AND P0, PT, R3, R7, PT ;  /* 0x000000070300720c */ /* 0x000fe20003f04070 */
[----:B------:R-:W-:Y:S01]  /*8460*/  @!P6 IMAD.IADD R11, R11, 0x1, -R3 ;  /* 0x000000010b0be824 */ /* 0x000fe200078e0a03 */
[----:B------:R-:W-:Y:S01]  /*8470*/  IABS R14, R4 ;  /* 0x00000004000e7213 */ /* 0x000fe20000000000 */
[----:B------:R-:W-:Y:S01]  /*8480*/  IMAD.HI.U32 R12, R6, R15, RZ ;  /* 0x0000000f060c7227 */ /* 0x000fe200078e00ff */
[----:B------:R-:W-:-:S03]  /*8490*/  ISETP.GT.U32.AND P6, PT, R3, R16, PT ;  /* 0x000000100300720c */ /* 0x000fc60003fc4070 */
[----:B------:R-:W-:Y:S01]  /*84a0*/  @!P4 IMAD.IADD R9, R9, 0x1, -R3 ;  /* 0x000000010909c824 */ /* 0x000fe200078e0a03 */
[----:B------:R-:W-:Y:S01]  /*84b0*/  ISETP.GE.AND P4, PT, R10, RZ, PT ;  /* 0x000000ff0a00720c */ /* 0x000fe20003f86270 */
[----:B0-----:R-:W-:Y:S02]  /*84c0*/  IMAD.MOV.U32 R0, RZ, RZ, R17 ;  /* 0x000000ffff007224 */ /* 0x001fe400078e0011 */
[----:B------:R-:W-:-:S04]  /*84d0*/  IMAD.HI.U32 R10, R6, R14, RZ ;  /* 0x0000000e060a7227 */ /* 0x000fc800078e00ff */
[----:B------:R-:W-:Y:S02]  /*84e0*/  IMAD.MOV R12, RZ, RZ, -R12 ;  /* 0x000000ffff0c7224 */ /* 0x000fe400078e0a0c */
[----:B------:R-:W-:Y:S02]  /*84f0*/  @!P3 IMAD.MOV R0, RZ, RZ, -R0 ;  /* 0x000000ffff00b224 */ /* 0x000fe400078e0a00 */
[----:B------:R-:W-:Y:S02]  /*8500*/  VIADD R2, R29, 0x6b ;  /* 0x0000006b1d027836 */ /* 0x000fe40000000000 */
[----:B------:R-:W-:Y:S01]  /*8510*/  IMAD.MOV R10, RZ, RZ, -R10 ;  /* 0x000000ffff0a7224 */ /* 0x000fe200078e0a0a */
[----:B------:R0:W-:Y:S01]  /*8520*/  STL [R1+0x1b0], R0 ;  /* 0x0001b00001007387 */ /* 0x0001e20000100800 */
[----:B------:R-:W-:Y:S01]  /*8530*/  IMAD R15, R3, R12, R15 ;  /* 0x0000000c030f7224 */ /* 0x000fe200078e020f */
[----:B------:R-:W-:Y:S01]  /*8540*/  IABS R13, R2 ;  /* 0x00000002000d7213 */ /* 0x000fe20000000000 */
[--C-:B------:R-:W-:Y:S01]  /*8550*/  @!P0 IMAD.IADD R7, R7, 0x1, -R3.reuse ;  /* 0x0000000107078824 */ /* 0x100fe200078e0a03 */
[----:B------:R-:W-:Y:S01]  /*8560*/  ISETP.GE.AND P0, PT, R8, RZ, PT ;  /* 0x000000ff0800720c */ /* 0x000fe20003f06270 */
[----:B------:R-:W-:-:S02]  /*8570*/  @!P6 IMAD.IADD R16, R16, 0x1, -R3 ;  /* 0x000000011010e824 */ /* 0x000fc400078e0a03 */
[C---:B------:R-:W-:Y:S01]  /*8580*/  IMAD R14, R3.reuse, R10, R14 ;  /* 0x0000000a030e7224 */ /* 0x040fe200078e020e */
[C---:B------:R-:W-:Y:S01]  /*8590*/  ISETP.GT.U32.AND P6, PT, R3.reuse, R7, PT ;  /* 0x000000070300720c */ /* 0x040fe20003fc4070 */
[----:B------:R-:W-:Y:S01]  /*85a0*/  @!P2 IMAD.MOV R11, RZ, RZ, -R11 ;  /* 0x000000ffff0ba224 */ /* 0x000fe200078e0a0b */
[C---:B------:R-:W-:Y:S01]  /*85b0*/  ISETP.GT.U32.AND P2, PT, R3.reuse, R15, PT ;  /* 0x0000000f0300720c */ /* 0x040fe20003f44070 */
[----:B0-----:R-:W-:Y:S01]  /*85c0*/  IMAD.MOV.U32 R0, RZ, RZ, R9 ;  /* 0x000000ffff007224 */ /* 0x001fe200078e0009 */
[C---:B------:R-:W-:Y:S01]  /*85d0*/  ISETP.GT.U32.AND P3, PT, R3.reuse, R16, PT ;  /* 0x000000100300720c */ /* 0x040fe20003f64070 */
[----:B------:R-:W-:Y:S01]  /*85e0*/  IMAD.HI.U32 R8, R6, R13, RZ ;  /* 0x0000000d06087227 */ /* 0x000fe200078e00ff */
[----:B------:R-:W-:Y:S03]  /*85f0*/  STL [R1+0x1ac], R11 ;  /* 0x0001ac0b01007387 */ /* 0x000fe60000100800 */
[----:B------:R-:W-:Y:S01]  /*8600*/  @!P1 IMAD.MOV R0, RZ, RZ, -R0 ;  /* 0x000000ffff009224 */ /* 0x000fe200078e0a00 */
[----:B------:R-:W-:Y:S01]  /*8610*/  ISETP.GT.U32.AND P1, PT, R3, R14, PT ;  /* 0x0000000e0300720c */ /* 0x000fe20003f24070 */
[----:B------:R-:W-:-:S02]  /*8620*/  IMAD.MOV R8, RZ, RZ, -R8 ;  /* 0x000000ffff087224 */ /* 0x000fc400078e0a08 */
[----:B------:R-:W-:Y:S01]  /*8630*/  VIADD R12, R29, 0x6a ;  /* 0x0000006a1d0c7836 */ /* 0x000fe20000000000 */
[----:B------:R0:W-:Y:S01]  /*8640*/  STL [R1+0x1a8], R0 ;  /* 0x0001a80001007387 */ /* 0x0001e20000100800 */
[----:B------:R-:W-:Y:S02]  /*8650*/  IMAD R13, R3, R8, R13 ;  /* 0x00000008030d7224 */ /* 0x000fe400078e020d */
[--C-:B------:R-:W-:Y:S01]  /*8660*/  @!P2 IMAD.IADD R15, R15, 0x1, -R3.reuse ;  /* 0x000000010f0fa824 */ /* 0x100fe200078e0a03 */
[----:B------:R-:W-:Y:S01]  /*8670*/  IABS R8, R12 ;  /* 0x0000000c00087213 */ /* 0x000fe20000000000 */
[--C-:B------:R-:W-:Y:S01]  /*8680*/  @!P6 IMAD.IADD R7, R7, 0x1, -R3.reuse ;  /* 0x000000010707e824 */ /* 0x100fe200078e0a03 */
[----:B------:R-:W-:Y:S01]  /*8690*/  ISETP.GE.AND P6, PT, R4, RZ, PT ;  /* 0x000000ff0400720c */ /* 0x000fe20003fc6270 */
[--C-:B------:R-:W-:Y:S01]  /*86a0*/  @!P3 IMAD.IADD R16, R16, 0x1, -R3.reuse ;  /* 0x000000011010b824 */ /* 0x100fe200078e0a03 */
[C---:B------:R-:W-:Y:S01]  /*86b0*/  ISETP.GT.U32.AND P3, PT, R3.reuse, R13, PT ;  /* 0x0000000d0300720c */ /* 0x040fe20003f64070 */
[----:B------:R-:W-:Y:S01]  /*86c0*/  @!P1 IMAD.IADD R14, R14, 0x1, -R3 ;  /* 0x000000010e0e9824 */ /* 0x000fe200078e0a03 */
[----:B------:R-:W-:Y:S01]  /*86d0*/  ISETP.GT.U32.AND P1, PT, R3, R15, PT ;  /* 0x0000000f0300720c */ /* 0x000fe20003f24070 */
[----:B------:R-:W-:Y:S01]  /*86e0*/  IMAD.HI.U32 R4, R6, R8, RZ ;  /* 0x0000000806047227 */ /* 0x000fe200078e00ff */
[----:B------:R-:W-:-:S03]  /*86f0*/  ISETP.GE.AND P2, PT, R2, RZ, PT ;  /* 0x000000ff0200720c */ /* 0x000fc60003f46270 */
[----:B------:R-:W-:Y:S02]  /*8700*/  VIADD R9, R29, 0x69 ;  /* 0x000000691d097836 */ /* 0x000fe40000000000 */
[----:B------:R-:W-:Y:S02]  /*8710*/  IMAD.MOV R4, RZ, RZ, -R4 ;  /* 0x000000ffff047224 */ /* 0x000fe400078e0a04 */
[----:B0-----:R-:W-:Y:S01]  /*8720*/  IMAD.MOV.U32 R0, RZ, RZ, R7 ;  /* 0x000000ffff007224 */ /* 0x001fe200078e0007 */
[----:B------:R-:W-:Y:S01]  /*8730*/  IABS R11, R9 ;  /* 0x00000009000b7213 */ /* 0x000fe20000000000 */
[----:B------:R-:W-:Y:S02]  /*8740*/  IMAD R8, R3, R4, R8 ;  /* 0x0000000403087224 */ /* 0x000fe400078e0208 */
[--C-:B------:R-:W-:Y:S02]  /*8750*/  @!P3 IMAD.IADD R13, R13, 0x1, -R3.reuse ;  /* 0x000000010d0db824 */ /* 0x100fe400078e0a03 */
[----:B------:R-:W-:Y:S01]  /*8760*/  @!P5 IMAD.MOV R0, RZ, RZ, -R0 ;  /* 0x000000ffff00d224 */ /* 0x000fe200078e0a00 */
[----:B------:R-:W-:Y:S01]  /*8770*/  ISETP.GT.U32.AND P5, PT, R3, R14, PT ;  /* 0x0000000e0300720c */ /* 0x000fe20003fa4070 */
[----:B------:R-:W-:Y:S01]  /*8780*/  @!P1 IMAD.IADD R15, R15, 0x1, -R3 ;  /* 0x000000010f0f9824 */ /* 0x000fe200078e0a03 */
[C---:B------:R-:W-:Y:S01]  /*8790*/  ISETP.GT.U32.AND P1, PT, R3.reuse, R8, PT ;  /* 0x000000080300720c */ /* 0x040fe20003f24070 */
[----:B------:R-:W-:Y:S01]  /*87a0*/  IMAD.HI.U32 R7, R6, R11, RZ ;  /* 0x0000000b06077227 */ /* 0x000fe200078e00ff */
[----:B------:R-:W-:Y:S01]  /*87b0*/  ISETP.GT.U32.AND P3, PT, R3, R13, PT ;  /* 0x0000000d0300720c */ /* 0x000fe20003f64070 */
[----:B------:R0:W-:Y:S02]  /*87c0*/  STL [R1+0x1a4], R0 ;  /* 0x0001a40001007387 */ /* 0x0001e40000100800 */
[----:B------:R-:W-:-:S02]  /*87d0*/  VIADD R2, R29, 0x68 ;  /* 0x000000681d027836 */ /* 0x000fc40000000000 */
[----:B------:R-:W-:Y:S02]  /*87e0*/  IMAD.MOV R7, RZ, RZ, -R7 ;  /* 0x000000ffff077224 */ /* 0x000fe400078e0a07 */
[----:B------:R-:W-:Y:S01]  /*87f0*/  VIADD R4, R29, 0x67 ;  /* 0x000000671d047836 */ /* 0x000fe20000000000 */
[----:B------:R-:W-:Y:S01]  /*8800*/  IABS R17, R2 ;  /* 0x0000000200117213 */ /* 0x000fe20000000000 */
[C---:B------:R-:W-:Y:S02]  /*8810*/  IMAD R11, R3.reuse, R7, R11 ;  /* 0x00000007030b7224 */ /* 0x040fe400078e020b */
[--C-:B------:R-:W-:Y:S01]  /*8820*/  @!P5 IMAD.IADD R14, R14, 0x1, -R3.reuse ;  /* 0x000000010e0ed824 */ /* 0x100fe200078e0a03 */
[----:B------:R-:W-:Y:S01]  /*8830*/  IABS R10, R4 ;  /* 0x00000004000a7213 */ /* 0x000fe20000000000 */
[----:B------:R-:W-:Y:S01]  /*8840*/  @!P1 IMAD.IADD R8, R8, 0x1, -R3 ;  /* 0x0000000108089824 */ /* 0x000fe200078e0a03 */
[----:B------:R-:W-:Y:S01]  /*8850*/  ISETP.GT.U32.AND P5, PT, R3, R11, PT ;  /* 0x0000000b0300720c */ /* 0x000fe20003fa4070 */
[----:B------:R-:W-:Y:S01]  /*8860*/  IMAD.HI.U32 R18, R6, R17, RZ ;  /* 0x0000001106127227 */ /* 0x000fe200078e00ff */
[----:B------:R-:W-:-:S03]  /*8870*/  ISETP.GE.AND P1, PT, R9, RZ, PT ;  /* 0x000000ff0900720c */ /* 0x000fc60003f26270 */
[----:B------:R-:W-:Y:S01]  /*8880*/  @!P3 IMAD.IADD R13, R13, 0x1, -R3 ;  /* 0x000000010d0db824 */ /* 0x000fe200078e0a03 */
[----:B------:R-:W-:Y:S01]  /*8890*/  ISETP.GE.AND P3, PT, R12, RZ, PT ;  /* 0x000000ff0c00720c */ /* 0x000fe20003f66270 */
[----:B------:R-:W-:Y:S01]  /*88a0*/  @!P4 IMAD.MOV R16, RZ, RZ, -R16 ;  /* 0x000000ffff10c224 */ /* 0x000fe200078e0a10 */
[----:B------:R-:W-:Y:S01]  /*88b0*/  ISETP.GT.U32.AND P4, PT, R3, R8, PT ;  /* 0x000000080300720c */ /* 0x000fe20003f84070 */
[----:B------:R-:W-:Y:S02]  /*88c0*/  IMAD.MOV R18, RZ, RZ, -R18 ;  /* 0x000000ffff127224 */ /* 0x000fe400078e0a12 */
[----:B------:R-:W-:Y:S01]  /*88d0*/  IMAD.HI.U32 R12, R6, R10, RZ ;  /* 0x0000000a060c7227 */ /* 0x000fe200078e00ff */
[----:B------:R-:W-:Y:S03]  /*88e0*/  STL [R1+0x1a0], R16 ;  /* 0x0001a01001007387 */ /* 0x000fe60000100800 */
[----:B0-----:R-:W-:-:S02]  /*88f0*/  IMAD.MOV.U32 R0, RZ, RZ, R15 ;  /* 0x000000ffff007224 */ /* 0x001fc400078e000f */
[----:B------:R-:W-:Y:S02]  /*8900*/  IMAD R9, R3, R18, R17 ;  /* 0x0000001203097224 */ /* 0x000fe400078e0211 */
[----:B------:R-:W-:Y:S02]  /*8910*/  IMAD.MOV R12, RZ, RZ, -R12 ;  /* 0x000000ffff0c7224 */ /* 0x000fe400078e0a0c */
[----:B------:R-:W-:Y:S02]  /*8920*/  @!P0 IMAD.MOV R0, RZ, RZ, -R0 ;  /* 0x000000ffff008224 */ /* 0x000fe400078e0a00 */
[----:B------:R-:W-:Y:S01]  /*8930*/  @!P6 IMAD.MOV R14, RZ, RZ, -R14 ;  /* 0x000000ffff0ee224 */ /* 0x000fe200078e0a0e */
[----:B------:R-:W-:Y:S01]  /*8940*/  ISETP.GE.AND P6, PT, R2, RZ, PT ;  /* 0x000000ff0200720c */ /* 0x000fe20003fc6270 */
[--C-:B------:R-:W-:Y:S01]  /*8950*/  @!P5 IMAD.IADD R11, R11, 0x1, -R3.reuse ;  /* 0x000000010b0bd824 */ /* 0x100fe200078e0a03 */
[C---:B------:R-:W-:Y:S01]  /*8960*/  ISETP.GT.U32.AND P5, PT, R3.reuse, R9, PT ;  /* 0x000000090300720c */ /* 0x040fe20003fa4070 */
[C---:B------:R-:W-:Y:S01]  /*8970*/  IMAD R2, R3.reuse, R12, R10 ;  /* 0x0000000c03027224 */ /* 0x040fe200078e020a */
[----:B------:R0:W-:Y:S01]  /*8980*/  STL [R1+0x19c], R0 ;  /* 0x00019c0001007387 */ /* 0x0001e20000100800 */
[----:B------:R-:W-:Y:S01]  /*8990*/  @!P4 IMAD.IADD R8, R8, 0x1, -R3 ;  /* 0x000000010808c824 */ /* 0x000fe200078e0a03 */
[----:B------:R-:W-:Y:S01]  /*89a0*/  ISETP.GT.U32.AND P0, PT, R3, R11, PT ;  /* 0x0000000b0300720c */ /* 0x000fe20003f04070 */
[----:B------:R-:W-:Y:S01]  /*89b0*/  VIADD R7, R29, 0x66 ;  /* 0x000000661d077836 */ /* 0x000fe20000000000 */
[----:B------:R-:W-:Y:S01]  /*89c0*/  ISETP.GT.U32.AND P4, PT, R3, R2, PT ;  /* 0x000000020300720c */ /* 0x000fe20003f84070 */
[----:B------:R-:W-:Y:S01]  /*89d0*/  STL [R1+0x198], R14 ;  /* 0x0001980e01007387 */ /* 0x000fe20000100800 */
[----:B------:R-:W-:-:S02]  /*89e0*/  VIADD R10, R29, 0x63 ;  /* 0x000000631d0a7836 */ /* 0x000fc40000000000 */
[----:B------:R-:W-:Y:S01]  /*89f0*/  IABS R19, R7 ;  /* 0x0000000700137213 */ /* 0x000fe20000000000 */
[----:B0-----:R-:W-:Y:S02]  /*8a00*/  IMAD.MOV.U32 R0, RZ, RZ, R13 ;  /* 0x000000ffff007224 */ /* 0x001fe400078e000d */
[----:B------:R-:W-:Y:S01]  /*8a10*/  IABS R17, R10 ;  /* 0x0000000a00117213 */ /* 0x000fe20000000000 */
[--C-:B------:R-:W-:Y:S02]  /*8a20*/  @!P5 IMAD.IADD R9, R9, 0x1, -R3.reuse ;  /* 0x000000010909d824 */ /* 0x100fe400078e0a03 */
[----:B------:R-:W-:Y:S01]  /*8a30*/  @!P2 IMAD.MOV R0, RZ, RZ, -R0 ;  /* 0x000000ffff00a224 */ /* 0x000fe200078e0a00 */
[----:B------:R-:W-:Y:S01]  /*8a40*/  ISETP.GE.AND P2, PT, R4, RZ, PT ;  /* 0x000000ff0400720c */ /* 0x000fe20003f46270 */
[----:B------:R-:W-:Y:S02]  /*8a50*/  VIADD R4, R29, 0x65 ;  /* 0x000000651d047836 */ /* 0x000fe40000000000 */
[----:B------:R-:W-:Y:S01]  /*8a60*/  IMAD.HI.U32 R13, R6, R19, RZ ;  /* 0x00000013060d7227 */ /* 0x000fe200078e00ff */
[----:B------:R0:W-:Y:S02]  /*8a70*/  STL [R1+0x194], R0 ;  /* 0x0001940001007387 */ /* 0x0001e40000100800 */
[----:B------:R-:W-:Y:S01]  /*8a80*/  IABS R18, R4 ;  /* 0x0000000400127213 */ /* 0x000fe20000000000 */
[----:B------:R-:W-:Y:S01]  /*8a90*/  @!P4 IMAD.IADD R2, R2, 0x1, -R3 ;  /* 0x000000010202c824 */ /* 0x000fe200078e0a03 */
[----:B------:R-:W-:Y:S01]  /*8aa0*/  ISETP.GT.U32.AND P4, PT, R3, R9, PT ;  /* 0x000000090300720c */ /* 0x000fe20003f84070 */
[----:B------:R-:W-:Y:S01]  /*8ab0*/  IMAD.MOV R13, RZ, RZ, -R13 ;  /* 0x000000ffff0d7224 */ /* 0x000fe200078e0a0d */
[----:B------:R-:W-:Y:S01]  /*8ac0*/  ISETP.GE.AND P5, PT, R4, RZ, PT ;  /* 0x000000ff0400720c */ /* 0x000fe20003fa6270 */
[----:B------:R-:W-:Y:S01]  /*8ad0*/  @!P0 IMAD.IADD R11, R11, 0x1, -R3 ;  /* 0x000000010b0b8824 */ /* 0x000fe200078e0a03 */
[----:B------:R-:W-:Y:S01]  /*8ae0*/  ISETP.GE.AND P0, PT, R7, RZ, PT ;  /* 0x000000ff0700720c */ /* 0x000fe20003f06270 */
[----:B------:R-:W-:-:S02]  /*8af0*/  IMAD R19, R3, R13, R19 ;  /* 0x0000000d03137224 */ /* 0x000fc400078e0213 */
[----:B0-----:R-:W-:Y:S02]  /*8b00*/  IMAD.MOV.U32 R0, RZ, RZ, R8 ;  /* 0x000000ffff007224 */ /* 0x001fe400078e0008 */
[----:B------:R-:W-:-:S04]  /*8b10*/  IMAD.HI.U32 R8, R6, R18, RZ ;  /* 0x0000001206087227 */ /* 0x000fc800078e00ff */
[----:B------:R-:W-:Y:S01]  /*8b20*/  @!P3 IMAD.MOV R0, RZ, RZ, -R0 ;  /* 0x000000ffff00b224 */ /* 0x000fe200078e0a00 */
[----:B------:R-:W-:Y:S01]  /*8b30*/  ISETP.GT.U32.AND P3, PT, R3, R2, PT ;  /* 0x000000020300720c */ /* 0x000fe20003f64070 */
[----:B------:R-:W-:Y:S02]  /*8b40*/  IMAD.MOV R8, RZ, RZ, -R8 ;  /* 0x000000ffff087224 */ /* 0x000fe400078e0a08 */
[----:B------:R-:W-:Y:S01]  /*8b50*/  @!P4 IMAD.IADD R9, R9, 0x1, -R3 ;  /* 0x000000010909c824 */ /* 0x000fe200078e0a03 */
[----:B------:R0:W-:Y:S01]  /*8b60*/  STL [R1+0x190], R0 ;  /* 0x0001900001007387 */ /* 0x0001e20000100800 */
[----:B------:R-:W-:Y:S02]  /*8b70*/  IMAD R18, R3, R8, R18 ;  /* 0x0000000803127224 */ /* 0x000fe400078e0212 */
[C---:B------:R-:W-:Y:S02]  /*8b80*/  VIADD R7, R29.reuse, 0x64 ;  /* 0x000000641d077836 */ /* 0x040fe40000000000 */
[----:B------:R-:W-:Y:S01]  /*8b90*/  VIADD R4, R29, 0x62 ;  /* 0x000000621d047836 */ /* 0x000fe20000000000 */
[----:B------:R-:W-:Y:S01]  /*8ba0*/  ISETP.GT.U32.AND P4, PT, R3, R18, PT ;  /* 0x000000120300720c */ /* 0x000fe20003f84070 */
[----:B------:R-:W-:Y:S01]  /*8bb0*/  IMAD.HI.U32 R8, R6, R17, RZ ;  /* 0x0000001106087227 */ /* 0x000fe200078e00ff */
[----:B------:R-:W-:-:S02]  /*8bc0*/  IABS R14, R7 ;  /* 0x00000007000e7213 */ /* 0x000fc40000000000 */
[----:B------:R-:W-:Y:S01]  /*8bd0*/  IABS R16, R4 ;  /* 0x0000000400107213 */ /* 0x000fe20000000000 */
[----:B0-----:R-:W-:Y:S02]  /*8be0*/  IMAD.MOV.U32 R0, RZ, RZ, R11 ;  /* 0x000000ffff007224 */ /* 0x001fe400078e000b */
[----:B------:R-:W-:-:S04]  /*8bf0*/  IMAD.HI.U32 R11, R6, R14, RZ ;  /* 0x0000000e060b7227 */ /* 0x000fc800078e00ff */
[----:B------:R-:W-:Y:S01]  /*8c00*/  @!P1 IMAD.MOV R0, RZ, RZ, -R0 ;  /* 0x000000ffff009224 */ /* 0x000fe200078e0a00 */
[----:B------:R-:W-:Y:S01]  /*8c10*/  ISETP.GT.U32.AND P1, PT, R3, R19, PT ;  /* 0x000000130300720c */ /* 0x000fe20003f24070 */
[--C-:B------:R-:W-:Y:S02]  /*8c20*/  @!P4 IMAD.IADD R18, R18, 0x1, -R3.reuse ;  /* 0x000000011212c824 */ /* 0x100fe400078e0a03 */
[----:B------:R-:W-:Y:S01]  /*8c30*/  @!P3 IMAD.IADD R2, R2, 0x1, -R3 ;  /* 0x000000010202b824 */ /* 0x000fe200078e0a03 */
[----:B------:R0:W-:Y:S01]  /*8c40*/  STL [R1+0x18c], R0 ;  /* 0x00018c0001007387 */ /* 0x0001e20000100800 */
[----:B------:R-:W-:Y:S01]  /*8c50*/  IMAD.MOV R11, RZ, RZ, -R11 ;  /* 0x000000ffff0b7224 */ /* 0x000fe200078e0a0b */
[----:B------:R-:W-:Y:S01]  /*8c60*/  ISETP.GE.AND P3, PT, R7, RZ, PT ;  /* 0x000000ff0700720c */ /* 0x000fe20003f66270 */
[----:B------:R-:W-:Y:S01]  /*8c70*/  IMAD.HI.U32 R7, R6, R16, RZ ;  /* 0x0000001006077227 */ /* 0x000fe200078e00ff */
[----:B------:R-:W-:-:S03]  /*8c80*/  ISETP.GT.U32.AND P4, PT, R3, R18, PT ;  /* 0x000000120300720c */ /* 0x000fc60003f84070 */
[----:B------:R-:W-:Y:S02]  /*8c90*/  IMAD.MOV R8, RZ, RZ, -R8 ;  /* 0x000000ffff087224 */ /* 0x000fe400078e0a08 */
[----:B------:R-:W-:Y:S01]  /*8ca0*/  @!P1 IMAD.IADD R19, R19, 0x1, -R3 ;  /* 0x0000000113139824 */ /* 0x000fe200078e0a03 */
[----:B------:R-:W-:Y:S01]  /*8cb0*/  ISETP.GE.AND P1, PT, R10, RZ, PT ;  /* 0x000000ff0a00720c */ /* 0x000fe20003f26270 */
[----:B0-----:R-:W-:Y:S02]  /*8cc0*/  IMAD.MOV.U32 R0, RZ, RZ, R9 ;  /* 0x000000ffff007224 */ /* 0x001fe400078e0009 */
[C---:B------:R-:W-:Y:S02]  /*8cd0*/  IMAD R14, R3.reuse, R11, R14 ;  /* 0x0000000b030e7224 */ /* 0x040fe400078e020e */
[----:B------:R-:W-:Y:S01]  /*8ce0*/  @!P6 IMAD.MOV R0, RZ, RZ, -R0 ;  /* 0x000000ffff00e224 */ /* 0x000fe200078e0a00 */
[----:B------:R-:W-:Y:S01]  /*8cf0*/  ISETP.GT.U32.AND P6, PT, R3, R19, PT ;  /* 0x000000130300720c */ /* 0x000fe20003fc4070 */
[----:B------:R-:W-:-:S02]  /*8d00*/  IMAD.MOV R7, RZ, RZ, -R7 ;  /* 0x000000ffff077224 */ /* 0x000fc400078e0a07 */
[C---:B------:R-:W-:Y:S01]  /*8d10*/  IMAD R17, R3.reuse, R8, R17 ;  /* 0x0000000803117224 */ /* 0x040fe200078e0211 */
[----:B------:R0:W-:Y:S01]  /*8d20*/  STL [R1+0x188], R0 ;  /* 0x0001880001007387 */ /* 0x0001e20000100800 */
[----:B------:R-:W-:Y:S02]  /*8d30*/  IMAD R16, R3, R7, R16 ;  /* 0x0000000703107224 */ /* 0x000fe400078e0210 */
[--C-:B------:R-:W-:Y:S02]  /*8d40*/  @!P4 IMAD.IADD R18, R18, 0x1, -R3.reuse ;  /* 0x000000011212c824 */ /* 0x100fe400078e0a03 */
[----:B------:R-:W-:Y:S01]  /*8d50*/  VIADD R10, R29, 0x61 ;  /* 0x000000611d0a7836 */ /* 0x000fe20000000000 */
[----:B------:R-:W-:Y:S01]  /*8d60*/  ISETP.GT.U32.AND P4, PT, R3, R16, PT ;  /* 0x000000100300720c */ /* 0x000fe20003f84070 */
[----:B------:R-:W-:Y:S02]  /*8d70*/  VIADD R13, R29, 0x5e ;  /* 0x0000005e1d0d7836 */ /* 0x000fe40000000000 */
[----:B------:R-:W-:Y:S01]  /*8d80*/  @!P6 IMAD.IADD R19, R19, 0x1, -R3 ;  /* 0x000000011313e824 */ /* 0x000fe200078e0a03 */
[----:B------:R-:W-:Y:S01]  /*8d90*/  ISETP.GT.U32.AND P6, PT, R3, R17, PT ;  /* 0x000000110300720c */ /* 0x000fe20003fc4070 */
[----:B0-----:R-:W-:Y:S01]  /*8da0*/  IMAD.MOV.U32 R0, RZ, RZ, R2 ;  /* 0x000000ffff007224 */ /* 0x001fe200078e0002 */
[----:B------:R-:W-:Y:S01]  /*8db0*/  IABS R12, R10 ;  /* 0x0000000a000c7213 */ /* 0x000fe20000000000 */
[----:B------:R-:W-:Y:S01]  /*8dc0*/  VIADD R2, R29, 0x60 ;  /* 0x000000601d027836 */ /* 0x000fe20000000000 */
[----:B------:R-:W-:Y:S01]  /*8dd0*/  IABS R7, R13 ;  /* 0x0000000d00077213 */ /* 0x000fe20000000000 */
[----:B------:R-:W-:Y:S01]  /*8de0*/  @!P2 IMAD.MOV R0, RZ, RZ, -R0 ;  /* 0x000000ffff00a224 */ /* 0x000fe200078e0a00 */
[----:B------:R-:W-:Y:S01]  /*8df0*/  ISETP.GT.U32.AND P2, PT, R3, R14, PT ;  /* 0x0000000e0300720c */ /* 0x000fe20003f44070 */
[----:B------:R-:W-:Y:S01]  /*8e00*/  IMAD.HI.U32 R15, R6, R12, RZ ;  /* 0x0000000c060f7227 */ /* 0x000fe200078e00ff */
[----:B------:R-:W-:-:S02]  /*8e10*/  IABS R9, R2 ;  /* 0x0000000200097213 */ /* 0x000fc40000000000 */
[----:B------:R0:W-:Y:S01]  /*8e20*/  STL [R1+0x184], R0 ;  /* 0x0001840001007387 */ /* 0x0001e20000100800 */
[--C-:B------:R-:W-:Y:S02]  /*8e30*/  @!P4 IMAD.IADD R16, R16, 0x1, -R3.reuse ;  /* 0x000000011010c824 */ /* 0x100fe400078e0a03 */
[----:B------:R-:W-:Y:S02]  /*8e40*/  @!P6 IMAD.IADD R17, R17, 0x1, -R3 ;  /* 0x000000011111e824 */ /* 0x000fe400078e0a03 */
[----:B------:R-:W-:Y:S02]  /*8e50*/  IMAD.MOV R15, RZ, RZ, -R15 ;  /* 0x000000ffff0f7224 */ /* 0x000fe400078e0a0f */
[----:B------:R-:W-:Y:S01]  /*8e60*/  IMAD.MOV.U32 R20, RZ, RZ, R19 ;  /* 0x000000ffff147224 */ /* 0x000fe200078e0013 */
[----:B------:R-:W-:Y:S01]  /*8e70*/  ISETP.GT.U32.AND P4, PT, R3, R17, PT ;  /* 0x000000110300720c */ /* 0x000fe20003f84070 */
[----:B------:R-:W-:Y:S01]  /*8e80*/  @!P2 IMAD.IADD R14, R14, 0x1, -R3 ;  /* 0x000000010e0ea824 */ /* 0x000fe200078e0a03 */
[----:B------:R-:W-:Y:S01]  /*8e90*/  ISETP.GE.AND P2, PT, R4, RZ, PT ;  /* 0x000000ff0400720c */ /* 0x000fe20003f46270 */
[----:B------:R-:W-:-:S03]  /*8ea0*/  IMAD.HI.U32 R4, R6, R9, RZ ;  /* 0x0000000906047227 */ /* 0x000fc600078e00ff */
[C---:B------:R-:W-:Y:S01]  /*8eb0*/  ISETP.GT.U32.AND P6, PT, R3.reuse, R14, PT ;  /* 0x0000000e0300720c */ /* 0x040fe20003fc4070 */
[----:B------:R-:W-:Y:S02]  /*8ec0*/  IMAD.MOV R4, RZ, RZ, -R4 ;  /* 0x000000ffff047224 */ /* 0x000fe400078e0a04 */
[----:B0-----:R-:W-:Y:S02]  /*8ed0*/  IMAD.MOV.U32 R0, RZ, RZ, R18 ;  /* 0x000000ffff007224 */ /* 0x001fe400078e0012 */
[C---:B------:R-:W-:Y:S02]  /*8ee0*/  IMAD R12, R3.reuse, R15, R12 ;  /* 0x0000000f030c7224 */ /* 0x040fe400078e020c */
[----:B------:R-:W-:Y:S01]  /*8ef0*/  @!P5 IMAD.MOV R0, RZ, RZ, -R0 ;  /* 0x000000ffff00d224 */ /* 0x000fe200078e0a00 */
[----:B------:R-:W-:Y:S01]  /*8f00*/  ISETP.GE.AND P5, PT, R10, RZ, PT ;  /* 0x000000ff0a00720c */ /* 0x000fe20003fa6270 */
[----:B------:R-:W-:Y:S02]  /*8f10*/  IMAD R9, R3, R4, R9 ;  /* 0x0000000403097224 */ /* 0x000fe400078e0209 */
[----:B------:R-:W-:-:S04]  /*8f20*/  IMAD.HI.U32 R10, R6, R7, RZ ;  /* 0x00000007060a7227 */ /* 0x000fc800078e00ff */
[--C-:B------:R-:W-:Y:S01]  /*8f30*/  @!P6 IMAD.IADD R14, R14, 0x1, -R3.reuse ;  /* 0x000000010e0ee824 */ /* 0x100fe200078e0a03 */
[C---:B------:R-:W-:Y:S01]  /*8f40*/  ISETP.GT.U32.AND P6, PT, R3.reuse, R12, PT ;  /* 0x0000000c0300720c */ /* 0x040fe20003fc4070 */
[----:B------:R-:W-:Y:S01]  /*8f50*/  @!P0 IMAD.MOV R20, RZ, RZ, -R20 ;  /* 0x000000ffff148224 */ /* 0x000fe200078e0a14 */
[----:B------:R-:W-:Y:S01]  /*8f60*/  ISETP.GT.U32.AND P0, PT, R3, R16, PT ;  /* 0x000000100300720c */ /* 0x000fe20003f04070 */
[----:B------:R-:W-:Y:S01]  /*8f70*/  @!P4 IMAD.IADD R17, R17, 0x1, -R3 ;  /* 0x000000011111c824 */ /* 0x000fe200078e0a03 */
[----:B------:R-:W-:Y:S01]  /*8f80*/  ISETP.GT.U32.AND P4, PT, R3, R9, PT ;  /* 0x000000090300720c */ /* 0x000fe20003f84070 */
[C---:B------:R-:W-:Y:S01]  /*8f90*/  VIADD R11, R29.reuse, 0x5f ;  /* 0x0000005f1d0b7836 */ /* 0x040fe20000000000 */
[----:B------:R-:W-:Y:S01]  /*8fa0*/  STL [R1+0x180], R20 ;  /* 0x0001801401007387 */ /* 0x000fe20000100800 */
[----:B------:R-:W-:Y:S02]  /*8fb0*/  IMAD.MOV R10, RZ, RZ, -R10 ;  /* 0x000000ffff0a7224 */ /* 0x000fe400078e0a0a */
[----:B------:R-:W-:Y:S01]  /*8fc0*/  VIADD R4, R29, 0x5d ;  /* 0x0000005d1d047836 */ /* 0x000fe20000000000 */
[----:B------:R-:W-:Y:S01]  /*8fd0*/  IABS R8, R11 ;  /* 0x0000000b00087213 */ /* 0x000fe20000000000 */
[----:B------:R-:W-:Y:S01]  /*8fe0*/  IMAD R7, R3, R10, R7 ;  /* 0x0000000a03077224 */ /* 0x000fe200078e0207 */
[----:B------:R0:W-:Y:S01]  /*8ff0*/  STL [R1+0x17c], R0 ;  /* 0x00017c0001007387 */ /* 0x0001e20000100800 */
[----:B------:R-:W-:-:S02]  /*9000*/  @!P6 IMAD.IADD R12, R12, 0x1, -R3 ;  /* 0x000000010c0ce824 */ /* 0x000fc400078e0a03 */
[----:B------:R-:W-:Y:S01]  /*9010*/  @!P1 IMAD.MOV R17, RZ, RZ, -R17 ;  /* 0x000000ffff119224 */ /* 0x000fe200078e0a11 */
[----:B------:R-:W-:Y:S01]  /*9020*/  ISETP.GT.U32.AND P1, PT, R3, R7, PT ;  /* 0x000000070300720c */ /* 0x000fe20003f24070 */
[----:B------:R-:W-:-:S04]  /*9030*/  IMAD.HI.U32 R15, R6, R8, RZ ;  /* 0x00000008060f7227 */ /* 0x000fc800078e00ff */
[--C-:B------:R-:W-:Y:S01]  /*9040*/  @!P0 IMAD.IADD R16, R16, 0x1, -R3.reuse ;  /* 0x0000000110108824 */ /* 0x100fe200078e0a03 */
[----:B------:R-:W-:Y:S01]  /*9050*/  ISETP.GE.AND P0, PT, R2, RZ, PT ;  /* 0x000000ff0200720c */ /* 0x000fe20003f06270 */
[----:B0-----:R-:W-:Y:S01]  /*9060*/  IMAD.MOV.U32 R0, RZ, RZ, R14 ;  /* 0x000000ffff007224 */ /* 0x001fe200078e000e */
[----:B------:R-:W-:Y:S01]  /*9070*/  IABS R2, R4 ;  /* 0x0000000400027213 */ /* 0x000fe20000000000 */
[----:B------:R-:W-:Y:S02]  /*9080*/  @!P4 IMAD.IADD R9, R9, 0x1, -R3 ;  /* 0x000000010909c824 */ /* 0x000fe400078e0a03 */
[----:B------:R-:W-:Y:S01]  /*9090*/  @!P3 IMAD.MOV R0, RZ, RZ, -R0 ;  /* 0x000000ffff00b224 */ /* 0x000fe200078e0a00 */
[C---:B------:R-:W-:Y:S01]  /*90a0*/  ISETP.GT.U32.AND P3, PT, R3.reuse, R12, PT ;  /* 0x0000000c0300720c */ /* 0x040fe20003f64070 */
[----:B------:R-:W-:Y:S01]  /*90b0*/  IMAD.MOV R15, RZ, RZ, -R15 ;  /* 0x000000ffff0f7224 */ /* 0x000fe200078e0a0f */
[----:B------:R-:W-:Y:S01]  /*90c0*/  ISETP.GT.U32.AND P4, PT, R3, R9, PT ;  /* 0x000000090300720c */ /* 0x000fe20003f84070 */
[----:B------:R-:W-:Y:S01]  /*90d0*/  VIADD R10, R29, 0x5c ;  /* 0x0000005c1d0a7836 */ /* 0x000fe20000000000 */
[----:B------:R0:W-:Y:S01]  /*90e0*/  STL [R1+0x178], R0 ;  /* 0x0001780001007387 */ /* 0x0001e20000100800 */
[----:B------:R-:W-:-:S02]  /*90f0*/  IMAD R8, R3, R15, R8 ;  /* 0x0000000f03087224 */ /* 0x000fc400078e0208 */
[----:B------:R-:W-:Y:S01]  /*9100*/  IMAD.HI.U32 R14, R6, R2, RZ ;  /* 0x00000002060e7227 */ /* 0x000fe200078e00ff */
[----:B------:R-:W-:Y:S01]  /*9110*/  IABS R15, R10 ;  /* 0x0000000a000f7213 */ /* 0x000fe20000000000 */
[----:B------:R-:W-:Y:S01]  /*9120*/  STL [R1+0x174], R17 ;  /* 0x0001741101007387 */ /* 0x000fe20000100800 */
[----:B------:R-:W-:Y:S01]  /*9130*/  ISETP.GT.U32.AND P6, PT, R3, R8, PT ;  /* 0x000000080300720c */ /* 0x000fe20003fc4070 */
[----:B------:R-:W-:Y:S02]  /*9140*/  IMAD.MOV R14, RZ, RZ, -R14 ;  /* 0x000000ffff0e7224 */ /* 0x000fe400078e0a0e */
[----:B------:R-:W-:Y:S02]  /*9150*/  @!P1 IMAD.IADD R7, R7, 0x1, -R3 ;  /* 0x0000000107079824 */ /* 0x000fe400078e0a03 */
[----:B0-----:R-:W-:Y:S02]  /*9160*/  IMAD.MOV.U32 R0, RZ, RZ, R16 ;  /* 0x000000ffff007224 */ /* 0x001fe400078e0010 */
[C---:B------:R-:W-:Y:S01]  /*9170*/  IMAD R2, R3.reuse, R14, R2 ;  /* 0x0000000e03027224 */ /* 0x040fe200078e0202 */
[----:B------:R-:W-:Y:S01]  /*9180*/  ISETP.GT.U32.AND P1, PT, R3, R7, PT ;  /* 0x000000070300720c */ /* 0x000fe20003f24070 */
[----:B------:R-:W-:Y:S01]  /*9190*/  @!P2 IMAD.MOV R0, RZ, RZ, -R0 ;  /* 0x000000ffff00a224 */ /* 0x000fe200078e0a00 */
[----:B------:R-:W-:Y:S01]  /*91a0*/  ISETP.GE.AND P2, PT, R11, RZ, PT ;  /* 0x000000ff0b00720c */ /* 0x000fe20003f46270 */
[----:B------:R-:W-:-:S02]  /*91b0*/  IMAD.MOV.U32 R11, RZ, RZ, R15 ;  /* 0x000000ffff0b7224 */ /* 0x000fc400078e000f */
[--C-:B------:R-:W-:Y:S01]  /*91c0*/  @!P3 IMAD.IADD R12, R12, 0x1, -R3.reuse ;  /* 0x000000010c0cb824 */ /* 0x100fe200078e0a03 */
[----:B------:R-:W-:Y:S01]  /*91d0*/  ISETP.GE.AND P3, PT, R13, RZ, PT ;  /* 0x000000ff0d00720c */ /* 0x000fe20003f66270 */
[----:B------:R-:W-:Y:S01]  /*91e0*/  IMAD.HI.U32 R13, R6, R11, RZ ;  /* 0x0000000b060d7227 */ /* 0x000fe200078e00ff */
[----:B------:R0:W-:Y:S03]  /*91f0*/  STL [R1+0x170], R0 ;  /* 0x0001700001007387 */ /* 0x0001e60000100800 */
[----:B------:R-:W-:Y:S01]  /*9200*/  @!P4 IMAD.IADD R9, R9, 0x1, -R3 ;  /* 0x000000010909c824 */ /* 0x000fe200078e0a03 */
[----:B------:R-:W-:Y:S01]  /*9210*/  ISETP.GT.U32.AND P4, PT, R3, R2, PT ;  /* 0x000000020300720c */ /* 0x000fe20003f84070 */
[----:B------:R-:W-:Y:S02]  /*9220*/  IMAD.MOV R13, RZ, RZ, -R13 ;  /* 0x000000ffff0d7224 */ /* 0x000fe400078e0a0d */
[----:B------:R-:W-:-:S02]  /*9230*/  @!P6 IMAD.IADD R8, R8, 0x1, -R3 ;  /* 0x000000010808e824 */ /* 0x000fc400078e0a03 */
[----:B------:R-:W-:Y:S02]  /*9240*/  @!P1 IMAD.IADD R7, R7, 0x1, -R3 ;  /* 0x0000000107079824 */ /* 0x000fe400078e0a03 */
[----:B0-----:R-:W-:Y:S01]  /*9250*/  IMAD.MOV.U32 R0, RZ, RZ, R12 ;  /* 0x000000ffff007224 */ /* 0x001fe200078e000c */
[----:B------:R-:W-:Y:S01]  /*9260*/  ISETP.GT.U32.AND P6, PT, R3, R8, PT ;  /* 0x000000080300720c */ /* 0x000fe20003fc4070 */
[----:B------:R-:W-:Y:S02]  /*9270*/  VIADD R19, R29, 0x5b ;  /* 0x0000005b1d137836 */ /* 0x000fe40000000000 */
[----:B------:R-:W-:Y:S01]  /*9280*/  @!P5 IMAD.MOV R0, RZ, RZ, -R0 ;  /* 0x000000ffff00d224 */ /* 0x000fe200078e0a00 */
[----:B------:R-:W-:Y:S01]  /*9290*/  ISETP.GE.AND P5, PT, R4, RZ, PT ;  /* 0x000000ff0400720c */ /* 0x000fe20003fa6270 */
[----:B------:R-:W-:Y:S02]  /*92a0*/  IMAD R4, R3, R13, R11 ;  /* 0x0000000d03047224 */ /* 0x000fe400078e020b */
[--C-:B------:R-:W-:Y:S01]  /*92b0*/  @!P4 IMAD.IADD R2, R2, 0x1, -R3.reuse ;  /* 0x000000010202c824 */ /* 0x100fe200078e0a03 */
[----:B------:R0:W-:Y:S01]  /*92c0*/  STL [R1+0x16c], R0 ;  /* 0x00016c0001007387 */ /* 0x0001e20000100800 */
[----:B------:R-:W-:Y:S01]  /*92d0*/  ISETP.GE.AND P4, PT, R19, RZ, PT ;  /* 0x000000ff1300720c */ /* 0x000fe20003f86270 */
[----:B------:R-:W-:Y:S01]  /*92e0*/  VIADD R12, R29, 0x5a ;  /* 0x0000005a1d0c7836 */ /* 0x000fe20000000000 */
[----:B------:R-:W-:Y:S01]  /*92f0*/  ISETP.GT.U32.AND P1, PT, R3, R4, PT ;  /* 0x000000040300720c */ /* 0x000fe20003f24070 */
[C---:B------:R-:W-:Y:S01]  /*9300*/  VIADD R18, R29.reuse, 0x57 ;  /* 0x000000571d127836 */ /* 0x040fe20000000000 */
[----:B------:R-:W-:Y:S01]  /*9310*/  IABS R19, R19 ;  /* 0x0000001300137213 */ /* 0x000fe20000000000 */
[----:B------:R-:W-:Y:S01]  /*9320*/  @!P6 IMAD.IADD R8, R8, 0x1, -R3 ;  /* 0x000000010808e824 */ /* 0x000fe200078e0a03 */
[----:B------:R-:W-:Y:S01]  /*9330*/  ISETP.GE.AND P6, PT, R10, RZ, PT ;  /* 0x000000ff0a00720c */ /* 0x000fe20003fc6270 */
[----:B------:R-:W-:-:S02]  /*9340*/  VIADD R10, R29, 0x59 ;  /* 0x000000591d0a7836 */ /* 0x000fc40000000000 */
[----:B0-----:R-:W-:Y:S02]  /*9350*/  IMAD.MOV.U32 R0, RZ, RZ, R9 ;  /* 0x000000ffff007224 */ /* 0x001fe400078e0009 */
[----:B------:R-:W-:Y:S01]  /*9360*/  @!P2 IMAD.MOV R8, RZ, RZ, -R8 ;  /* 0x000000ffff08a224 */ /* 0x000fe200078e0a08 */
[----:B------:R-:W-:Y:S01]  /*9370*/  ISETP.GE.AND P2, PT, R12, RZ, PT ;  /* 0x000000ff0c00720c */ /* 0x000fe20003f46270 */
[----:B------:R-:W-:Y:S01]  /*9380*/  @!P0 IMAD.MOV R0, RZ, RZ, -R0 ;  /* 0x000000ffff008224 */ /* 0x000fe200078e0a00 */
[C---:B------:R-:W-:Y:S01]  /*9390*/  ISETP.GT.U32.AND P0, PT, R3.reuse, R2, PT ;  /* 0x000000020300720c */ /* 0x040fe20003f04070 */
[----:B------:R-:W-:Y:S01]  /*93a0*/  @!P1 IMAD.IADD R4, R4, 0x1, -R3 ;  /* 0x0000000104049824 */ /* 0x000fe200078e0a03 */
[----:B------:R-:W-:Y:S01]  /*93b0*/  IABS R12, R12 ;  /* 0x0000000c000c7213 */ /* 0x000fe20000000000 */
[----:B------:R-:W-:Y:S01]  /*93c0*/  IMAD.HI.U32 R11, R6, R19, RZ ;  /* 0x00000013060b7227 */ /* 0x000fe200078e00ff */
[----:B------:R0:W-:Y:S02]  /*93d0*/  STL [R1+0x168], R0 ;  /* 0x0001680001007387 */ /* 0x0001e40000100800 */
[----:B------:R-:W-:Y:S01]  /*93e0*/  ISETP.GT.U32.AND P1, PT, R3, R4, PT ;  /* 0x000000040300720c */ /* 0x000fe20003f24070 */
[----:B------:R-:W-:Y:S01]  /*93f0*/  IMAD.MOV R11, RZ, RZ, -R11 ;  /* 0x000000ffff0b7224 */ /* 0x000fe200078e0a0b */
[----:B------:R1:W-:Y:S01]  /*9400*/  STL [R1+0x164], R8 ;  /* 0x0001640801007387 */ /* 0x0003e20000100800 */
[----:B------:R-:W-:-:S02]  /*9410*/  VIADD R9, R29, 0x58 ;  /* 0x000000581d097836 */ /* 0x000fc40000000000 */
[----:B------:R-:W-:Y:S02]  /*9420*/  IMAD R19, R3, R11, R19 ;  /* 0x0000000b03137224 */ /* 0x000fe400078e0213 */
[----:B------:R-:W-:Y:S01]  /*9430*/  @!P0 IMAD.IADD R2, R2, 0x1, -R3 ;  /* 0x0000000102028824 */ /* 0x000fe200078e0a03 */
[----:B------:R-:W-:Y:S01]  /*9440*/  ISETP.GE.AND P0, PT, R9, RZ, PT ;  /* 0x000000ff0900720c */ /* 0x000fe20003f06270 */
[----:B0-----:R-:W-:Y:S01]  /*9450*/  IMAD.MOV.U32 R0, RZ, RZ, R7 ;  /* 0x000000ffff007224 */ /* 0x001fe200078e0007 */
[----:B------:R-:W-:Y:S01]  /*9460*/  IABS R9, R9 ;  /* 0x0000000900097213 */ /* 0x000fe20000000000 */
[----:B------:R-:W-:Y:S02]  /*9470*/  VIADD R15, R29, 0x56 ;  /* 0x000000561d0f7836 */ /* 0x000fe40000000000 */
[----:B------:R-:W-:Y:S01]  /*9480*/  @!P3 IMAD.MOV R0, RZ, RZ, -R0 ;  /* 0x000000ffff00b224 */ /* 0x000fe200078e0a00 */
[----:B------:R-:W-:Y:S01]  /*9490*/  ISETP.GE.AND P3, PT, R10, RZ, PT ;  /* 0x000000ff0a00720c */ /* 0x000fe20003f66270 */
[----:B-1----:R-:W-:Y:S01]  /*94a0*/  IMAD.HI.U32 R8, R6, R12, RZ ;  /* 0x0000000c06087227 */ /* 0x002fe200078e00ff */
[----:B------:R-:W-:-:S02]  /*94b0*/  IABS R10, R10 ;  /* 0x0000000a000a7213 */ /* 0x000fc40000000000 */
[----:B------:R0:W-:Y:S01]  /*94c0*/  STL [R1+0x160], R0 ;  /* 0x0001600001007387 */ /* 0x0001e20000100800 */
[----:B------:R-:W-:Y:S01]  /*94d0*/  IMAD.MOV R8, RZ, RZ, -R8 ;  /* 0x000000ffff087224 */ /* 0x000fe200078e0a08 */
[----:B------:R-:W-:Y:S01]  /*94e0*/  IABS R17, R15 ;  /* 0x0000000f00117213 */ /* 0x000fe20000000000 */
[----:B------:R-:W-:-:S04]  /*94f0*/  IMAD.HI.U32 R7, R6, R10, RZ ;  /* 0x0000000a06077227 */ /* 0x000fc800078e00ff */
[----:B------:R-:W-:Y:S02]  /*9500*/  IMAD.MOV R7, RZ, RZ, -R7 ;  /* 0x000000ffff077224 */ /* 0x000fe400078e0a07 */
[----:B------:R-:W-:Y:S02]  /*9510*/  @!P1 IMAD.IADD R4, R4, 0x1, -R3 ;  /* 0x0000000104049824 */ /* 0x000fe400078e0a03 */
[----:B0-----:R-:W-:Y:S02]  /*9520*/  IMAD.MOV.U32 R0, RZ, RZ, R2 ;  /* 0x000000ffff007224 */ /* 0x001fe400078e0002 */
[C---:B------:R-:W-:Y:S02]  /*9530*/  IMAD R12, R3.reuse, R8, R12 ;  /* 0x00000008030c7224 */ /* 0x040fe400078e020c */
[----:B------:R-:W-:Y:S01]  /*9540*/  @!P5 IMAD.MOV R0, RZ, RZ, -R0 ;  /* 0x000000ffff00d224 */ /* 0x000fe200078e0a00 */
[C---:B------:R-:W-:Y:S01]  /*9550*/  ISETP.GT.U32.AND P5, PT, R3.reuse, R19, PT ;  /* 0x000000130300720c */ /* 0x040fe20003fa4070 */
[C---:B------:R-:W-:Y:S01]  /*9560*/  IMAD R10, R3.reuse, R7, R10 ;  /* 0x00000007030a7224 */ /* 0x040fe200078e020a */
[----:B------:R-:W-:Y:S01]  /*9570*/  ISETP.GT.U32.AND P1, PT, R3, R12, PT ;  /* 0x0000000c0300720c */ /* 0x000fe20003f24070 */
[----:B------:R-:W-:Y:S01]  /*9580*/  IMAD.HI.U32 R2, R6, R9, RZ ;  /* 0x0000000906027227 */ /* 0x000fe200078e00ff */
[----:B------:R0:W-:Y:S01]  /*9590*/  STL [R1+0x15c], R0 ;  /* 0x00015c0001007387 */ /* 0x0001e20000100800 */
[----:B------:R-:W-:-:S02]  /*95a0*/  IABS R7, R18 ;  /* 0x0000001200077213 */ /* 0x000fc40000000000 */
[----:B------:R-:W-:Y:S02]  /*95b0*/  IMAD.MOV R2, RZ, RZ, -R2 ;  /* 0x000000ffff027224 */ /* 0x000fe400078e0a02 */
[----:B------:R-:W-:Y:S02]  /*95c0*/  VIADD R8, R29, 0x55 ;  /* 0x000000551d087836 */ /* 0x000fe40000000000 */
[----:B------:R-:W-:Y:S02]  /*95d0*/  IMAD R9, R3, R2, R9 ;  /* 0x0000000203097224 */ /* 0x000fe400078e0209 */
[--C-:B------:R-:W-:Y:S01]  /*95e0*/  @!P5 IMAD.IADD R19, R19, 0x1, -R3.reuse ;  /* 0x000000011313d824 */ /* 0x100fe200078e0a03 */
[----:B------:R-:W-:Y:S01]  /*95f0*/  IABS R14, R8 ;  /* 0x00000008000e7213 */ /* 0x000fe20000000000 */
[----:B0-----:R-:W-:Y:S02]  /*9600*/  IMAD.MOV.U32 R0, RZ, RZ, R4 ;  /* 0x000000ffff007224 */ /* 0x001fe400078e0004 */
[----:B------:R-:W-:Y:S01]  /*9610*/  @!P1 IMAD.IADD R12, R12, 0x1, -R3 ;  /* 0x000000010c0c9824 */ /* 0x000fe200078e0a03 */
[C---:B------:R-:W-:Y:S01]  /*9620*/  ISETP.GT.U32.AND P5, PT, R3.reuse, R19, PT ;  /* 0x000000130300720c */ /* 0x040fe20003fa4070 */
[----:B------:R-:W-:Y:S01]  /*9630*/  @!P6 IMAD.MOV R0, RZ, RZ, -R0 ;  /* 0x000000ffff00e224 */ /* 0x000fe200078e0a00 */
[C---:B------:R-:W-:Y:S01]  /*9640*/  ISETP.GT.U32.AND P6, PT, R3.reuse, R10, PT ;  /* 0x0000000a0300720c */ /* 0x040fe20003fc4070 */
[----:B------:R-:W-:Y:S01]  /*9650*/  IMAD.HI.U32 R11, R6, R7, RZ ;  /* 0x00000007060b7227 */ /* 0x000fe200078e00ff */
[----:B------:R-:W-:-:S02]  /*9660*/  ISETP.GT.U32.AND P1, PT, R3, R12, PT ;  /* 0x0000000c0300720c */ /* 0x000fc40003f24070 */
[----:B------:R0:W-:Y:S01]  /*9670*/  STL [R1+0x158], R0 ;  /* 0x0001580001007387 */ /* 0x0001e20000100800 */
[----:B------:R-:W-:-:S04]  /*9680*/  IMAD.HI.U32 R2, R6, R17, RZ ;  /* 0x0000001106027227 */ /* 0x000fc800078e00ff */
        /* <DEDUP_REMOVED lines=11> */
[----:B0-----:R-:W-:Y:S02]  /*9740*/  IMAD.MOV.U32 R0, RZ, RZ, R19 ;  /* 0x000000ffff007224 */ /* 0x001fe400078e0013 */
[----:B------:R-:W-:Y:S01]  /*9750*/  VIADD R2, R29, 0x53 ;  /* 0x000000531d027836 */ /* 0x000fe20000000000 */
        /* <DEDUP_REMOVED lines=13> */
[----:B------:R-:W-:Y:S02]  /*9830*/  IMAD.MOV.U32 R15, RZ, RZ, R18 ;  /* 0x000000ffff0f7224 */ /* 0x000fe400078e0012 */
[----:B------:R-:W-:Y:S01]  /*9840*/  @!P6 IMAD.IADD R17, R17, 0x1, -R3 ;  /* 0x000000011111e824 */ /* 0x000fe200078e0a03 */
[----:B------:R-:W-:Y:S01]  /*9850*/  ISETP.GT.U32.AND P6, PT, R3, R7, PT ;  /* 0x000000070300720c */ /* 0x000fe20003fc4070 */
[----:B------:R-:W-:-:S04]  /*9860*/  IMAD.HI.U32 R13, R6, R14, RZ ;  /* 0x0000000e060d7227 */ /* 0x000fc800078e00ff */
[----:B0-----:R-:W-:Y:S02]  /*9870*/  IMAD.MOV.U32 R0, RZ, RZ, R12 ;  /* 0x000000ffff007224 */ /* 0x001fe400078e000c */
[C---:B------:R-:W-:Y:S02]  /*9880*/  IMAD R16, R3.reuse, R11, R16 ;  /* 0x0000000b03107224 */ /* 0x040fe400078e0210 */
[----:B------:R-:W-:Y:S01]  /*9890*/  @!P2 IMAD.MOV R0, RZ, RZ, -R0 ;  /* 0x000000ffff00a224 */ /* 0x000fe200078e0a00 */
[----:B------:R-:W-:Y:S01]  /*98a0*/  ISETP.GT.U32.AND P2, PT, R3, R17, PT ;  /* 0x000000110300720c */ /* 0x000fe20003f44070 */
[----:B------:R-:W-:-:S03]  /*98b0*/  IMAD.HI.U32 R11, R6, R15, RZ ;  /* 0x0000000f060b7227 */ /* 0x000fc600078e00ff */
[----:B------:R0:W-:Y:S01]  /*98c0*/  STL [R1+0x150], R0 ;  /* 0x0001500001007387 */ /* 0x0001e20000100800 */
[----:B------:R-:W-:Y:S02]  /*98d0*/  IMAD.MOV R13, RZ, RZ, -R13 ;  /* 0x000000ffff0d7224 */ /* 0x000fe400078e0a0d */
[----:B------:R-:W-:Y:S02]  /*98e0*/  IMAD.MOV R11, RZ, RZ, -R11 ;  /* 0x000000ffff0b7224 */ /* 0x000fe400078e0a0b */
[----:B------:R-:W-:Y:S02]  /*98f0*/  IMAD R14, R3, R13, R14 ;  /* 0x0000000d030e7224 */ /* 0x000fe400078e020e */
[----:B------:R-:W-:Y:S02]  /*9900*/  @!P4 IMAD.IADD R9, R9, 0x1, -R3 ;  /* 0x000000010909c824 */ /* 0x000fe400078e0a03 */
[C---:B------:R-:W-:Y:S01]  /*9910*/  IMAD R15, R3.reuse, R11, R15 ;  /* 0x0000000b030f7224 */ /* 0x040fe200078e020f */
[----:B------:R-:W-:Y:S01]  /*9920*/  ISETP.GT.U32.AND P4, PT, R3, R14, PT ;  /* 0x0000000e0300720c */ /* 0x000fe20003f84070 */
[----:B0-----:R-:W-:-:S02]  /*9930*/  IMAD.MOV.U32 R0, RZ, RZ, R9 ;  /* 0x000000ffff007224 */ /* 0x001fc400078e0009 */
[--C-:B------:R-:W-:Y:S01]  /*9940*/  @!P2 IMAD.IADD R17, R17, 0x1, -R3.reuse ;  /* 0x000000011111a824 */ /* 0x100fe200078e0a03 */
[C---:B------:R-:W-:Y:S01]  /*9950*/  ISETP.GT.U32.AND P2, PT, R3.reuse, R15, PT ;  /* 0x0000000f0300720c */ /* 0x040fe20003f44070 */
[----:B------:R-:W-:Y:S01]  /*9960*/  @!P0 IMAD.MOV R0, RZ, RZ, -R0 ;  /* 0x000000ffff008224 */ /* 0x000fe200078e0a00 */
[----:B------:R-:W-:Y:S01]  /*9970*/  ISETP.GT.U32.AND P0, PT, R3, R16, PT ;  /* 0x000000100300720c */ /* 0x000fe20003f04070 */
[----:B------:R-:W-:Y:S01]  /*9980*/  @!P3 IMAD.MOV R10, RZ, RZ, -R10 ;  /* 0x000000ffff0ab224 */ /* 0x000fe200078e0a0a */
[----:B------:R-:W-:Y:S01]  /*9990*/  ISETP.GE.AND P3, PT, R8, RZ, PT ;  /* 0x000000ff0800720c */ /* 0x000fe20003f66270 */
[C---:B------:R-:W-:Y:S02]  /*99a0*/  VIADD R11, R29.reuse, 0x52 ;  /* 0x000000521d0b7836 */ /* 0x040fe40000000000 */
[----:B------:R-:W-:Y:S01]  /*99b0*/  VIADD R8, R29, 0x51 ;  /* 0x000000511d087836 */ /* 0x000fe20000000000 */
[----:B------:R0:W-:Y:S01]  /*99c0*/  STL [R1+0x14c], R10 ;  /* 0x00014c0a01007387 */ /* 0x0001e20000100800 */
[--C-:B------:R-:W-:Y:S01]  /*99d0*/  @!P4 IMAD.IADD R14, R14, 0x1, -R3.reuse ;  /* 0x000000010e0ec824 */ /* 0x100fe200078e0a03 */
[----:B------:R-:W-:Y:S01]  /*99e0*/  IABS R9, R11 ;  /* 0x0000000b00097213 */ /* 0x000fe20000000000 */
[--C-:B------:R-:W-:Y:S01]  /*99f0*/  @!P6 IMAD.IADD R7, R7, 0x1, -R3.reuse ;  /* 0x000000010707e824 */ /* 0x100fe200078e0a03 */
[----:B------:R-:W-:Y:S01]  /*9a00*/  ISETP.GE.AND P4, PT, R2, RZ, PT ;  /* 0x000000ff0200720c */ /* 0x000fe20003f86270 */
[--C-:B------:R-:W-:Y:S01]  /*9a10*/  @!P2 IMAD.IADD R15, R15, 0x1, -R3.reuse ;  /* 0x000000010f0fa824 */ /* 0x100fe200078e0a03 */
[----:B------:R-:W-:Y:S01]  /*9a20*/  IABS R2, R8 ;  /* 0x0000000800027213 */ /* 0x000fe20000000000 */
[----:B------:R-:W-:Y:S01]  /*9a30*/  @!P0 IMAD.IADD R16, R16, 0x1, -R3 ;  /* 0x0000000110108824 */ /* 0x000fe200078e0a03 */
[C---:B------:R-:W-:Y:S01]  /*9a40*/  ISETP.GT.U32.AND P0, PT, R3.reuse, R14, PT ;  /* 0x0000000e0300720c */ /* 0x040fe20003f04070 */
[----:B------:R1:W-:Y:S01]  /*9a50*/  STL [R1+0x148], R0 ;  /* 0x0001480001007387 */ /* 0x0003e20000100800 */
[----:B0-----:R-:W-:Y:S01]  /*9a60*/  IMAD.HI.U32 R10, R6, R9, RZ ;  /* 0x00000009060a7227 */ /* 0x001fe200078e00ff */
[----:B------:R-:W-:-:S02]  /*9a70*/  ISETP.GT.U32.AND P2, PT, R3, R15, PT ;  /* 0x0000000f0300720c */ /* 0x000fc40003f44070 */
[----:B------:R-:W-:Y:S01]  /*9a80*/  ISETP.GE.AND P6, PT, R4, RZ, PT ;  /* 0x000000ff0400720c */ /* 0x000fe20003fc6270 */
[----:B------:R-:W-:-:S04]  /*9a90*/  IMAD.HI.U32 R12, R6, R2, RZ ;  /* 0x00000002060c7227 */ /* 0x000fc800078e00ff */
[----:B------:R-:W-:Y:S02]  /*9aa0*/  IMAD.MOV R10, RZ, RZ, -R10 ;  /* 0x000000ffff0a7224 */ /* 0x000fe400078e0a0a */
[----:B------:R-:W-:Y:S02]  /*9ab0*/  IMAD.MOV R12, RZ, RZ, -R12 ;  /* 0x000000ffff0c7224 */ /* 0x000fe400078e0a0c */
[C---:B------:R-:W-:Y:S02]  /*9ac0*/  IMAD R9, R3.reuse, R10, R9 ;  /* 0x0000000a03097224 */ /* 0x040fe400078e0209 */
[----:B-1----:R-:W-:Y:S02]  /*9ad0*/  IMAD.MOV.U32 R0, RZ, RZ, R7 ;  /* 0x000000ffff007224 */ /* 0x002fe400078e0007 */
[----:B------:R-:W-:Y:S02]  /*9ae0*/  IMAD R2, R3, R12, R2 ;  /* 0x0000000c03027224 */ /* 0x000fe400078e0202 */
[----:B------:R-:W-:-:S02]  /*9af0*/  VIADD R4, R29, 0x50 ;  /* 0x000000501d047836 */ /* 0x000fc40000000000 */
[--C-:B------:R-:W-:Y:S01]  /*9b00*/  @!P0 IMAD.IADD R14, R14, 0x1, -R3.reuse ;  /* 0x000000010e0e8824 */ /* 0x100fe200078e0a03 */
[C---:B------:R-:W-:Y:S01]  /*9b10*/  ISETP.GT.U32.AND P0, PT, R3.reuse, R9, PT ;  /* 0x000000090300720c */ /* 0x040fe20003f04070 */
[----:B------:R-:W-:Y:S01]  /*9b20*/  @!P5 IMAD.MOV R0, RZ, RZ, -R0 ;  /* 0x000000ffff00d224 */ /* 0x000fe200078e0a00 */
[----:B------:R-:W-:Y:S01]  /*9b30*/  ISETP.GT.U32.AND P5, PT, R3, R16, PT ;  /* 0x000000100300720c */ /* 0x000fe20003fa4070 */
[----:B------:R-:W-:Y:S01]  /*9b40*/  @!P2 IMAD.IADD R15, R15, 0x1, -R3 ;  /* 0x000000010f0fa824 */ /* 0x000fe200078e0a03 */
[----:B------:R-:W-:Y:S01]  /*9b50*/  ISETP.GT.U32.AND P2, PT, R3, R2, PT ;  /* 0x000000020300720c */ /* 0x000fe20003f44070 */
[----:B------:R-:W-:Y:S01]  /*9b60*/  VIADD R7, R29, 0x4f ;  /* 0x0000004f1d077836 */ /* 0x000fe20000000000 */
[----:B------:R-:W-:Y:S01]  /*9b70*/  IABS R10, R4 ;  /* 0x00000004000a7213 */ /* 0x000fe20000000000 */
[----:B------:R0:W-:Y:S01]  /*9b80*/  STL [R1+0x144], R0 ;  /* 0x0001440001007387 */ /* 0x0001e20000100800 */
[----:B------:R-:W-:Y:S02]  /*9b90*/  @!P1 IMAD.MOV R17, RZ, RZ, -R17 ;  /* 0x000000ffff119224 */ /* 0x000fe400078e0a11 */
[----:B------:R-:W-:Y:S01]  /*9ba0*/  IABS R20, R7 ;  /* 0x0000000700147213 */ /* 0x000fe20000000000 */
[----:B------:R-:W-:-:S02]  /*9bb0*/  IMAD.HI.U32 R13, R6, R10, RZ ;  /* 0x0000000a060d7227 */ /* 0x000fc400078e00ff */
[----:B------:R-:W-:Y:S02]  /*9bc0*/  STL [R1+0x140], R17 ;  /* 0x0001401101007387 */ /* 0x000fe40000100800 */
[----:B------:R-:W-:Y:S02]  /*9bd0*/  IMAD.MOV R13, RZ, RZ, -R13 ;  /* 0x000000ffff0d7224 */ /* 0x000fe400078e0a0d */
[--C-:B------:R-:W-:Y:S01]  /*9be0*/  @!P0 IMAD.IADD R9, R9, 0x1, -R3.reuse ;  /* 0x0000000109098824 */ /* 0x100fe200078e0a03 */
[----:B------:R-:W-:Y:S01]  /*9bf0*/  ISETP.GE.AND P0, PT, R8, RZ, PT ;  /* 0x000000ff0800720c */ /* 0x000fe20003f06270 */
[--C-:B------:R-:W-:Y:S01]  /*9c00*/  @!P5 IMAD.IADD R16, R16, 0x1, -R3.reuse ;  /* 0x000000011010d824 */ /* 0x100fe200078e0a03 */
[----:B------:R-:W-:Y:S01]  /*9c10*/  ISETP.GE.AND P5, PT, R11, RZ, PT ;  /* 0x000000ff0b00720c */ /* 0x000fe20003fa6270 */
[----:B------:R-:W-:Y:S01]  /*9c20*/  @!P2 IMAD.IADD R2, R2, 0x1, -R3 ;  /* 0x000000010202a824 */ /* 0x000fe200078e0a03 */
[----:B------:R-:W-:Y:S01]  /*9c30*/  ISETP.GT.U32.AND P1, PT, R3, R9, PT ;  /* 0x000000090300720c */ /* 0x000fe20003f24070 */
[----:B0-----:R-:W-:-:S02]  /*9c40*/  IMAD.MOV.U32 R0, RZ, RZ, R14 ;  /* 0x000000ffff007224 */ /* 0x001fc400078e000e */
[----:B------:R-:W-:-:S04]  /*9c50*/  IMAD.HI.U32 R12, R6, R20, RZ ;  /* 0x00000014060c7227 */ /* 0x000fc800078e00ff */
[----:B------:R-:W-:Y:S02]  /*9c60*/  VIADD R11, R29, 0x4e ;  /* 0x0000004e1d0b7836 */ /* 0x000fe40000000000 */
[C---:B------:R-:W-:Y:S02]  /*9c70*/  IMAD R10, R3.reuse, R13, R10 ;  /* 0x0000000d030a7224 */ /* 0x040fe400078e020a */
[----:B------:R-:W-:Y:S01]  /*9c80*/  @!P3 IMAD.MOV R0, RZ, RZ, -R0 ;  /* 0x000000ffff00b224 */ /* 0x000fe200078e0a00 */
[----:B------:R-:W-:Y:S01]  /*9c90*/  ISETP.GT.U32.AND P3, PT, R3, R2, PT ;  /* 0x000000020300720c */ /* 0x000fe20003f64070 */
[----:B------:R-:W-:Y:S01]  /*9ca0*/  IMAD.MOV R12, RZ, RZ, -R12 ;  /* 0x000000ffff0c7224 */ /* 0x000fe200078e0a0c */
[----:B------:R-:W-:Y:S01]  /*9cb0*/  IABS R13, R11 ;  /* 0x0000000b000d7213 */ /* 0x000fe20000000000 */
[----:B------:R-:W-:Y:S01]  /*9cc0*/  VIADD R8, R29, 0x4d ;  /* 0x0000004d1d087836 */ /* 0x000fe20000000000 */
[C---:B------:R-:W-:Y:S01]  /*9cd0*/  ISETP.GT.U32.AND P2, PT, R3.reuse, R10, PT ;  /* 0x0000000a0300720c */ /* 0x040fe20003f44070 */
[----:B------:R-:W-:Y:S01]  /*9ce0*/  IMAD R20, R3, R12, R20 ;  /* 0x0000000c03147224 */ /* 0x000fe200078e0214 */
[----:B------:R0:W-:Y:S01]  /*9cf0*/  STL [R1+0x13c], R0 ;  /* 0x00013c0001007387 */ /* 0x0001e20000100800 */
[----:B------:R-:W-:Y:S01]  /*9d00*/  IMAD.HI.U32 R14, R6, R13, RZ ;  /* 0x0000000d060e7227 */ /* 0x000fe200078e00ff */
[----:B------:R-:W-:-:S03]  /*9d10*/  IABS R12, R8 ;  /* 0x00000008000c7213 */ /* 0x000fc60000000000 */
[----:B------:R-:W-:Y:S01]  /*9d20*/  @!P6 IMAD.MOV R16, RZ, RZ, -R16 ;  /* 0x000000ffff10e224 */ /* 0x000fe200078e0a10 */
[----:B------:R-:W-:Y:S01]  /*9d30*/  ISETP.GT.U32.AND P6, PT, R3, R20, PT ;  /* 0x000000140300720c */ /* 0x000fe20003fc4070 */
[----:B------:R-:W-:Y:S01]  /*9d40*/  @!P1 IMAD.IADD R9, R9, 0x1, -R3 ;  /* 0x0000000109099824 */ /* 0x000fe200078e0a03 */
[----:B------:R-:W-:Y:S01]  /*9d50*/  ISETP.GE.AND P1, PT, R7, RZ, PT ;  /* 0x000000ff0700720c */ /* 0x000fe20003f26270 */
[----:B------:R-:W-:Y:S01]  /*9d60*/  IMAD.MOV R14, RZ, RZ, -R14 ;  /* 0x000000ffff0e7224 */ /* 0x000fe200078e0a0e */
[----:B------:R1:W-:Y:S01]  /*9d70*/  STL [R1+0x138], R16 ;  /* 0x0001381001007387 */ /* 0x0003e20000100800 */
[----:B0-----:R-:W-:Y:S02]  /*9d80*/  IMAD.MOV.U32 R0, RZ, RZ, R15 ;  /* 0x000000ffff007224 */ /* 0x001fe400078e000f */
[----:B------:R-:W-:-:S04]  /*9d90*/  IMAD.HI.U32 R15, R6, R12, RZ ;  /* 0x0000000c060f7227 */ /* 0x000fc800078e00ff */
[----:B------:R-:W-:Y:S01]  /*9da0*/  @!P4 IMAD.MOV R0, RZ, RZ, -R0 ;  /* 0x000000ffff00c224 */ /* 0x000fe200078e0a00 */
[----:B------:R-:W-:Y:S01]  /*9db0*/  ISETP.GE.AND P4, PT, R4, RZ, PT ;  /* 0x000000ff0400720c */ /* 0x000fe20003f86270 */
[----:B------:R-:W-:Y:S01]  /*9dc0*/  @!P3 IMAD.IADD R2, R2, 0x1, -R3 ;  /* 0x000000010202b824 */ /* 0x000fe200078e0a03 */
[----:B------:R-:W-:Y:S01]  /*9dd0*/  ISETP.GE.AND P3, PT, R11, RZ, PT ;  /* 0x000000ff0b00720c */ /* 0x000fe20003f66270 */
[----:B------:R-:W-:Y:S01]  /*9de0*/  IMAD.MOV R15, RZ, RZ, -R15 ;  /* 0x000000ffff0f7224 */ /* 0x000fe200078e0a0f */
[----:B------:R0:W-:Y:S01]  /*9df0*/  STL [R1+0x134], R0 ;  /* 0x0001340001007387 */ /* 0x0001e20000100800 */
[----:B------:R-:W-:Y:S02]  /*9e00*/  @!P2 IMAD.IADD R10, R10, 0x1, -R3 ;  /* 0x000000010a0aa824 */ /* 0x000fe400078e0a03 */
[C---:B------:R-:W-:Y:S02]  /*9e10*/  IMAD R11, R3.reuse, R14, R13 ;  /* 0x0000000e030b7224 */ /* 0x040fe400078e020d */
[----:B-1----:R-:W-:Y:S01]  /*9e20*/  IMAD.MOV.U32 R16, RZ, RZ, R9 ;  /* 0x000000ffff107224 */ /* 0x002fe200078e0009 */
[C---:B------:R-:W-:Y:S01]  /*9e30*/  ISETP.GT.U32.AND P2, PT, R3.reuse, R10, PT ;  /* 0x0000000a0300720c */ /* 0x040fe20003f44070 */
[----:B------:R-:W-:-:S02]  /*9e40*/  IMAD R12, R3, R15, R12 ;  /* 0x0000000f030c7224 */ /* 0x000fc400078e020c */
[----:B------:R-:W-:Y:S01]  /*9e50*/  @!P5 IMAD.MOV R16, RZ, RZ, -R16 ;  /* 0x000000ffff10d224 */ /* 0x000fe200078e0a10 */
[C---:B------:R-:W-:Y:S01]  /*9e60*/  ISETP.GT.U32.AND P5, PT, R3.reuse, R11, PT ;  /* 0x0000000b0300720c */ /* 0x040fe20003fa4070 */
[----:B0-----:R-:W-:Y:S02]  /*9e70*/  IMAD.MOV.U32 R0, RZ, RZ, R2 ;  /* 0x000000ffff007224 */ /* 0x001fe400078e0002 */
[--C-:B------:R-:W-:Y:S01]  /*9e80*/  @!P6 IMAD.IADD R20, R20, 0x1, -R3.reuse ;  /* 0x000000011414e824 */ /* 0x100fe200078e0a03 */
[----:B------:R-:W-:Y:S01]  /*9e90*/  STL [R1+0x130], R16 ;  /* 0x0001301001007387 */ /* 0x000fe20000100800 */
[----:B------:R-:W-:Y:S01]  /*9ea0*/  @!P0 IMAD.MOV R0, RZ, RZ, -R0 ;  /* 0x000000ffff008224 */ /* 0x000fe200078e0a00 */
[----:B------:R-:W-:Y:S01]  /*9eb0*/  ISETP.GT.U32.AND P0, PT, R3, R12, PT ;  /* 0x0000000c0300720c */ /* 0x000fe20003f04070 */
[----:B------:R-:W-:Y:S01]  /*9ec0*/  VIADD R4, R29, 0x4c ;  /* 0x0000004c1d047836 */ /* 0x000fe20000000000 */
[----:B------:R-:W-:Y:S01]  /*9ed0*/  ISETP.GT.U32.AND P6, PT, R3, R20, PT ;  /* 0x000000140300720c */ /* 0x000fe20003fc4070 */
[----:B------:R-:W-:Y:S01]  /*9ee0*/  VIADD R7, R29, 0x4b ;  /* 0x0000004b1d077836 */ /* 0x000fe20000000000 */
[----:B------:R0:W-:Y:S01]  /*9ef0*/  STL [R1+0x12c], R0 ;  /* 0x00012c0001007387 */ /* 0x0001e20000100800 */
[--C-:B------:R-:W-:Y:S01]  /*9f00*/  @!P2 IMAD.IADD R10, R10, 0x1, -R3.reuse ;  /* 0x000000010a0aa824 */ /* 0x100fe200078e0a03 */
[----:B------:R-:W-:Y:S01]  /*9f10*/  IABS R13, R4 ;  /* 0x00000004000d7213 */ /* 0x000fe20000000000 */
[----:B------:R-:W-:Y:S01]  /*9f20*/  @!P5 IMAD.IADD R11, R11, 0x1, -R3 ;  /* 0x000000010b0bd824 */ /* 0x000fe200078e0a03 */
[----:B------:R-:W-:Y:S01]  /*9f30*/  IABS R2, R7 ;  /* 0x0000000700027213 */ /* 0x000fe20000000000 */
[----:B------:R-:W-:Y:S01]  /*9f40*/  VIADD R9, R29, 0x4a ;  /* 0x0000004a1d097836 */ /* 0x000fe20000000000 */
[----:B------:R-:W-:Y:S01]  /*9f50*/  ISETP.GE.AND P2, PT, R8, RZ, PT ;  /* 0x000000ff0800720c */ /* 0x000fe20003f46270 */
[----:B------:R-:W-:Y:S01]  /*9f60*/  IMAD.HI.U32 R8, R6, R13, RZ ;  /* 0x0000000d06087227 */ /* 0x000fe200078e00ff */
[----:B------:R-:W-:-:S02]  /*9f70*/  ISETP.GT.U32.AND P5, PT, R3, R11, PT ;  /* 0x0000000b0300720c */ /* 0x000fc40003fa4070 */
[----:B------:R-:W-:Y:S01]  /*9f80*/  IABS R15, R9 ;  /* 0x00000009000f7213 */ /* 0x000fe20000000000 */
[----:B0-----:R-:W-:Y:S02]  /*9f90*/  IMAD.MOV.U32 R0, RZ, RZ, R10 ;  /* 0x000000ffff007224 */ /* 0x001fe400078e000a */
[--C-:B------:R-:W-:Y:S01]  /*9fa0*/  @!P0 IMAD.IADD R12, R12, 0x1, -R3.reuse ;  /* 0x000000010c0c8824 */ /* 0x100fe200078e0a03 */
[----:B------:R-:W-:Y:S01]  /*9fb0*/  ISETP.GE.AND P0, PT, R7, RZ, PT ;  /* 0x000000ff0700720c */ /* 0x000fe20003f06270 */
[----:B------:R-:W-:Y:S01]  /*9fc0*/  @!P6 IMAD.IADD R20, R20, 0x1, -R3 ;  /* 0x000000011414e824 */ /* 0x000fe200078e0a03 */
[----:B------:R-:W-:Y:S01]  /*9fd0*/  ISETP.GE.AND P6, PT, R4, RZ, PT ;  /* 0x000000ff0400720c */ /* 0x000fe20003fc6270 */
[----:B------:R-:W-:Y:S01]  /*9fe0*/  @!P4 IMAD.MOV R0, RZ, RZ, -R0 ;  /* 0x000000ffff00c224 */ /* 0x000fe200078e0a00 */
[----:B------:R-:W-:Y:S01]  /*9ff0*/  ISETP.GT.U32.AND P4, PT, R3, R12, PT ;  /* 0x0000000c0300720c */ /* 0x000fe20003f84070 */
[----:B------:R-:W-:-:S03]  /*a000*/  IMAD.HI.U32 R4, R6, R2, RZ ;  /* 0x0000000206047227 */ /* 0x000fc600078e00ff */
[----:B------:R0:W-:Y:S01]  /*a010*/  STL [R1+0x128], R0 ;  /* 0x0001280001007387 */ /* 0x0001e20000100800 */
[----:B------:R-:W-:Y:S02]  /*a020*/  IMAD.MOV R8, RZ, RZ, -R8 ;  /* 0x000000ffff087224 */ /* 0x000fe400078e0a08 */
[----:B------:R-:W-:Y:S02]  /*a030*/  IMAD.MOV R4, RZ, RZ, -R4 ;  /* 0x000000ffff047224 */ /* 0x000fe400078e0a04 */
[C---:B------:R-:W-:Y:S02]  /*a040*/  IMAD R13, R3.reuse, R8, R13 ;  /* 0x00000008030d7224 */ /* 0x040fe400078e020d */
[----:B------:R-:W-:Y:S02]  /*a050*/  IMAD R2, R3, R4, R2 ;  /* 0x0000000403027224 */ /* 0x000fe400078e0202 */
[--C-:B------:R-:W-:Y:S01]  /*a060*/  @!P5 IMAD.IADD R11, R11, 0x1, -R3.reuse ;  /* 0x000000010b0bd824 */ /* 0x100fe200078e0a03 */
[C---:B------:R-:W-:Y:S01]  /*a070*/  ISETP.GT.U32.AND P5, PT, R3.reuse, R13, PT ;  /* 0x0000000d0300720c */ /* 0x040fe20003fa4070 */
[----:B------:R-:W-:Y:S01]  /*a080*/  @!P4 IMAD.IADD R12, R12, 0x1, -R3 ;  /* 0x000000010c0cc824 */ /* 0x000fe200078e0a03 */
[----:B------:R-:W-:Y:S01]  /*a090*/  ISETP.GT.U32.AND P4, PT, R3, R2, PT ;  /* 0x000000020300720c */ /* 0x000fe20003f84070 */
[----:B------:R-:W-:-:S02]  /*a0a0*/  VIADD R8, R29, 0x49 ;  /* 0x000000491d087836 */ /* 0x000fc40000000000 */
[----:B------:R-:W-:-:S03]  /*a0b0*/  IMAD.HI.U32 R4, R6, R15, RZ ;  /* 0x0000000f06047227 */ /* 0x000fc600078e00ff */
[----:B------:R-:W-:Y:S01]  /*a0c0*/  IABS R17, R8 ;  /* 0x0000000800117213 */ /* 0x000fe20000000000 */
[----:B0-----:R-:W-:Y:S02]  /*a0d0*/  IMAD.MOV.U32 R0, RZ, RZ, R20 ;  /* 0x000000ffff007224 */ /* 0x001fe400078e0014 */
[----:B------:R-:W-:Y:S02]  /*a0e0*/  VIADD R10, R29, 0x48 ;  /* 0x000000481d0a7836 */ /* 0x000fe40000000000 */
[--C-:B------:R-:W-:Y:S02]  /*a0f0*/  @!P5 IMAD.IADD R13, R13, 0x1, -R3.reuse ;  /* 0x000000010d0dd824 */ /* 0x100fe400078e0a03 */
[----:B------:R-:W-:Y:S01]  /*a100*/  @!P4 IMAD.IADD R2, R2, 0x1, -R3 ;  /* 0x000000010202c824 */ /* 0x000fe200078e0a03 */
[----:B------:R-:W-:Y:S01]  /*a110*/  IABS R18, R10 ;  /* 0x0000000a00127213 */ /* 0x000fe20000000000 */
[----:B------:R-:W-:Y:S01]  /*a120*/  IMAD.MOV R4, RZ, RZ, -R4 ;  /* 0x000000ffff047224 */ /* 0x000fe200078e0a04 */
[----:B------:R-:W-:Y:S01]  /*a130*/  ISETP.GT.U32.AND P4, PT, R3, R13, PT ;  /* 0x0000000d0300720c */ /* 0x000fe20003f84070 */
[----:B------:R-:W-:-:S04]  /*a140*/  IMAD.HI.U32 R19, R6, R17, RZ ;  /* 0x0000001106137227 */ /* 0x000fc800078e00ff */
[----:B------:R-:W-:Y:S01]  /*a150*/  @!P1 IMAD.MOV R0, RZ, RZ, -R0 ;  /* 0x000000ffff009224 */ /* 0x000fe200078e0a00 */
[----:B------:R-:W-:Y:S01]  /*a160*/  ISETP.GE.AND P1, PT, R9, RZ, PT ;  /* 0x000000ff0900720c */ /* 0x000fe20003f26270 */
[----:B------:R-:W-:Y:S02]  /*a170*/  IMAD R15, R3, R4, R15 ;  /* 0x00000004030f7224 */ /* 0x000fe400078e020f */
[----:B------:R-:W-:Y:S01]  /*a180*/  VIADD R7, R29, 0x47 ;  /* 0x000000471d077836 */ /* 0x000fe20000000000 */
[----:B------:R0:W-:Y:S01]  /*a190*/  STL [R1+0x124], R0 ;  /* 0x0001240001007387 */ /* 0x0001e20000100800 */
[----:B------:R-:W-:Y:S01]  /*a1a0*/  IMAD.MOV R19, RZ, RZ, -R19 ;  /* 0x000000ffff137224 */ /* 0x000fe200078e0a13 */
[----:B------:R-:W-:Y:S01]  /*a1b0*/  ISETP.GT.U32.AND P5, PT, R3, R15, PT ;  /* 0x0000000f0300720c */ /* 0x000fe20003fa4070 */
[----:B------:R-:W-:Y:S01]  /*a1c0*/  IMAD.HI.U32 R14, R6, R18, RZ ;  /* 0x00000012060e7227 */ /* 0x000fe200078e00ff */
[----:B------:R-:W-:-:S03]  /*a1d0*/  IABS R16, R7 ;  /* 0x0000000700107213 */ /* 0x000fc60000000000 */
[----:B------:R-:W-:Y:S02]  /*a1e0*/  IMAD R17, R3, R19, R17 ;  /* 0x0000001303117224 */ /* 0x000fe400078e0211 */
[----:B------:R-:W-:Y:S02]  /*a1f0*/  IMAD.MOV R14, RZ, RZ, -R14 ;  /* 0x000000ffff0e7224 */ /* 0x000fe400078e0a0e */
[----:B0-----:R-:W-:Y:S02]  /*a200*/  IMAD.MOV.U32 R0, RZ, RZ, R11 ;  /* 0x000000ffff007224 */ /* 0x001fe400078e000b */
[----:B------:R-:W-:Y:S01]  /*a210*/  @!P4 IMAD.IADD R13, R13, 0x1, -R3 ;  /* 0x000000010d0dc824 */ /* 0x000fe200078e0a03 */
[----:B------:R-:W-:Y:S01]  /*a220*/  ISETP.GT.U32.AND P4, PT, R3, R17, PT ;  /* 0x000000110300720c */ /* 0x000fe20003f84070 */
[----:B------:R-:W-:Y:S02]  /*a230*/  @!P3 IMAD.MOV R0, RZ, RZ, -R0 ;  /* 0x000000ffff00b224 */ /* 0x000fe400078e0a00 */
[----:B------:R-:W-:-:S03]  /*a240*/  IMAD.HI.U32 R11, R6, R16, RZ ;  /* 0x00000010060b7227 */ /* 0x000fc600078e00ff */
[----:B------:R0:W-:Y:S01]  /*a250*/  STL [R1+0x120], R0 ;  /* 0x0001200001007387 */ /* 0x0001e20000100800 */
[----:B------:R-:W-:Y:S02]  /*a260*/  IMAD R18, R3, R14, R18 ;  /* 0x0000000e03127224 */ /* 0x000fe400078e0212 */
[----:B------:R-:W-:Y:S02]  /*a270*/  IMAD.MOV R11, RZ, RZ, -R11 ;  /* 0x000000ffff0b7224 */ /* 0x000fe400078e0a0b */
[----:B------:R-:W-:Y:S01]  /*a280*/  @!P5 IMAD.IADD R15, R15, 0x1, -R3 ;  /* 0x000000010f0fd824 */ /* 0x000fe200078e0a03 */
[C---:B------:R-:W-:Y:S01]  /*a290*/  ISETP.GT.U32.AND P5, PT, R3.reuse, R2, PT ;  /* 0x000000020300720c */ /* 0x040fe20003fa4070 */
[----:B------:R-:W-:Y:S02]  /*a2a0*/  IMAD R16, R3, R11, R16 ;  /* 0x0000000b03107224 */ /* 0x000fe400078e0210 */
[----:B------:R-:W-:Y:S01]  /*a2b0*/  VIADD R4, R29, 0x46 ;  /* 0x000000461d047836 */ /* 0x000fe20000000000 */
[----:B------:R-:W-:Y:S01]  /*a2c0*/  ISETP.GT.U32.AND P3, PT, R3, R15, PT ;  /* 0x0000000f0300720c */ /* 0x000fe20003f64070 */
[----:B0-----:R-:W-:-:S02]  /*a2d0*/  IMAD.MOV.U32 R0, RZ, RZ, R13 ;  /* 0x000000ffff007224 */ /* 0x001fc400078e000d */
[----:B------:R-:W-:Y:S01]  /*a2e0*/  @!P4 IMAD.IADD R17, R17, 0x1, -R3 ;  /* 0x000000011111c824 */ /* 0x000fe200078e0a03 */
[C---:B------:R-:W-:Y:S01]  /*a2f0*/  ISETP.GT.U32.AND P4, PT, R3.reuse, R16, PT ;  /* 0x000000100300720c */ /* 0x040fe20003f84070 */
[----:B------:R-:W-:Y:S01]  /*a300*/  @!P6 IMAD.MOV R0, RZ, RZ, -R0 ;  /* 0x000000ffff00e224 */ /* 0x000fe200078e0a00 */
[----:B------:R-:W-:Y:S01]  /*a310*/  ISETP.GT.U32.AND P6, PT, R3, R18, PT ;  /* 0x000000120300720c */ /* 0x000fe20003fc4070 */
[----:B------:R-:W-:Y:S01]  /*a320*/  IMAD.MOV.U32 R14, RZ, RZ, R12 ;  /* 0x000000ffff0e7224 */ /* 0x000fe200078e000c */
[----:B------:R-:W-:Y:S01]  /*a330*/  IABS R9, R4 ;  /* 0x0000000400097213 */ /* 0x000fe20000000000 */
[----:B------:R-:W-:Y:S02]  /*a340*/  VIADD R11, R29, 0x45 ;  /* 0x000000451d0b7836 */ /* 0x000fe40000000000 */
[----:B------:R-:W-:Y:S01]  /*a350*/  @!P2 IMAD.MOV R14, RZ, RZ, -R14 ;  /* 0x000000ffff0ea224 */ /* 0x000fe200078e0a0e */
[----:B------:R-:W-:Y:S01]  /*a360*/  ISETP.GE.AND P2, PT, R8, RZ, PT ;  /* 0x000000ff0800720c */ /* 0x000fe20003f46270 */
[----:B------:R-:W-:-:S03]  /*a370*/  IMAD.HI.U32 R12, R6, R9, RZ ;  /* 0x00000009060c7227 */ /* 0x000fc600078e00ff */
[----:B------:R-:W-:Y:S01]  /*a380*/  STL [R1+0x11c], R14 ;  /* 0x00011c0e01007387 */ /* 0x000fe20000100800 */
[--C-:B------:R-:W-:Y:S01]  /*a390*/  @!P3 IMAD.IADD R15, R15, 0x1, -R3.reuse ;  /* 0x000000010f0fb824 */ /* 0x100fe200078e0a03 */
[----:B------:R-:W-:Y:S01]  /*a3a0*/  ISETP.GE.AND P3, PT, R7, RZ, PT ;  /* 0x000000ff0700720c */ /* 0x000fe20003f66270 */
[--C-:B------:R-:W-:Y:S01]  /*a3b0*/  @!P6 IMAD.IADD R18, R18, 0x1, -R3.reuse ;  /* 0x000000011212e824 */ /* 0x100fe200078e0a03 */
[C---:B------:R-:W-:Y:S01]  /*a3c0*/  ISETP.GT.U32.AND P6, PT, R3.reuse, R17, PT ;  /* 0x000000110300720c */ /* 0x040fe20003fc4070 */
[----:B------:R-:W-:Y:S01]  /*a3d0*/  IMAD.MOV R12, RZ, RZ, -R12 ;  /* 0x000000ffff0c7224 */ /* 0x000fe200078e0a0c */
[----:B------:R-:W-:Y:S01]  /*a3e0*/  IABS R7, R11 ;  /* 0x0000000b00077213 */ /* 0x000fe20000000000 */
[----:B------:R-:W-:Y:S01]  /*a3f0*/  @!P4 IMAD.IADD R16, R16, 0x1, -R3 ;  /* 0x000000011010c824 */ /* 0x000fe200078e0a03 */
[----:B------:R0:W-:Y:S01]  /*a400*/  STL [R1+0x118], R0 ;  /* 0x0001180001007387 */ /* 0x0001e20000100800 */
[C---:B------:R-:W-:Y:S02]  /*a410*/  IMAD R9, R3.reuse, R12, R9 ;  /* 0x0000000c03097224 */ /* 0x040fe400078e0209 */
[----:B------:R-:W-:Y:S01]  /*a420*/  IMAD.HI.U32 R8, R6, R7, RZ ;  /* 0x0000000706087227 */ /* 0x000fe200078e00ff */
[----:B------:R-:W-:-:S03]  /*a430*/  ISETP.GT.U32.AND P4, PT, R3, R16, PT ;  /* 0x000000100300720c */ /* 0x000fc60003f84070 */
[--C-:B------:R-:W-:Y:S01]  /*a440*/  @!P5 IMAD.IADD R2, R2, 0x1, -R3.reuse ;  /* 0x000000010202d824 */ /* 0x100fe200078e0a03 */
[----:B------:R-:W-:Y:S01]  /*a450*/  ISETP.GE.AND P5, PT, R10, RZ, PT ;  /* 0x000000ff0a00720c */ /* 0x000fe20003fa6270 */
[----:B------:R-:W-:Y:S01]  /*a460*/  @!P6 IMAD.IADD R17, R17, 0x1, -R3 ;  /* 0x000000011111e824 */ /* 0x000fe200078e0a03 */
[----:B------:R-:W-:Y:S01]  /*a470*/  ISETP.GT.U32.AND P6, PT, R3, R9, PT ;  /* 0x000000090300720c */ /* 0x000fe20003fc4070 */
[----:B------:R-:W-:Y:S02]  /*a480*/  IMAD.MOV R8, RZ, RZ, -R8 ;  /* 0x000000ffff087224 */ /* 0x000fe400078e0a08 */
[----:B------:R-:W-:Y:S02]  /*a490*/  VIADD R13, R29, 0x44 ;  /* 0x000000441d0d7836 */ /* 0x000fe40000000000 */
[----:B0-----:R-:W-:Y:S02]  /*a4a0*/  IMAD.MOV.U32 R0, RZ, RZ, R2 ;  /* 0x000000ffff007224 */ /* 0x001fe400078e0002 */
[----:B------:R-:W-:Y:S01]  /*a4b0*/  IMAD R7, R3, R8, R7 ;  /* 0x0000000803077224 */ /* 0x000fe200078e0207 */
[----:B------:R-:W-:Y:S01]  /*a4c0*/  IABS R19, R13 ;  /* 0x0000000d00137213 */ /* 0x000fe20000000000 */
[----:B------:R-:W-:-:S02]  /*a4d0*/  VIADD R12, R29, 0x43 ;  /* 0x000000431d0c7836 */ /* 0x000fc40000000000 */
[----:B------:R-:W-:Y:S01]  /*a4e0*/  @!P0 IMAD.MOV R0, RZ, RZ, -R0 ;  /* 0x000000ffff008224 */ /* 0x000fe200078e0a00 */
[C---:B------:R-:W-:Y:S01]  /*a4f0*/  ISETP.GT.U32.AND P0, PT, R3.reuse, R18, PT ;  /* 0x000000120300720c */ /* 0x040fe20003f04070 */
[--C-:B------:R-:W-:Y:S01]  /*a500*/  @!P4 IMAD.IADD R16, R16, 0x1, -R3.reuse ;  /* 0x000000011010c824 */ /* 0x100fe200078e0a03 */
[----:B------:R-:W-:Y:S01]  /*a510*/  ISETP.GT.U32.AND P4, PT, R3, R7, PT ;  /* 0x000000070300720c */ /* 0x000fe20003f84070 */
[----:B------:R-:W-:Y:S01]  /*a520*/  @!P6 IMAD.IADD R9, R9, 0x1, -R3 ;  /* 0x000000010909e824 */ /* 0x000fe200078e0a03 */
[----:B------:R-:W-:Y:S01]  /*a530*/  IABS R10, R12 ;  /* 0x0000000c000a7213 */ /* 0x000fe20000000000 */
[----:B------:R-:W-:Y:S01]  /*a540*/  IMAD.MOV.U32 R21, RZ, RZ, R15 ;  /* 0x000000ffff157224 */ /* 0x000fe200078e000f */
[----:B------:R0:W-:Y:S01]  /*a550*/  STL [R1+0x114], R0 ;  /* 0x0001140001007387 */ /* 0x0001e20000100800 */
[----:B------:R-:W-:Y:S01]  /*a560*/  IMAD.HI.U32 R20, R6, R19, RZ ;  /* 0x0000001306147227 */ /* 0x000fe200078e00ff */
[----:B------:R-:W-:-:S03]  /*a570*/  ISETP.GE.AND P6, PT, R11, RZ, PT ;  /* 0x000000ff0b00720c */ /* 0x000fc60003fc6270 */
[----:B------:R-:W-:Y:S02]  /*a580*/  VIADD R14, R29, 0x42 ;  /* 0x000000421d0e7836 */ /* 0x000fe40000000000 */
[----:B------:R-:W-:Y:S01]  /*a590*/  @!P1 IMAD.MOV R21, RZ, RZ, -R21 ;  /* 0x000000ffff159224 */ /* 0x000fe200078e0a15 */
[----:B------:R-:W-:Y:S01]  /*a5a0*/  ISETP.GT.U32.AND P1, PT, R3, R9, PT ;  /* 0x000000090300720c */ /* 0x000fe20003f24070 */
[----:B------:R-:W-:Y:S01]  /*a5b0*/  IMAD.HI.U32 R8, R6, R10, RZ ;  /* 0x0000000a06087227 */ /* 0x000fe200078e00ff */
[----:B------:R-:W-:Y:S02]  /*a5c0*/  IABS R2, R14 ;  /* 0x0000000e00027213 */ /* 0x000fe40000000000 */
[----:B------:R-:W-:Y:S01]  /*a5d0*/  STL [R1+0x110], R21 ;  /* 0x0001101501007387 */ /* 0x000fe20000100800 */
[----:B0-----:R-:W-:Y:S02]  /*a5e0*/  IMAD.MOV.U32 R0, RZ, RZ, R17 ;  /* 0x000000ffff007224 */ /* 0x001fe400078e0011 */
[----:B------:R-:W-:-:S02]  /*a5f0*/  IMAD.MOV R20, RZ, RZ, -R20 ;  /* 0x000000ffff147224 */ /* 0x000fc400078e0a14 */
[----:B------:R-:W-:Y:S02]  /*a600*/  @!P2 IMAD.MOV R0, RZ, RZ, -R0 ;  /* 0x000000ffff00a224 */ /* 0x000fe400078e0a00 */
[----:B------:R-:W-:Y:S02]  /*a610*/  IMAD.MOV R8, RZ, RZ, -R8 ;  /* 0x000000ffff087224 */ /* 0x000fe400078e0a08 */
[----:B------:R-:W-:Y:S01]  /*a620*/  IMAD R11, R3, R20, R19 ;  /* 0x00000014030b7224 */ /* 0x000fe200078e0213 */
[----:B------:R0:W-:Y:S01]  /*a630*/  STL [R1+0x10c], R0 ;  /* 0x00010c0001007387 */ /* 0x0001e20000100800 */
[--C-:B------:R-:W-:Y:S02]  /*a640*/  @!P4 IMAD.IADD R7, R7, 0x1, -R3.reuse ;  /* 0x000000010707c824 */ /* 0x100fe400078e0a03 */
[----:B------:R-:W-:Y:S01]  /*a650*/  @!P0 IMAD.IADD R18, R18, 0x1, -R3 ;  /* 0x0000000112128824 */ /* 0x000fe200078e0a03 */
[----:B------:R-:W-:Y:S01]  /*a660*/  ISETP.GE.AND P0, PT, R4, RZ, PT ;  /* 0x000000ff0400720c */ /* 0x000fe20003f06270 */
[C---:B------:R-:W-:Y:S01]  /*a670*/  IMAD R10, R3.reuse, R8, R10 ;  /* 0x00000008030a7224 */ /* 0x040fe200078e020a */
[C---:B------:R-:W-:Y:S01]  /*a680*/  ISETP.GT.U32.AND P4, PT, R3.reuse, R7, PT ;  /* 0x000000070300720c */ /* 0x040fe20003f84070 */
[----:B------:R-:W-:Y:S01]  /*a690*/  IMAD.HI.U32 R4, R6, R2, RZ ;  /* 0x0000000206047227 */ /* 0x000fe200078e00ff */
[----:B------:R-:W-:-:S03]  /*a6a0*/  ISETP.GT.U32.AND P2, PT, R3, R11, PT ;  /* 0x0000000b0300720c */ /* 0x000fc60003f44070 */
[----:B0-----:R-:W-:Y:S02]  /*a6b0*/  IMAD.MOV.U32 R0, RZ, RZ, R16 ;  /* 0x000000ffff007224 */ /* 0x001fe400078e0010 */
[----:B------:R-:W-:Y:S02]  /*a6c0*/  VIADD R8, R29, 0x41 ;  /* 0x000000411d087836 */ /* 0x000fe40000000000 */
[----:B------:R-:W-:Y:S01]  /*a6d0*/  @!P5 IMAD.MOV R18, RZ, RZ, -R18 ;  /* 0x000000ffff12d224 */ /* 0x000fe200078e0a12 */
[----:B------:R-:W-:Y:S01]  /*a6e0*/  ISETP.GT.U32.AND P5, PT, R3, R10, PT ;  /* 0x0000000a0300720c */ /* 0x000fe20003fa4070 */
[----:B------:R-:W-:Y:S01]  /*a6f0*/  @!P3 IMAD.MOV R0, RZ, RZ, -R0 ;  /* 0x000000ffff00b224 */ /* 0x000fe200078e0a00 */
[----:B------:R-:W-:Y:S01]  /*a700*/  IABS R15, R8 ;  /* 0x00000008000f7213 */ /* 0x000fe20000000000 */
[----:B------:R-:W-:Y:S01]  /*a710*/  IMAD.MOV R4, RZ, RZ, -R4 ;  /* 0x000000ffff047224 */ /* 0x000fe200078e0a04 */
[----:B------:R-:W-:Y:S01]  /*a720*/  STL [R1+0x108], R18 ;  /* 0x0001081201007387 */ /* 0x000fe20000100800 */
[----:B------:R-:W-:Y:S01]  /*a730*/  @!P1 IMAD.IADD R9, R9, 0x1, -R3 ;  /* 0x0000000109099824 */ /* 0x000fe200078e0a03 */
[----:B------:R-:W-:Y:S01]  /*a740*/  ISETP.GE.AND P1, PT, R13, RZ, PT ;  /* 0x000000ff0d00720c */ /* 0x000fe20003f26270 */
[----:B------:R-:W-:Y:S01]  /*a750*/  IMAD R2, R3, R4, R2 ;  /* 0x0000000403027224 */ /* 0x000fe200078e0202 */
[----:B------:R0:W-:Y:S01]  /*a760*/  STL [R1+0x104], R0 ;  /* 0x0001040001007387 */ /* 0x0001e20000100800 */
[----:B------:R-:W-:-:S03]  /*a770*/  IMAD.HI.U32 R16, R6, R15, RZ ;  /* 0x0000000f06107227 */ /* 0x000fc600078e00ff */
[----:B------:R-:W-:Y:S01]  /*a780*/  ISETP.GT.U32.AND P3, PT, R3, R2, PT ;  /* 0x000000020300720c */ /* 0x000fe20003f64070 */
[----:B------:R-:W-:Y:S02]  /*a790*/  VIADD R4, R29, 0x40 ;  /* 0x000000401d047836 */ /* 0x000fe40000000000 */
[----:B------:R-:W-:Y:S02]  /*a7a0*/  IMAD.MOV R16, RZ, RZ, -R16 ;  /* 0x000000ffff107224 */ /* 0x000fe400078e0a10 */
[----:B------:R-:W-:Y:S01]  /*a7b0*/  @!P4 IMAD.IADD R7, R7, 0x1, -R3 ;  /* 0x000000010707c824 */ /* 0x000fe200078e0a03 */
[----:B------:R-:W-:Y:S01]  /*a7c0*/  IABS R17, R4 ;  /* 0x0000000400117213 */ /* 0x000fe20000000000 */
[----:B0-----:R-:W-:Y:S01]  /*a7d0*/  IMAD.MOV.U32 R0, RZ, RZ, R9 ;  /* 0x000000ffff007224 */ /* 0x001fe200078e0009 */
[----:B------:R-:W-:Y:S01]  /*a7e0*/  ISETP.GE.AND P4, PT, R12, RZ, PT ;  /* 0x000000ff0c00720c */ /* 0x000fe20003f86270 */
[----:B------:R-:W-:Y:S01]  /*a7f0*/  @!P2 IMAD.IADD R11, R11, 0x1, -R3 ;  /* 0x000000010b0ba824 */ /* 0x000fe200078e0a03 */
[----:B------:R-:W-:Y:S01]  /*a800*/  ISETP.GE.AND P2, PT, R14, RZ, PT ;  /* 0x000000ff0e00720c */ /* 0x000fe20003f46270 */
[----:B------:R-:W-:-:S02]  /*a810*/  @!P0 IMAD.MOV R0, RZ, RZ, -R0 ;  /* 0x000000ffff008224 */ /* 0x000fc400078e0a00 */
[C---:B------:R-:W-:Y:S02]  /*a820*/  IMAD R14, R3.reuse, R16, R15 ;  /* 0x00000010030e7224 */ /* 0x040fe400078e020f */
[----:B------:R-:W-:Y:S01]  /*a830*/  @!P5 IMAD.IADD R10, R10, 0x1, -R3 ;  /* 0x000000010a0ad824 */ /* 0x000fe200078e0a03 */
[----:B------:R0:W-:Y:S01]  /*a840*/  STL [R1+0x100], R0 ;  /* 0x0001000001007387 */ /* 0x0001e20000100800 */
[C---:B------:R-:W-:Y:S01]  /*a850*/  ISETP.GT.U32.AND P5, PT, R3.reuse, R11, PT ;  /* 0x0000000b0300720c */ /* 0x040fe20003fa4070 */
[----:B------:R-:W-:Y:S02]  /*a860*/  IMAD.MOV.U32 R13, RZ, RZ, R17 ;  /* 0x000000ffff0d7224 */ /* 0x000fe400078e0011 */
[----:B------:R-:W-:Y:S01]  /*a870*/  @!P3 IMAD.IADD R2, R2, 0x1, -R3 ;  /* 0x000000010202b824 */ /* 0x000fe200078e0a03 */
[----:B------:R-:W-:Y:S01]  /*a880*/  ISETP.GT.U32.AND P3, PT, R3, R10, PT ;  /* 0x0000000a0300720c */ /* 0x000fe20003f64070 */
[----:B------:R-:W-:-:S03]  /*a890*/  IMAD.HI.U32 R12, R6, R13, RZ ;  /* 0x0000000d060c7227 */ /* 0x000fc600078e00ff */
[C---:B------:R-:W-:Y:S01]  /*a8a0*/  ISETP.GT.U32.AND P0, PT, R3.reuse, R2, PT ;  /* 0x000000020300720c */ /* 0x040fe20003f04070 */
[----:B0-----:R-:W-:Y:S02]  /*a8b0*/  IMAD.MOV.U32 R0, RZ, RZ, R7 ;  /* 0x000000ffff007224 */ /* 0x001fe400078e0007 */
[----:B------:R-:W-:Y:S02]  /*a8c0*/  IMAD.MOV R12, RZ, RZ, -R12 ;  /* 0x000000ffff0c7224 */ /* 0x000fe400078e0a0c */
[----:B------:R-:W-:Y:S01]  /*a8d0*/  @!P6 IMAD.MOV R0, RZ, RZ, -R0 ;  /* 0x000000ffff00e224 */ /* 0x000fe200078e0a00 */
[----:B------:R-:W-:Y:S01]  /*a8e0*/  ISETP.GT.U32.AND P6, PT, R3, R14, PT ;  /* 0x0000000e0300720c */ /* 0x000fe20003fc4070 */
[----:B------:R-:W-:Y:S01]  /*a8f0*/  @!P5 IMAD.IADD R11, R11, 0x1, -R3 ;  /* 0x000000010b0bd824 */ /* 0x000fe200078e0a03 */
[----:B------:R-:W-:Y:S01]  /*a900*/  ISETP.GE.AND P5, PT, R8, RZ, PT ;  /* 0x000000ff0800720c */ /* 0x000fe20003fa6270 */
[C---:B------:R-:W-:Y:S01]  /*a910*/  IMAD R13, R3.reuse, R12, R13 ;  /* 0x0000000c030d7224 */ /* 0x040fe200078e020d */
[----:B------:R-:W-:Y:S01]  /*a920*/  IABS R12, R29 ;  /* 0x0000001d000c7213 */ /* 0x000fe20000000000 */
[----:B------:R-:W-:Y:S01]  /*a930*/  IMAD.MOV.U32 R15, RZ, RZ, R11 ;  /* 0x000000ffff0f7224 */ /* 0x000fe200078e000b */
[----:B------:R0:W-:Y:S01]  /*a940*/  STL [R1+0xfc], R0 ;  /* 0x0000fc0001007387 */ /* 0x0001e20000100800 */
[----:B------:R-:W-:Y:S01]  /*a950*/  @!P3 IMAD.IADD R10, R10, 0x1, -R3 ;  /* 0x000000010a0ab824 */ /* 0x000fe200078e0a03 */
[----:B------:R-:W-:Y:S01]  /*a960*/  ISETP.GT.U32.AND P3, PT, R3, R13, PT ;  /* 0x0000000d0300720c */ /* 0x000fe20003f64070 */
[----:B------:R-:W-:-:S02]  /*a970*/  @!P1 IMAD.MOV R15, RZ, RZ, -R15 ;  /* 0x000000ffff0f9224 */ /* 0x000fc400078e0a0f */
[----:B------:R-:W-:-:S03]  /*a980*/  IMAD.HI.U32 R8, R6, R12, RZ ;  /* 0x0000000c06087227 */ /* 0x000fc600078e00ff */
[----:B------:R-:W-:Y:S01]  /*a990*/  STL [R1+0xf8], R15 ;  /* 0x0000f80f01007387 */ /* 0x000fe20000100800 */
[--C-:B------:R-:W-:Y:S01]  /*a9a0*/  @!P6 IMAD.IADD R14, R14, 0x1, -R3.reuse ;  /* 0x000000010e0ee824 */ /* 0x100fe200078e0a03 */
[----:B------:R-:W-:Y:S01]  /*a9b0*/  ISETP.GE.AND P6, PT, R27, RZ, PT ;  /* 0x000000ff1b00720c */ /* 0x000fe20003fc6270 */
[----:B------:R-:W-:Y:S01]  /*a9c0*/  IMAD.MOV R8, RZ, RZ, -R8 ;  /* 0x000000ffff087224 */ /* 0x000fe200078e0a08 */
[----:B------:R-:W-:Y:S01]  /*a9d0*/  IABS R27, R27 ;  /* 0x0000001b001b7213 */ /* 0x000fe20000000000 */
[----:B0-----:R-:W-:Y:S01]  /*a9e0*/  IMAD.MOV.U32 R0, RZ, RZ, R10 ;  /* 0x000000ffff007224 */ /* 0x001fe200078e000a */
[C---:B------:R-:W-:Y:S01]  /*a9f0*/  ISETP.GT.U32.AND P1, PT, R3.reuse, R14, PT ;  /* 0x0000000e0300720c */ /* 0x040fe20003f24070 */
[----:B------:R-:W-:Y:S02]  /*aa00*/  IMAD R12, R3, R8, R12 ;  /* 0x00000008030c7224 */ /* 0x000fe400078e020c */
[----:B------:R-:W-:Y:S02]  /*aa10*/  VIADD R7, R29, 0x3e ;  /* 0x0000003e1d077836 */ /* 0x000fe40000000000 */
[----:B------:R-:W-:-:S02]  /*aa20*/  @!P3 IMAD.IADD R13, R13, 0x1, -R3 ;  /* 0x000000010d0db824 */ /* 0x000fc400078e0a03 */
[----:B------:R-:W-:Y:S01]  /*aa30*/  @!P4 IMAD.MOV R0, RZ, RZ, -R0 ;  /* 0x000000ffff00c224 */ /* 0x000fe200078e0a00 */
[----:B------:R-:W-:Y:S01]  /*aa40*/  IABS R9, R7 ;  /* 0x0000000700097213 */ /* 0x000fe20000000000 */
[--C-:B------:R-:W-:Y:S01]  /*aa50*/  @!P0 IMAD.IADD R2, R2, 0x1, -R3.reuse ;  /* 0x0000000102028824 */ /* 0x100fe200078e0a03 */
[----:B------:R-:W-:Y:S01]  /*aa60*/  ISETP.GT.U32.AND P3, PT, R3, R13, PT ;  /* 0x0000000d0300720c */ /* 0x000fe20003f64070 */
[----:B------:R-:W-:Y:S01]  /*aa70*/  VIADD R10, R29, 0x3d ;  /* 0x0000003d1d0a7836 */ /* 0x000fe20000000000 */
[----:B------:R0:W-:Y:S01]  /*aa80*/  STL [R1+0xf4], R0 ;  /* 0x0000f40001007387 */ /* 0x0001e20000100800 */
[----:B------:R-:W-:Y:S01]  /*aa90*/  @!P1 IMAD.IADD R14, R14, 0x1, -R3 ;  /* 0x000000010e0e9824 */ /* 0x000fe200078e0a03 */
[----:B------:R-:W-:Y:S01]  /*aaa0*/  ISETP.GT.U32.AND P1, PT, R3, R12, PT ;  /* 0x0000000c0300720c */ /* 0x000fe20003f24070 */
[----:B------:R-:W-:Y:S01]  /*aab0*/  VIADD R8, R29, 0x3b ;  /* 0x0000003b1d087836 */ /* 0x000fe20000000000 */
[----:B------:R-:W-:Y:S01]  /*aac0*/  ISETP.GE.AND P0, PT, R4, RZ, PT ;  /* 0x000000ff0400720c */ /* 0x000fe20003f06270 */
[----:B------:R-:W-:Y:S01]  /*aad0*/  IMAD.HI.U32 R4, R6, R9, RZ ;  /* 0x0000000906047227 */ /* 0x000fe200078e00ff */
[----:B------:R-:W-:-:S02]  /*aae0*/  ISETP.GE.AND P4, PT, R7, RZ, PT ;  /* 0x000000ff0700720c */ /* 0x000fc40003f86270 */
[----:B------:R-:W-:Y:S01]  /*aaf0*/  IABS R23, R8 ;  /* 0x0000000800177213 */ /* 0x000fe20000000000 */
[----:B------:R-:W-:Y:S02]  /*ab00*/  IMAD.MOV R4, RZ, RZ, -R4 ;  /* 0x000000ffff047224 */ /* 0x000fe400078e0a04 */
[----:B0-----:R-:W-:Y:S02]  /*ab10*/  IMAD.MOV.U32 R0, RZ, RZ, R2 ;  /* 0x000000ffff007224 */ /* 0x001fe400078e0002 */
[----:B------:R-:W-:Y:S02]  /*ab20*/  IMAD.MOV.U32 R15, RZ, RZ, R14 ;  /* 0x000000ffff0f7224 */ /* 0x000fe400078e000e */
[----:B------:R-:W-:Y:S01]  /*ab30*/  @!P2 IMAD.MOV R0, RZ, RZ, -R0 ;  /* 0x000000ffff00a224 */ /* 0x000fe200078e0a00 */
[----:B------:R-:W-:Y:S01]  /*ab40*/  ISETP.GE.AND P2, PT, R10, RZ, PT ;  /* 0x000000ff0a00720c */ /* 0x000fe20003f46270 */
[----:B------:R-:W-:Y:S01]  /*ab50*/  @!P1 IMAD.IADD R12, R12, 0x1, -R3 ;  /* 0x000000010c0c9824 */ /* 0x000fe200078e0a03 */
[----:B------:R-:W-:Y:S01]  /*ab60*/  IABS R10, R10 ;  /* 0x0000000a000a7213 */ /* 0x000fe20000000000 */
[----:B------:R-:W-:Y:S01]  /*ab70*/  IMAD.HI.U32 R2, R6, R27, RZ ;  /* 0x0000001b06027227 */ /* 0x000fe200078e00ff */
[----:B------:R0:W-:Y:S03]  /*ab80*/  STL [R1+0xf0], R0 ;  /* 0x0000f00001007387 */ /* 0x0001e60000100800 */
[----:B------:R-:W-:-:S02]  /*ab90*/  IMAD R9, R3, R4, R9 ;  /* 0x0000000403097224 */ /* 0x000fc400078e0209 */
[----:B------:R-:W-:Y:S02]  /*aba0*/  @!P3 IMAD.IADD R13, R13, 0x1, -R3 ;  /* 0x000000010d0db824 */ /* 0x000fe400078e0a03 */
[----:B------:R-:W-:Y:S01]  /*abb0*/  @!P5 IMAD.MOV R15, RZ, RZ, -R15 ;  /* 0x000000ffff0fd224 */ /* 0x000fe200078e0a0f */
[C---:B------:R-:W-:Y:S01]  /*abc0*/  ISETP.GT.U32.AND P5, PT, R3.reuse, R12, PT ;  /* 0x0000000c0300720c */ /* 0x040fe20003fa4070 */
[----:B------:R-:W-:Y:S01]  /*abd0*/  IMAD.MOV R2, RZ, RZ, -R2 ;  /* 0x000000ffff027224 */ /* 0x000fe200078e0a02 */
[----:B------:R-:W-:Y:S01]  /*abe0*/  ISETP.GT.U32.AND P3, PT, R3, R9, PT ;  /* 0x000000090300720c */ /* 0x000fe20003f64070 */
[----:B------:R-:W-:Y:S01]  /*abf0*/  IMAD.HI.U32 R11, R6, R10, RZ ;  /* 0x0000000a060b7227 */ /* 0x000fe200078e00ff */
[----:B------:R-:W-:Y:S03]  /*ac00*/  STL [R1+0xec], R15 ;  /* 0x0000ec0f01007387 */ /* 0x000fe60000100800 */
[----:B------:R-:W-:-:S02]  /*ac10*/  VIADD R4, R29, 0x3c ;  /* 0x0000003c1d047836 */ /* 0x000fc40000000000 */
[----:B0-----:R-:W-:Y:S02]  /*ac20*/  IMAD.MOV.U32 R0, RZ, RZ, R13 ;  /* 0x000000ffff007224 */ /* 0x001fe400078e000d */
[C---:B------:R-:W-:Y:S01]  /*ac30*/  IMAD R27, R3.reuse, R2, R27 ;  /* 0x00000002031b7224 */ /* 0x040fe200078e021b */
[----:B------:R-:W-:Y:S01]  /*ac40*/  IABS R2, R4 ;  /* 0x0000000400027213 */ /* 0x000fe20000000000 */
[----:B------:R-:W-:Y:S02]  /*ac50*/  IMAD.MOV R11, RZ, RZ, -R11 ;  /* 0x000000ffff0b7224 */ /* 0x000fe400078e0a0b */
[----:B------:R-:W-:Y:S01]  /*ac60*/  @!P0 IMAD.MOV R0, RZ, RZ, -R0 ;  /* 0x000000ffff008224 */ /* 0x000fe200078e0a00 */
[----:B------:R-:W-:Y:S01]  /*ac70*/  ISETP.GE.AND P0, PT, R4, RZ, PT ;  /* 0x000000ff0400720c */ /* 0x000fe20003f06270 */
[C---:B------:R-:W-:Y:S01]  /*ac80*/  IMAD R4, R3.reuse, R11, R10 ;  /* 0x0000000b03047224 */ /* 0x040fe200078e020a */
[----:B------:R-:W-:Y:S01]  /*ac90*/  ISETP.GT.U32.AND P1, PT, R3, R27, PT ;  /* 0x0000001b0300720c */ /* 0x000fe20003f24070 */
[--C-:B------:R-:W-:Y:S01]  /*aca0*/  @!P5 IMAD.IADD R12, R12, 0x1, -R3.reuse ;  /* 0x000000010c0cd824 */ /* 0x100fe200078e0a03 */
[----:B------:R0:W-:Y:S01]  /*acb0*/  STL [R1+0xe8], R0 ;  /* 0x0000e80001007387 */ /* 0x0001e20000100800 */
[----:B------:R-:W-:Y:S01]  /*acc0*/  @!P3 IMAD.IADD R9, R9, 0x1, -R3 ;  /* 0x000000010909b824 */ /* 0x000fe200078e0a03 */
[----:B------:R-:W-:Y:S01]  /*acd0*/  ISETP.GT.U32.AND P5, PT, R3, R4, PT ;  /* 0x000000040300720c */ /* 0x000fe20003fa4070 */
[----:B------:R-:W-:-:S03]  /*ace0*/  IMAD.HI.U32 R11, R6, R2, RZ ;  /* 0x00000002060b7227 */ /* 0x000fc600078e00ff */
[----:B------:R-:W-:Y:S01]  /*acf0*/  ISETP.GT.U32.AND P3, PT, R3, R9, PT ;  /* 0x000000090300720c */ /* 0x000fe20003f64070 */
[----:B------:R-:W-:Y:S02]  /*ad00*/  IMAD.MOV R11, RZ, RZ, -R11 ;  /* 0x000000ffff0b7224 */ /* 0x000fe400078e0a0b */
[----:B------:R-:W-:Y:S02]  /*ad10*/  VIADD R7, R29, 0x3a ;  /* 0x0000003a1d077836 */ /* 0x000fe40000000000 */
[--C-:B------:R-:W-:Y:S01]  /*ad20*/  @!P1 IMAD.IADD R27, R27, 0x1, -R3.reuse ;  /* 0x000000011b1b9824 */ /* 0x100fe200078e0a03 */
[----:B------:R-:W-:Y:S01]  /*ad30*/  ISETP.GE.AND P1, PT, R29, RZ, PT ;  /* 0x000000ff1d00720c */ /* 0x000fe20003f26270 */
[----:B------:R-:W-:Y:S01]  /*ad40*/  IMAD R2, R3, R11, R2 ;  /* 0x0000000b03027224 */ /* 0x000fe200078e0202 */
[----:B------:R-:W-:Y:S01]  /*ad50*/  IABS R14, R7 ;  /* 0x00000007000e7213 */ /* 0x000fe20000000000 */
[----:B------:R-:W-:Y:S02]  /*ad60*/  @!P5 IMAD.IADD R4, R4, 0x1, -R3 ;  /* 0x000000010404d824 */ /* 0x000fe400078e0a03 */
[----:B------:R-:W-:-:S03]  /*ad70*/  IMAD.HI.U32 R10, R6, R23, RZ ;  /* 0x00000017060a7227 */ /* 0x000fc600078e00ff */
[----:B------:R-:W-:Y:S01]  /*ad80*/  ISETP.GT.U32.AND P5, PT, R3, R4, PT ;  /* 0x000000040300720c */ /* 0x000fe20003fa4070 */
[----:B------:R-:W-:Y:S01]  /*ad90*/  @!P3 IMAD.IADD R9, R9, 0x1, -R3 ;  /* 0x000000010909b824 */ /* 0x000fe200078e0a03 */
[----:B------:R-:W-:Y:S01]  /*ada0*/  ISETP.GE.AND P3, PT, R8, RZ, PT ;  /* 0x000000ff0800720c */ /* 0x000fe20003f66270 */
[----:B------:R-:W-:-:S04]  /*adb0*/  IMAD.HI.U32 R8, R6, R14, RZ ;  /* 0x0000000e06087227 */ /* 0x000fc800078e00ff */
[----:B------:R-:W-:Y:S01]  /*adc0*/  @!P1 IMAD.MOV R12, RZ, RZ, -R12 ;  /* 0x000000ffff0c9224 */ /* 0x000fe200078e0a0c */
[----:B------:R-:W-:Y:S01]  /*add0*/  ISETP.GT.U32.AND P1, PT, R3, R2, PT ;  /* 0x000000020300720c */ /* 0x000fe20003f24070 */
[----:B0-----:R-:W-:Y:S02]  /*ade0*/  IMAD.MOV.U32 R0, RZ, RZ, R9 ;  /* 0x000000ffff007224 */ /* 0x001fe400078e0009 */
[----:B------:R-:W-:Y:S01]  /*adf0*/  IMAD.MOV R8, RZ, RZ, -R8 ;  /* 0x000000ffff087224 */ /* 0x000fe200078e0a08 */
[----:B------:R-:W-:Y:S01]  /*ae00*/  STL [R1+0x1cd8], R12 ;  /* 0x001cd80c01007387 */ /* 0x000fe20000100800 */
[----:B------:R-:W-:Y:S01]  /*ae10*/  @!P4 IMAD.MOV R0, RZ, RZ, -R0 ;  /* 0x000000ffff00c224 */ /* 0x000fe200078e0a00 */
[----:B------:R-:W-:Y:S01]  /*ae20*/  ISETP.GE.AND P4, PT, R7, RZ, PT ;  /* 0x000000ff0700720c */ /* 0x000fe20003f86270 */
[----:B------:R-:W-:Y:S02]  /*ae30*/  @!P5 IMAD.IADD R4, R4, 0x1, -R3 ;  /* 0x000000010404d824 */ /* 0x000fe400078e0a03 */
[----:B------:R-:W-:Y:S01]  /*ae40*/  IMAD.MOV R10, RZ, RZ, -R10 ;  /* 0x000000ffff0a7224 */ /* 0x000fe200078e0a0a */
[----:B------:R0:W-:Y:S01]  /*ae50*/  STL [R1+0xe4], R0 ;  /* 0x0000e40001007387 */ /* 0x0001e20000100800 */
[----:B------:R-:W-:-:S02]  /*ae60*/  IMAD R14, R3, R8, R14 ;  /* 0x00000008030e7224 */ /* 0x000fc400078e020e */
[----:B------:R-:W-:Y:S02]  /*ae70*/  @!P1 IMAD.IADD R2, R2, 0x1, -R3 ;  /* 0x0000000102029824 */ /* 0x000fe400078e0a03 */
[----:B------:R-:W-:Y:S02]  /*ae80*/  IMAD R23, R3, R10, R23 ;  /* 0x0000000a03177224 */ /* 0x000fe400078e0217 */
[----:B------:R-:W-:Y:S01]  /*ae90*/  VIADD R11, R29, 0x39 ;  /* 0x000000391d0b7836 */ /* 0x000fe20000000000 */
[----:B------:R-:W-:Y:S01]  /*aea0*/  ISETP.GT.U32.AND P1, PT, R3, R2, PT ;  /* 0x000000020300720c */ /* 0x000fe20003f24070 */
[----:B------:R-:W-:Y:S01]  /*aeb0*/  VIADD R9, R29, 0x37 ;  /* 0x000000371d097836 */ /* 0x000fe20000000000 */
        /* <DEDUP_REMOVED lines=10> */
[----:B------:R-:W-:Y:S01]  /*af60*/  @!P1 IMAD.IADD R2, R2, 0x1, -R3 ;  /* 0x0000000102029824 */ /* 0x000fe200078e0a03 */
[----:B------:R-:W-:Y:S01]  /*af70*/  ISETP.GE.AND P1, PT, R11, RZ, PT ;  /* 0x000000ff0b00720c */ /* 0x000fe20003f26270 */
[----:B------:R-:W-:Y:S02]  /*af80*/  VIADD R17, R29, 0x36 ;  /* 0x000000361d117836 */ /* 0x000fe40000000000 */
[----:B------:R-:W-:Y:S02]  /*af90*/  IMAD.MOV R11, RZ, RZ, -R13 ;  /* 0x000000ffff0b7224 */ /* 0x000fe400078e0a0d */
[--C-:B------:R-:W-:Y:S01]  /*afa0*/  @!P5 IMAD.IADD R23, R23, 0x1, -R3.reuse ;  /* 0x000000011717d824 */ /* 0x100fe200078e0a03 */
[----:B------:R-:W-:Y:S01]  /*afb0*/  IABS R20, R17 ;  /* 0x0000001100147213 */ /* 0x000fe20000000000 */
[----:B------:R-:W-:Y:S02]  /*afc0*/  @!P2 IMAD.IADD R14, R14, 0x1, -R3 ;  /* 0x000000010e0ea824 */ /* 0x000fe400078e0a03 */
[----:B------:R-:W-:Y:S01]  /*afd0*/  IMAD.HI.U32 R7, R6, R21, RZ ;  /* 0x0000001506077227 */ /* 0x000fe200078e00ff */
[----:B------:R-:W-:-:S02]  /*afe0*/  ISETP.GT.U32.AND P5, PT, R3, R23, PT ;  /* 0x000000170300720c */ /* 0x000fc40003fa4070 */
[C---:B------:R-:W-:Y:S01]  /*aff0*/  ISETP.GT.U32.AND P2, PT, R3.reuse, R14, PT ;  /* 0x0000000e0300720c */ /* 0x040fe20003f44070 */
[----:B------:R-:W-:Y:S02]  /*b000*/  IMAD R19, R3, R11, R19 ;  /* 0x0000000b03137224 */ /* 0x000fe400078e0213 */
[----:B0-----:R-:W-:Y:S02]  /*b010*/  IMAD.MOV.U32 R0, RZ, RZ, R2 ;  /* 0x000000ffff007224 */ /* 0x001fe400078e0002 */
[----:B------:R-:W-:-:S04]  /*b020*/  IMAD.HI.U32 R8, R6, R22, RZ ;  /* 0x0000001606087227 */ /* 0x000fc800078e00ff */
        /* <DEDUP_REMOVED lines=11> */
[----:B------:R-:W-:-:S02]  /*b0e0*/  IMAD R20, R3, R4, R20 ;  /* 0x0000000403147224 */ /* 0x000fc400078e0214 */
[--C-:B------:R-:W-:Y:S01]  /*b0f0*/  @!P5 IMAD.IADD R23, R23, 0x1, -R3.reuse ;  /* 0x000000011717d824 */ /* 0x100fe200078e0a03 */
[----:B------:R-:W-:Y:S01]  /*b100*/  ISETP.GT.U32.AND P5, PT, R3, R22, PT ;  /* 0x000000160300720c */ /* 0x000fe20003fa4070 */
[----:B------:R-:W-:Y:S02]  /*b110*/  VIADD R8, R29, 0x35 ;  /* 0x000000351d087836 */ /* 0x000fe40000000000 */
[--C-:B------:R-:W-:Y:S01]  /*b120*/  @!P0 IMAD.IADD R19, R19, 0x1, -R3.reuse ;  /* 0x0000000113138824 */ /* 0x100fe200078e0a03 */
[----:B------:R-:W-:Y:S01]  /*b130*/  ISETP.GT.U32.AND P0, PT, R3, R20, PT ;  /* 0x000000140300720c */ /* 0x000fe20003f04070 */
[C---:B------:R-:W-:Y:S01]  /*b140*/  VIADD R7, R29.reuse, 0x34 ;  /* 0x000000341d077836 */ /* 0x040fe20000000000 */
[----:B------:R-:W-:Y:S01]  /*b150*/  IABS R16, R8 ;  /* 0x0000000800107213 */ /* 0x000fe20000000000 */
[----:B------:R-:W-:Y:S02]  /*b160*/  VIADD R2, R29, 0x32 ;  /* 0x000000321d027836 */ /* 0x000fe40000000000 */
[----:B------:R-:W-:Y:S01]  /*b170*/  @!P2 IMAD.IADD R21, R21, 0x1, -R3 ;  /* 0x000000011515a824 */ /* 0x000fe200078e0a03 */
[----:B------:R-:W-:Y:S01]  /*b180*/  ISETP.GT.U32.AND P2, PT, R3, R19, PT ;  /* 0x000000130300720c */ /* 0x000fe20003f44070 */
[----:B------:R-:W-:Y:S01]  /*b190*/  IMAD.HI.U32 R24, R6, R16, RZ ;  /* 0x0000001006187227 */ /* 0x000fe200078e00ff */
[----:B------:R-:W-:-:S02]  /*b1a0*/  IABS R15, R7 ;  /* 0x00000007000f7213 */ /* 0x000fc40000000000 */
[----:B------:R-:W-:Y:S01]  /*b1b0*/  IABS R11, R2 ;  /* 0x00000002000b7213 */ /* 0x000fe20000000000 */
[----:B------:R-:W-:Y:S01]  /*b1c0*/  @!P5 IMAD.IADD R22, R22, 0x1, -R3 ;  /* 0x000000011616d824 */ /* 0x000fe200078e0a03 */
[----:B------:R-:W-:Y:S01]  /*b1d0*/  ISETP.GE.AND P5, PT, R10, RZ, PT ;  /* 0x000000ff0a00720c */ /* 0x000fe20003fa6270 */
[----:B------:R-:W-:Y:S02]  /*b1e0*/  IMAD.MOV R24, RZ, RZ, -R24 ;  /* 0x000000ffff187224 */ /* 0x000fe400078e0a18 */
[----:B------:R-:W-:-:S04]  /*b1f0*/  IMAD.HI.U32 R4, R6, R15, RZ ;  /* 0x0000000f06047227 */ /* 0x000fc800078e00ff */
[--C-:B------:R-:W-:Y:S01]  /*b200*/  @!P0 IMAD.IADD R20, R20, 0x1, -R3.reuse ;  /* 0x0000000114148824 */ /* 0x100fe200078e0a03 */
[C---:B------:R-:W-:Y:S01]  /*b210*/  ISETP.GT.U32.AND P0, PT, R3.reuse, R22, PT ;  /* 0x000000160300720c */ /* 0x040fe20003f04070 */
[----:B------:R-:W-:Y:S02]  /*b220*/  IMAD R16, R3, R24, R16 ;  /* 0x0000001803107224 */ /* 0x000fe400078e0210 */
[----:B------:R-:W-:Y:S02]  /*b230*/  IMAD.MOV R4, RZ, RZ, -R4 ;  /* 0x000000ffff047224 */ /* 0x000fe400078e0a04 */
[----:B------:R-:W-:Y:S02]  /*b240*/  VIADD R18, R29, 0x33 ;  /* 0x000000331d127836 */ /* 0x000fe40000000000 */
[----:B------:R-:W-:Y:S01]  /*b250*/  @!P2 IMAD.IADD R19, R19, 0x1, -R3 ;  /* 0x000000011313a824 */ /* 0x000fe200078e0a03 */
[C---:B------:R-:W-:Y:S01]  /*b260*/  ISETP.GT.U32.AND P2, PT, R3.reuse, R16, PT ;  /* 0x000000100300720c */ /* 0x040fe20003f44070 */
[----:B------:R-:W-:Y:S01]  /*b270*/  IMAD R15, R3, R4, R15 ;  /* 0x00000004030f7224 */ /* 0x000fe200078e020f */
[----:B------:R-:W-:Y:S01]  /*b280*/  IABS R13, R18 ;  /* 0x00000012000d7213 */ /* 0x000fe20000000000 */
[----:B------:R-:W-:-:S04]  /*b290*/  IMAD.HI.U32 R4, R6, R11, RZ ;  /* 0x0000000b06047227 */ /* 0x000fc800078e00ff */
[----:B0-----:R-:W-:Y:S02]  /*b2a0*/  IMAD.MOV.U32 R0, RZ, RZ, R14 ;  /* 0x000000ffff007224 */ /* 0x001fe400078e000e */
[----:B------:R-:W-:Y:S02]  /*b2b0*/  IMAD.MOV R4, RZ, RZ, -R4 ;  /* 0x000000ffff047224 */ /* 0x000fe400078e0a04 */
[----:B------:R-:W-:Y:S02]  /*b2c0*/  IMAD.MOV.U32 R12, RZ, RZ, R23 ;  /* 0x000000ffff0c7224 */ /* 0x000fe400078e0017 */
[----:B------:R-:W-:Y:S01]  /*b2d0*/  @!P4 IMAD.MOV R0, RZ, RZ, -R0 ;  /* 0x000000ffff00c224 */ /* 0x000fe200078e0a00 */
[C---:B------:R-:W-:Y:S01]  /*b2e0*/  ISETP.GT.U32.AND P4, PT, R3.reuse, R20, PT ;  /* 0x000000140300720c */ /* 0x040fe20003f84070 */
[----:B------:R-:W-:Y:S01]  /*b2f0*/  @!P0 IMAD.IADD R22, R22, 0x1, -R3 ;  /* 0x0000000116168824 */ /* 0x000fe200078e0a03 */
[----:B------:R-:W-:Y:S01]  /*b300*/  ISETP.GT.U32.AND P0, PT, R3, R15, PT ;  /* 0x0000000f0300720c */ /* 0x000fe20003f04070 */
[----:B------:R-:W-:-:S04]  /*b310*/  IMAD.HI.U32 R10, R6, R13, RZ ;  /* 0x0000000d060a7227 */ /* 0x000fc800078e00ff */
[C---:B------:R-:W-:Y:S02]  /*b320*/  IMAD R11, R3.reuse, R4, R11 ;  /* 0x00000004030b7224 */ /* 0x040fe400078e020b */
[----:B------:R-:W-:Y:S01]  /*b330*/  @!P3 IMAD.MOV R12, RZ, RZ, -R12 ;  /* 0x000000ffff0cb224 */ /* 0x000fe200078e0a0c */
[C---:B------:R-:W-:Y:S01]  /*b340*/  ISETP.GT.U32.AND P3, PT, R3.reuse, R21, PT ;  /* 0x000000150300720c */ /* 0x040fe20003f64070 */
[----:B------:R-:W-:Y:S02]  /*b350*/  IMAD.MOV R10, RZ, RZ, -R10 ;  /* 0x000000ffff0a7224 */ /* 0x000fe400078e0a0a */
[----:B------:R-:W-:Y:S01]  /*b360*/  @!P2 IMAD.IADD R16, R16, 0x1, -R3 ;  /* 0x000000011010a824 */ /* 0x000fe200078e0a03 */
[C---:B------:R-:W-:Y:S01]  /*b370*/  ISETP.GT.U32.AND P2, PT, R3.reuse, R11, PT ;  /* 0x0000000b0300720c */ /* 0x040fe20003f44070 */
[----:B------:R-:W-:Y:S01]  /*b380*/  IMAD R13, R3, R10, R13 ;  /* 0x0000000a030d7224 */ /* 0x000fe200078e020d */
[----:B------:R0:W-:Y:S01]  /*b390*/  STL [R1+0xd8], R12 ;  /* 0x0000d80c01007387 */ /* 0x0001e20000100800 */
[----:B------:R-:W-:-:S02]  /*b3a0*/  VIADD R4, R29, 0x30 ;  /* 0x000000301d047836 */ /* 0x000fc40000000000 */
[--C-:B------:R-:W-:Y:S01]  /*b3b0*/  @!P4 IMAD.IADD R20, R20, 0x1, -R3.reuse ;  /* 0x000000011414c824 */ /* 0x100fe200078e0a03 */
[----:B------:R1:W-:Y:S01]  /*b3c0*/  STL [R1+0xd4], R0 ;  /* 0x0000d40001007387 */ /* 0x0003e20000100800 */
[--C-:B------:R-:W-:Y:S01]  /*b3d0*/  @!P0 IMAD.IADD R15, R15, 0x1, -R3.reuse ;  /* 0x000000010f0f8824 */ /* 0x100fe200078e0a03 */
[----:B------:R-:W-:Y:S01]  /*b3e0*/  ISETP.GT.U32.AND P4, PT, R3, R13, PT ;  /* 0x0000000d0300720c */ /* 0x000fe20003f84070 */
[----:B------:R-:W-:Y:S01]  /*b3f0*/  @!P3 IMAD.IADD R21, R21, 0x1, -R3 ;  /* 0x000000011515b824 */ /* 0x000fe200078e0a03 */
[----:B------:R-:W-:Y:S01]  /*b400*/  ISETP.GE.AND P0, PT, R17, RZ, PT ;  /* 0x000000ff1100720c */ /* 0x000fe20003f06270 */
[----:B------:R-:W-:Y:S01]  /*b410*/  VIADD R14, R29, 0x31 ;  /* 0x000000311d0e7836 */ /* 0x000fe20000000000 */
[----:B------:R-:W-:Y:S01]  /*b420*/  IABS R10, R4 ;  /* 0x00000004000a7213 */ /* 0x000fe20000000000 */
[----:B0-----:R-:W-:Y:S01]  /*b430*/  IMAD.MOV.U32 R12, RZ, RZ, R19 ;  /* 0x000000ffff0c7224 */ /* 0x001fe200078e0013 */
[----:B------:R-:W-:Y:S01]  /*b440*/  ISETP.GE.AND P3, PT, R9, RZ, PT ;  /* 0x000000ff0900720c */ /* 0x000fe20003f66270 */
[--C-:B------:R-:W-:Y:S01]  /*b450*/  @!P2 IMAD.IADD R11, R11, 0x1, -R3.reuse ;  /* 0x000000010b0ba824 */ /* 0x100fe200078e0a03 */
[C---:B------:R-:W-:Y:S01]  /*b460*/  ISETP.GT.U32.AND P2, PT, R3.reuse, R15, PT ;  /* 0x0000000f0300720c */ /* 0x040fe20003f44070 */
[----:B-1----:R-:W-:Y:S01]  /*b470*/  IMAD.MOV.U32 R0, RZ, RZ, R22 ;  /* 0x000000ffff007224 */ /* 0x002fe200078e0016 */
[----:B------:R-:W-:Y:S01]  /*b480*/  IABS R23, R14 ;  /* 0x0000000e00177213 */ /* 0x000fe20000000000 */
[----:B------:R-:W-:Y:S01]  /*b490*/  @!P1 IMAD.MOV R12, RZ, RZ, -R12 ;  /* 0x000000ffff0c9224 */ /* 0x000fe200078e0a0c */
[C---:B------:R-:W-:Y:S01]  /*b4a0*/  ISETP.GT.U32.AND P1, PT, R3.reuse, R16, PT ;  /* 0x000000100300720c */ /* 0x040fe20003f24070 */
[----:B------:R-:W-:Y:S01]  /*b4b0*/  @!P5 IMAD.MOV R0, RZ, RZ, -R0 ;  /* 0x000000ffff00d224 */ /* 0x000fe200078e0a00 */
[----:B------:R-:W-:Y:S01]  /*b4c0*/  ISETP.GT.U32.AND P5, PT, R3, R11, PT ;  /* 0x0000000b0300720c */ /* 0x000fe20003fa4070 */
[C---:B------:R-:W-:Y:S01]  /*b4d0*/  IMAD.HI.U32 R19, R6.reuse, R10, RZ ;  /* 0x0000000a06137227 */ /* 0x040fe200078e00ff */
[----:B------:R0:W-:Y:S03]  /*b4e0*/  STL [R1+0xd0], R12 ;  /* 0x0000d00c01007387 */ /* 0x0001e60000100800 */
[----:B------:R-:W-:Y:S01]  /*b4f0*/  @!P4 IMAD.IADD R13, R13, 0x1, -R3 ;  /* 0x000000010d0dc824 */ /* 0x000fe200078e0a03 */
[----:B------:R1:W-:Y:S01]  /*b500*/  STL [R1+0xcc], R0 ;  /* 0x0000cc0001007387 */ /* 0x0003e20000100800 */
[----:B------:R-:W-:Y:S01]  /*b510*/  IMAD.HI.U32 R24, R6, R23, RZ ;  /* 0x0000001706187227 */ /* 0x000fe200078e00ff */
[----:B------:R-:W-:-:S03]  /*b520*/  ISETP.GE.AND P4, PT, R8, RZ, PT ;  /* 0x000000ff0800720c */ /* 0x000fc60003f86270 */
[----:B------:R-:W-:Y:S02]  /*b530*/  VIADD R9, R29, 0x2f ;  /* 0x0000002f1d097836 */ /* 0x000fe40000000000 */
[----:B0-----:R-:W-:Y:S02]  /*b540*/  IMAD.MOV.U32 R12, RZ, RZ, R21 ;  /* 0x000000ffff0c7224 */ /* 0x001fe400078e0015 */
[----:B------:R-:W-:Y:S01]  /*b550*/  @!P2 IMAD.IADD R15, R15, 0x1, -R3 ;  /* 0x000000010f0fa824 */ /* 0x000fe200078e0a03 */
[----:B------:R-:W-:Y:S01]  /*b560*/  IABS R17, R9 ;  /* 0x0000000900117213 */ /* 0x000fe20000000000 */
[----:B-1----:R-:W-:Y:S02]  /*b570*/  IMAD.MOV.U32 R0, RZ, RZ, R20 ;  /* 0x000000ffff007224 */ /* 0x002fe400078e0014 */
[----:B------:R-:W-:Y:S02]  /*b580*/  IMAD.MOV R20, RZ, RZ, -R19 ;  /* 0x000000ffff147224 */ /* 0x000fe400078e0a13 */
[----:B------:R-:W-:Y:S01]  /*b590*/  @!P0 IMAD.MOV R0, RZ, RZ, -R0 ;  /* 0x000000ffff008224 */ /* 0x000fe200078e0a00 */
[----:B------:R-:W-:Y:S01]  /*b5a0*/  ISETP.GE.AND P0, PT, R7, RZ, PT ;  /* 0x000000ff0700720c */ /* 0x000fe20003f06270 */
[----:B------:R-:W-:-:S02]  /*b5b0*/  IMAD R7, R3, R20, R10 ;  /* 0x0000001403077224 */ /* 0x000fc400078e020a */
[----:B------:R-:W-:Y:S01]  /*b5c0*/  @!P3 IMAD.MOV R12, RZ, RZ, -R12 ;  /* 0x000000ffff0cb224 */ /* 0x000fe200078e0a0c */
[C---:B------:R-:W-:Y:S01]  /*b5d0*/  ISETP.GT.U32.AND P3, PT, R3.reuse, R13, PT ;  /* 0x0000000d0300720c */ /* 0x040fe20003f64070 */
[----:B------:R-:W-:Y:S01]  /*b5e0*/  IMAD.MOV R24, RZ, RZ, -R24 ;  /* 0x000000ffff187224 */ /* 0x000fe200078e0a18 */
[C---:B------:R-:W-:Y:S01]  /*b5f0*/  ISETP.GT.U32.AND P2, PT, R3.reuse, R7, PT ;  /* 0x000000070300720c */ /* 0x040fe20003f44070 */
[----:B------:R-:W-:Y:S01]  /*b600*/  @!P1 IMAD.IADD R16, R16, 0x1, -R3 ;  /* 0x0000000110109824 */ /* 0x000fe200078e0a03 */
[----:B------:R0:W-:Y:S01]  /*b610*/  STL [R1+0xc8], R12 ;  /* 0x0000c80c01007387 */ /* 0x0001e20000100800 */
[C---:B------:R-:W-:Y:S02]  /*b620*/  IMAD R8, R3.reuse, R24, R23 ;  /* 0x0000001803087224 */ /* 0x040fe400078e0217 */
[----:B------:R-:W-:Y:S01]  /*b630*/  IMAD.HI.U32 R19, R6, R17, RZ ;  /* 0x0000001106137227 */ /* 0x000fe200078e00ff */
[----:B------:R1:W-:Y:S02]  /*b640*/  STL [R1+0xc4], R0 ;  /* 0x0000c40001007387 */ /* 0x0003e40000100800 */
[----:B------:R-:W-:Y:S01]  /*b650*/  ISETP.GT.U32.AND P1, PT, R3, R8, PT ;  /* 0x000000080300720c */ /* 0x000fe20003f24070 */
[----:B------:R-:W-:-:S02]  /*b660*/  VIADD R10, R29, 0x2e ;  /* 0x0000002e1d0a7836 */ /* 0x000fc40000000000 */
[----:B------:R-:W-:Y:S01]  /*b670*/  @!P3 IMAD.IADD R13, R13, 0x1, -R3 ;  /* 0x000000010d0db824 */ /* 0x000fe200078e0a03 */
[----:B------:R-:W-:Y:S01]  /*b680*/  ISETP.GE.AND P3, PT, R18, RZ, PT ;  /* 0x000000ff1200720c */ /* 0x000fe20003f66270 */
[----:B0-----:R-:W-:Y:S01]  /*b690*/  IMAD.MOV.U32 R12, RZ, RZ, R16 ;  /* 0x000000ffff0c7224 */ /* 0x001fe200078e0010 */
[----:B------:R-:W-:Y:S01]  /*b6a0*/  IABS R18, R10 ;  /* 0x0000000a00127213 */ /* 0x000fe20000000000 */
[----:B------:R-:W-:Y:S02]  /*b6b0*/  IMAD.MOV R19, RZ, RZ, -R19 ;  /* 0x000000ffff137224 */ /* 0x000fe400078e0a13 */
[----:B------:R-:W-:Y:S02]  /*b6c0*/  @!P4 IMAD.MOV R12, RZ, RZ, -R12 ;  /* 0x000000ffff0cc224 */ /* 0x000fe400078e0a0c */
[--C-:B------:R-:W-:Y:S02]  /*b6d0*/  @!P2 IMAD.IADD R7, R7, 0x1, -R3.reuse ;  /* 0x000000010707a824 */ /* 0x100fe400078e0a03 */
[----:B------:R-:W-:Y:S01]  /*b6e0*/  @!P5 IMAD.IADD R11, R11, 0x1, -R3 ;  /* 0x000000010b0bd824 */ /* 0x000fe200078e0a03 */
[----:B------:R-:W-:Y:S01]  /*b6f0*/  ISETP.GE.AND P5, PT, R2, RZ, PT ;  /* 0x000000ff0200720c */ /* 0x000fe20003fa6270 */
[C---:B------:R-:W-:Y:S01]  /*b700*/  IMAD R2, R3.reuse, R19, R17 ;  /* 0x0000001303027224 */ /* 0x040fe200078e0211 */
[----:B------:R0:W-:Y:S01]  /*b710*/  STL [R1+0xc0], R12 ;  /* 0x0000c00c01007387 */ /* 0x0001e20000100800 */
[----:B------:R-:W-:Y:S01]  /*b720*/  ISETP.GT.U32.AND P2, PT, R3, R7, PT ;  /* 0x000000070300720c */ /* 0x000fe20003f44070 */
[----:B------:R-:W-:-:S02]  /*b730*/  @!P1 IMAD.IADD R8, R8, 0x1, -R3 ;  /* 0x0000000108089824 */ /* 0x000fc400078e0a03 */
[C---:B------:R-:W-:Y:S01]  /*b740*/  ISETP.GT.U32.AND P4, PT, R3.reuse, R2, PT ;  /* 0x000000020300720c */ /* 0x040fe20003f84070 */
[----:B-1----:R-:W-:Y:S02]  /*b750*/  IMAD.MOV.U32 R0, RZ, RZ, R15 ;  /* 0x000000ffff007224 */ /* 0x002fe400078e000f */
[----:B------:R-:W-:Y:S01]  /*b760*/  ISETP.GT.U32.AND P1, PT, R3, R8, PT ;  /* 0x000000080300720c */ /* 0x000fe20003f24070 */
[----:B------:R-:W-:Y:S02]  /*b770*/  VIADD R20, R29, 0x2a ;  /* 0x0000002a1d147836 */ /* 0x000fe40000000000 */
[----:B0-----:R-:W-:Y:S02]  /*b780*/  IMAD.MOV.U32 R12, RZ, RZ, R13 ;  /* 0x000000ffff0c7224 */ /* 0x001fe400078e000d */
[----:B------:R-:W-:-:S04]  /*b790*/  IMAD.HI.U32 R13, R6, R18, RZ ;  /* 0x00000012060d7227 */ /* 0x000fc800078e00ff */
[----:B------:R-:W-:Y:S02]  /*b7a0*/  IMAD.MOV R13, RZ, RZ, -R13 ;  /* 0x000000ffff0d7224 */ /* 0x000fe400078e0a0d */
[----:B------:R-:W-:Y:S01]  /*b7b0*/  @!P3 IMAD.MOV R12, RZ, RZ, -R12 ;  /* 0x000000ffff0cb224 */ /* 0x000fe200078e0a0c */
[----:B------:R-:W-:Y:S01]  /*b7c0*/  ISETP.GE.AND P3, PT, R4, RZ, PT ;  /* 0x000000ff0400720c */ /* 0x000fe20003f66270 */
[----:B------:R-:W-:Y:S02]  /*b7d0*/  IMAD R4, R3, R13, R18 ;  /* 0x0000000d03047224 */ /* 0x000fe400078e0212 */
[----:B------:R-:W-:Y:S01]  /*b7e0*/  @!P0 IMAD.MOV R0, RZ, RZ, -R0 ;  /* 0x000000ffff008224 */ /* 0x000fe200078e0a00 */
[----:B------:R-:W-:Y:S01]  /*b7f0*/  ISETP.GE.AND P0, PT, R14, RZ, PT ;  /* 0x000000ff0e00720c */ /* 0x000fe20003f06270 */
[--C-:B------:R-:W-:Y:S01]  /*b800*/  @!P2 IMAD.IADD R7, R7, 0x1, -R3.reuse ;  /* 0x000000010707a824 */ /* 0x100fe200078e0a03 */
[----:B------:R-:W-:Y:S01]  /*b810*/  ISETP.GT.U32.AND P2, PT, R3, R4, PT ;  /* 0x000000040300720c */ /* 0x000fe20003f44070 */
[--C-:B------:R-:W-:Y:S01]  /*b820*/  @!P4 IMAD.IADD R2, R2, 0x1, -R3.reuse ;  /* 0x000000010202c824 */ /* 0x100fe200078e0a03 */
[----:B------:R0:W-:Y:S01]  /*b830*/  STL [R1+0xbc], R0 ;  /* 0x0000bc0001007387 */ /* 0x0001e20000100800 */
[----:B------:R-:W-:Y:S01]  /*b840*/  @!P1 IMAD.IADD R8, R8, 0x1, -R3 ;  /* 0x0000000108089824 */ /* 0x000fe200078e0a03 */
[----:B------:R-:W-:Y:S01]  /*b850*/  ISETP.GE.AND P1, PT, R10, RZ, PT ;  /* 0x000000ff0a00720c */ /* 0x000fe20003f26270 */
[----:B------:R-:W-:Y:S01]  /*b860*/  VIADD R10, R29, 0x2b ;  /* 0x0000002b1d0a7836 */ /* 0x000fe20000000000 */
[----:B------:R-:W-:Y:S01]  /*b870*/  ISETP.GT.U32.AND P4, PT, R3, R2, PT ;  /* 0x000000020300720c */ /* 0x000fe20003f84070 */
[----:B------:R1:W-:Y:S01]  /*b880*/  STL [R1+0xb4], R12 ;  /* 0x0000b40c01007387 */ /* 0x0003e20000100800 */
[----:B------:R-:W-:-:S02]  /*b890*/  VIADD R15, R29, 0x29 ;  /* 0x000000291d0f7836 */ /* 0x000fc40000000000 */
[----:B0-----:R-:W-:-:S03]  /*b8a0*/  IMAD.MOV.U32 R0, RZ, RZ, R11 ;  /* 0x000000ffff007224 */ /* 0x001fc600078e000b */
[----:B------:R-:W-:Y:S01]  /*b8b0*/  IABS R13, R15 ;  /* 0x0000000f000d7213 */ /* 0x000fe20000000000 */
[----:B------:R-:W-:Y:S02]  /*b8c0*/  VIADD R11, R29, 0x2d ;  /* 0x0000002d1d0b7836 */ /* 0x000fe40000000000 */
[----:B------:R-:W-:Y:S01]  /*b8d0*/  @!P5 IMAD.MOV R0, RZ, RZ, -R0 ;  /* 0x000000ffff00d224 */ /* 0x000fe200078e0a00 */
[----:B------:R-:W-:Y:S01]  /*b8e0*/  ISETP.GE.AND P5, PT, R9, RZ, PT ;  /* 0x000000ff0900720c */ /* 0x000fe20003fa6270 */
[----:B-1----:R-:W-:Y:S01]  /*b8f0*/  IMAD.MOV.U32 R12, RZ, RZ, R8 ;  /* 0x000000ffff0c7224 */ /* 0x002fe200078e0008 */
[----:B------:R-:W-:Y:S01]  /*b900*/  IABS R21, R11 ;  /* 0x0000000b00157213 */ /* 0x000fe20000000000 */
[----:B------:R-:W-:Y:S01]  /*b910*/  @!P2 IMAD.IADD R4, R4, 0x1, -R3 ;  /* 0x000000010404a824 */ /* 0x000fe200078e0a03 */
[----:B------:R0:W-:Y:S01]  /*b920*/  STL [R1+0xb0], R0 ;  /* 0x0000b00001007387 */ /* 0x0001e20000100800 */
[----:B------:R-:W-:Y:S02]  /*b930*/  VIADD R9, R29, 0x2c ;  /* 0x0000002c1d097836 */ /* 0x000fe40000000000 */
[----:B------:R-:W-:Y:S01]  /*b940*/  @!P0 IMAD.MOV R12, RZ, RZ, -R12 ;  /* 0x000000ffff0c8224 */ /* 0x000fe200078e0a0c */
[----:B------:R-:W-:Y:S01]  /*b950*/  ISETP.GE.AND P0, PT, R11, RZ, PT ;  /* 0x000000ff0b00720c */ /* 0x000fe20003f06270 */
[----:B------:R-:W-:Y:S01]  /*b960*/  IMAD.HI.U32 R11, R6, R21, RZ ;  /* 0x00000015060b7227 */ /* 0x000fe200078e00ff */
[----:B------:R-:W-:-:S02]  /*b970*/  ISETP.GT.U32.AND P2, PT, R3, R4, PT ;  /* 0x000000040300720c */ /* 0x000fc40003f44070 */
[----:B------:R-:W-:Y:S01]  /*b980*/  IABS R18, R9 ;  /* 0x0000000900127213 */ /* 0x000fe20000000000 */
[----:B------:R-:W-:Y:S01]  /*b990*/  @!P4 IMAD.IADD R2, R2, 0x1, -R3 ;  /* 0x000000010202c824 */ /* 0x000fe200078e0a03 */
[----:B------:R-:W-:Y:S01]  /*b9a0*/  ISETP.GE.AND P4, PT, R10, RZ, PT ;  /* 0x000000ff0a00720c */ /* 0x000fe20003f86270 */
[----:B0-----:R-:W-:Y:S01]  /*b9b0*/  IMAD.MOV.U32 R0, RZ, RZ, R7 ;  /* 0x000000ffff007224 */ /* 0x001fe200078e0007 */
[----:B------:R-:W-:Y:S01]  /*b9c0*/  IABS R10, R10 ;  /* 0x0000000a000a7213 */ /* 0x000fe20000000000 */
[----:B------:R-:W-:Y:S01]  /*b9d0*/  STL [R1+0xac], R12 ;  /* 0x0000ac0c01007387 */ /* 0x000fe20000100800 */
[----:B------:R-:W-:Y:S02]  /*b9e0*/  IMAD.MOV R11, RZ, RZ, -R11 ;  /* 0x000000ffff0b7224 */ /* 0x000fe400078e0a0b */
[----:B------:R-:W-:Y:S01]  /*b9f0*/  @!P3 IMAD.MOV R0, RZ, RZ, -R0 ;  /* 0x000000ffff00b224 */ /* 0x000fe200078e0a00 */
[----:B------:R-:W-:Y:S01]  /*ba00*/  ISETP.GE.AND P3, PT, R9, RZ, PT ;  /* 0x000000ff0900720c */ /* 0x000fe20003f66270 */
[----:B------:R-:W-:Y:S01]  /*ba10*/  IMAD.HI.U32 R8, R6, R18, RZ ;  /* 0x0000001206087227 */ /* 0x000fe200078e00ff */
[----:B------:R-:W-:-:S02]  /*ba20*/  IABS R9, R20 ;  /* 0x0000001400097213 */ /* 0x000fc40000000000 */
[----:B------:R0:W-:Y:S01]  /*ba30*/  STL [R1+0xa8], R0 ;  /* 0x0000a80001007387 */ /* 0x0001e20000100800 */
[----:B------:R-:W-:-:S04]  /*ba40*/  IMAD.HI.U32 R7, R6, R10, RZ ;  /* 0x0000000a06077227 */ /* 0x000fc800078e00ff */
[C---:B------:R-:W-:Y:S02]  /*ba50*/  IMAD R21, R3.reuse, R11, R21 ;  /* 0x0000000b03157224 */ /* 0x040fe400078e0215 */
[----:B------:R-:W-:Y:S02]  /*ba60*/  IMAD.MOV R8, RZ, RZ, -R8 ;  /* 0x000000ffff087224 */ /* 0x000fe400078e0a08 */
[----:B------:R-:W-:Y:S02]  /*ba70*/  IMAD.MOV R7, RZ, RZ, -R7 ;  /* 0x000000ffff077224 */ /* 0x000fe400078e0a07 */
[----:B0-----:R-:W-:Y:S02]  /*ba80*/  IMAD.MOV.U32 R0, RZ, RZ, R2 ;  /* 0x000000ffff007224 */ /* 0x001fe400078e0002 */
[----:B------:R-:W-:Y:S02]  /*ba90*/  @!P2 IMAD.IADD R4, R4, 0x1, -R3 ;  /* 0x000000010404a824 */ /* 0x000fe400078e0a03 */
[----:B------:R-:W-:Y:S01]  /*baa0*/  @!P5 IMAD.MOV R0, RZ, RZ, -R0 ;  /* 0x000000ffff00d224 */ /* 0x000fe200078e0a00 */
[C---:B------:R-:W-:Y:S01]  /*bab0*/  ISETP.GT.U32.AND P5, PT, R3.reuse, R21, PT ;  /* 0x000000150300720c */ /* 0x040fe20003fa4070 */
[----:B------:R-:W-:-:S02]  /*bac0*/  IMAD R18, R3, R8, R18 ;  /* 0x0000000803127224 */ /* 0x000fc400078e0212 */
[C---:B------:R-:W-:Y:S01]  /*bad0*/  IMAD R10, R3.reuse, R7, R10 ;  /* 0x00000007030a7224 */ /* 0x040fe200078e020a */
[----:B------:R0:W-:Y:S01]  /*bae0*/  STL [R1+0xa4], R0 ;  /* 0x0000a40001007387 */ /* 0x0001e20000100800 */
[----:B------:R-:W-:Y:S01]  /*baf0*/  IMAD.HI.U32 R2, R6, R9, RZ ;  /* 0x0000000906027227 */ /* 0x000fe200078e00ff */
[----:B------:R-:W-:-:S03]  /*bb00*/  ISETP.GT.U32.AND P2, PT, R3, R18, PT ;  /* 0x000000120300720c */ /* 0x000fc60003f44070 */
[----:B------:R-:W-:Y:S02]  /*bb10*/  IMAD.MOV R2, RZ, RZ, -R2 ;  /* 0x000000ffff027224 */ /* 0x000fe400078e0a02 */
[----:B------:R-:W-:-:S04]  /*bb20*/  IMAD.HI.U32 R11, R6, R13, RZ ;  /* 0x0000000d060b7227 */ /* 0x000fc800078e00ff */
[----:B0-----:R-:W-:Y:S02]  /*bb30*/  IMAD.MOV.U32 R0, RZ, RZ, R4 ;  /* 0x000000ffff007224 */ /* 0x001fe400078e0004 */
[----:B------:R-:W-:Y:S02]  /*bb40*/  @!P5 IMAD.IADD R21, R21, 0x1, -R3 ;  /* 0x000000011515d824 */ /* 0x000fe400078e0a03 */
[----:B------:R-:W-:Y:S01]  /*bb50*/  @!P1 IMAD.MOV R0, RZ, RZ, -R0 ;  /* 0x000000ffff009224 */ /* 0x000fe200078e0a00 */
[C---:B------:R-:W-:Y:S01]  /*bb60*/  ISETP.GT.U32.AND P1, PT, R3.reuse, R10, PT ;  /* 0x0000000a0300720c */ /* 0x040fe20003f24070 */
[C---:B------:R-:W-:Y:S01]  /*bb70*/  IMAD R9, R3.reuse, R2, R9 ;  /* 0x0000000203097224 */ /* 0x040fe200078e0209 */
[----:B------:R-:W-:Y:S01]  /*bb80*/  ISETP.GT.U32.AND P5, PT, R3, R21, PT ;  /* 0x000000150300720c */ /* 0x000fe20003fa4070 */
[----:B------:R-:W-:Y:S01]  /*bb90*/  VIADD R2, R29, 0x28 ;  /* 0x000000281d027836 */ /* 0x000fe20000000000 */
[----:B------:R0:W-:Y:S01]  /*bba0*/  STL [R1+0xa0], R0 ;  /* 0x0000a00001007387 */ /* 0x0001e20000100800 */
[----:B------:R-:W-:-:S02]  /*bbb0*/  @!P2 IMAD.IADD R18, R18, 0x1, -R3 ;  /* 0x000000011212a824 */ /* 0x000fc400078e0a03 */
[----:B------:R-:W-:Y:S01]  /*bbc0*/  IMAD.MOV R11, RZ, RZ, -R11 ;  /* 0x000000ffff0b7224 */ /* 0x000fe200078e0a0b */
[----:B------:R-:W-:Y:S01]  /*bbd0*/  IABS R17, R2 ;  /* 0x0000000200117213 */ /* 0x000fe20000000000 */
[----:B------:R-:W-:Y:S01]  /*bbe0*/  VIADD R7, R29, 0x26 ;  /* 0x000000261d077836 */ /* 0x000fe20000000000 */
[C---:B------:R-:W-:Y:S01]  /*bbf0*/  ISETP.GT.U32.AND P2, PT, R3.reuse, R18, PT ;  /* 0x000000120300720c */ /* 0x040fe20003f44070 */
[----:B------:R-:W-:Y:S02]  /*bc00*/  IMAD R13, R3, R11, R13 ;  /* 0x0000000b030d7224 */ /* 0x000fe400078e020d */
[----:B------:R-:W-:Y:S01]  /*bc10*/  @!P1 IMAD.IADD R10, R10, 0x1, -R3 ;  /* 0x000000010a0a9824 */ /* 0x000fe200078e0a03 */
[----:B------:R-:W-:Y:S01]  /*bc20*/  IABS R16, R7 ;  /* 0x0000000700107213 */ /* 0x000fe20000000000 */
[----:B------:R-:W-:-:S03]  /*bc30*/  IMAD.HI.U32 R8, R6, R17, RZ ;  /* 0x0000001106087227 */ /* 0x000fc600078e00ff */
[----:B------:R-:W-:Y:S01]  /*bc40*/  ISETP.GT.U32.AND P1, PT, R3, R10, PT ;  /* 0x0000000a0300720c */ /* 0x000fe20003f24070 */
[----:B------:R-:W-:Y:S02]  /*bc50*/  IMAD.MOV R8, RZ, RZ, -R8 ;  /* 0x000000ffff087224 */ /* 0x000fe400078e0a08 */
[----:B------:R-:W-:Y:S01]  /*bc60*/  @!P5 IMAD.IADD R21, R21, 0x1, -R3 ;  /* 0x000000011515d824 */ /* 0x000fe200078e0a03 */
[C---:B------:R-:W-:Y:S01]  /*bc70*/  ISETP.GT.U32.AND P5, PT, R3.reuse, R9, PT ;  /* 0x000000090300720c */ /* 0x040fe20003fa4070 */
[C---:B------:R-:W-:Y:S02]  /*bc80*/  IMAD R17, R3.reuse, R8, R17 ;  /* 0x0000000803117224 */ /* 0x040fe400078e0211 */
[----:B------:R-:W-:Y:S01]  /*bc90*/  @!P2 IMAD.IADD R18, R18, 0x1, -R3 ;  /* 0x000000011212a824 */ /* 0x000fe200078e0a03 */
[----:B------:R-:W-:Y:S01]  /*bca0*/  ISETP.GT.U32.AND P2, PT, R3, R13, PT ;  /* 0x0000000d0300720c */ /* 0x000fe20003f44070 */
[----:B0-----:R-:W-:Y:S02]  /*bcb0*/  IMAD.MOV.U32 R0, RZ, RZ, R21 ;  /* 0x000000ffff007224 */ /* 0x001fe400078e0015 */
[----:B------:R-:W-:-:S02]  /*bcc0*/  VIADD R4, R29, 0x27 ;  /* 0x000000271d047836 */ /* 0x000fc40000000000 */
[--C-:B------:R-:W-:Y:S01]  /*bcd0*/  @!P1 IMAD.IADD R10, R10, 0x1, -R3.reuse ;  /* 0x000000010a0a9824 */ /* 0x100fe200078e0a03 */
[----:B------:R-:W-:Y:S01]  /*bce0*/  ISETP.GT.U32.AND P1, PT, R3, R17, PT ;  /* 0x000000110300720c */ /* 0x000fe20003f24070 */
[----:B------:R-:W-:Y:S01]  /*bcf0*/  VIADD R8, R29, 0x25 ;  /* 0x000000251d087836 */ /* 0x000fe20000000000 */
[----:B------:R-:W-:Y:S01]  /*bd00*/  IABS R14, R4 ;  /* 0x00000004000e7213 */ /* 0x000fe20000000000 */
[--C-:B------:R-:W-:Y:S02]  /*bd10*/  @!P5 IMAD.IADD R9, R9, 0x1, -R3.reuse ;  /* 0x000000010909d824 */ /* 0x100fe400078e0a03 */
[----:B------:R-:W-:Y:S01]  /*bd20*/  @!P0 IMAD.MOV R0, RZ, RZ, -R0 ;  /* 0x000000ffff008224 */ /* 0x000fe200078e0a00 */
[----:B------:R-:W-:Y:S01]  /*bd30*/  ISETP.GE.AND P0, PT, R20, RZ, PT ;  /* 0x000000ff1400720c */ /* 0x000fe20003f06270 */
[----:B------:R-:W-:Y:S01]  /*bd40*/  IMAD.HI.U32 R11, R6, R16, RZ ;  /* 0x00000010060b7227 */ /* 0x000fe200078e00ff */
[----:B------:R-:W-:Y:S02]  /*bd50*/  IABS R20, R8 ;  /* 0x0000000800147213 */ /* 0x000fe40000000000 */
[----:B------:R-:W-:Y:S01]  /*bd60*/  ISETP.GT.U32.AND P5, PT, R3, R9, PT ;  /* 0x000000090300720c */ /* 0x000fe20003fa4070 */
[----:B------:R0:W-:Y:S01]  /*bd70*/  STL [R1+0x9c], R0 ;  /* 0x00009c0001007387 */ /* 0x0001e20000100800 */
[--C-:B------:R-:W-:Y:S01]  /*bd80*/  @!P2 IMAD.IADD R13, R13, 0x1, -R3.reuse ;  /* 0x000000010d0da824 */ /* 0x100fe200078e0a03 */
[----:B------:R-:W-:Y:S01]  /*bd90*/  ISETP.GE.AND P2, PT, R15, RZ, PT ;  /* 0x000000ff0f00720c */ /* 0x000fe20003f46270 */
[----:B------:R-:W-:-:S02]  /*bda0*/  @!P1 IMAD.IADD R17, R17, 0x1, -R3 ;  /* 0x0000000111119824 */ /* 0x000fc400078e0a03 */
[----:B------:R-:W-:Y:S01]  /*bdb0*/  IMAD.MOV R11, RZ, RZ, -R11 ;  /* 0x000000ffff0b7224 */ /* 0x000fe200078e0a0b */
[----:B------:R-:W-:Y:S01]  /*bdc0*/  ISETP.GT.U32.AND P1, PT, R3, R13, PT ;  /* 0x0000000d0300720c */ /* 0x000fe20003f24070 */
[----:B------:R-:W-:-:S04]  /*bdd0*/  IMAD.HI.U32 R19, R6, R14, RZ ;  /* 0x0000000e06137227 */ /* 0x000fc800078e00ff */
[----:B0-----:R-:W-:Y:S02]  /*bde0*/  IMAD.MOV.U32 R0, RZ, RZ, R18 ;  /* 0x000000ffff007224 */ /* 0x001fe400078e0012 */
[----:B------:R-:W-:Y:S02]  /*bdf0*/  IMAD.MOV.U32 R15, RZ, RZ, R20 ;  /* 0x000000ffff0f7224 */ /* 0x000fe400078e0014 */
[----:B------:R-:W-:Y:S01]  /*be00*/  @!P3 IMAD.MOV R0, RZ, RZ, -R0 ;  /* 0x000000ffff00b224 */ /* 0x000fe200078e0a00 */
[C---:B------:R-:W-:Y:S01]  /*be10*/  ISETP.GT.U32.AND P3, PT, R3.reuse, R17, PT ;  /* 0x000000110300720c */ /* 0x040fe20003f64070 */
[----:B------:R-:W-:Y:S02]  /*be20*/  IMAD R16, R3, R11, R16 ;  /* 0x0000000b03107224 */ /* 0x000fe400078e0210 */
[----:B------:R-:W-:Y:S01]  /*be30*/  IMAD.MOV R19, RZ, RZ, -R19 ;  /* 0x000000ffff137224 */ /* 0x000fe200078e0a13 */
[----:B------:R0:W-:Y:S01]  /*be40*/  STL [R1+0x98], R0 ;  /* 0x0000980001007387 */ /* 0x0001e20000100800 */
[----:B------:R-:W-:-:S04]  /*be50*/  IMAD.HI.U32 R11, R6, R15, RZ ;  /* 0x0000000f060b7227 */ /* 0x000fc800078e00ff */
[----:B------:R-:W-:Y:S02]  /*be60*/  IMAD R14, R3, R19, R14 ;  /* 0x00000013030e7224 */ /* 0x000fe400078e020e */
[----:B------:R-:W-:Y:S02]  /*be70*/  @!P5 IMAD.IADD R9, R9, 0x1, -R3 ;  /* 0x000000010909d824 */ /* 0x000fe400078e0a03 */
[----:B------:R-:W-:Y:S01]  /*be80*/  IMAD.MOV R11, RZ, RZ, -R11 ;  /* 0x000000ffff0b7224 */ /* 0x000fe200078e0a0b */
[C---:B------:R-:W-:Y:S01]  /*be90*/  ISETP.GT.U32.AND P5, PT, R3.reuse, R14, PT ;  /* 0x0000000e0300720c */ /* 0x040fe20003fa4070 */
[----:B0-----:R-:W-:Y:S02]  /*bea0*/  IMAD.MOV.U32 R0, RZ, RZ, R9 ;  /* 0x000000ffff007224 */ /* 0x001fe400078e0009 */
[C---:B------:R-:W-:Y:S02]  /*beb0*/  IMAD R15, R3.reuse, R11, R15 ;  /* 0x0000000b030f7224 */ /* 0x040fe400078e020f */
[----:B------:R-:W-:Y:S01]  /*bec0*/  @!P0 IMAD.MOV R0, RZ, RZ, -R0 ;  /* 0x000000ffff008224 */ /* 0x000fe200078e0a00 */
[----:B------:R-:W-:Y:S01]  /*bed0*/  ISETP.GT.U32.AND P0, PT, R3, R16, PT ;  /* 0x000000100300720c */ /* 0x000fe20003f04070 */
[----:B------:R-:W-:Y:S01]  /*bee0*/  @!P3 IMAD.IADD R17, R17, 0x1, -R3 ;  /* 0x000000011111b824 */ /* 0x000fe200078e0a03 */
[----:B------:R-:W-:Y:S01]  /*bef0*/  ISETP.GT.U32.AND P3, PT, R3, R15, PT ;  /* 0x0000000f0300720c */ /* 0x000fe20003f64070 */
[----:B------:R-:W-:Y:S01]  /*bf00*/  @!P4 IMAD.MOV R10, RZ, RZ, -R10 ;  /* 0x000000ffff0ac224 */ /* 0x000fe200078e0a0a */
[----:B------:R-:W-:Y:S01]  /*bf10*/  ISETP.GE.AND P4, PT, R2, RZ, PT ;  /* 0x000000ff0200720c */ /* 0x000fe20003f86270 */
[----:B------:R-:W-:-:S02]  /*bf20*/  VIADD R2, R29, 0x24 ;  /* 0x000000241d027836 */ /* 0x000fc40000000000 */
[--C-:B------:R-:W-:Y:S01]  /*bf30*/  @!P1 IMAD.IADD R13, R13, 0x1, -R3.reuse ;  /* 0x000000010d0d9824 */ /* 0x100fe200078e0a03 */
[----:B------:R-:W-:Y:S01]  /*bf40*/  ISETP.GE.AND P1, PT, R4, RZ, PT ;  /* 0x000000ff0400720c */ /* 0x000fe20003f26270 */
[----:B------:R0:W-:Y:S01]  /*bf50*/  STL [R1+0x94], R10 ;  /* 0x0000940a01007387 */ /* 0x0001e20000100800 */
[----:B------:R-:W-:Y:S02]  /*bf60*/  VIADD R4, R29, 0x23 ;  /* 0x000000231d047836 */ /* 0x000fe40000000000 */
[--C-:B------:R-:W-:Y:S01]  /*bf70*/  @!P5 IMAD.IADD R14, R14, 0x1, -R3.reuse ;  /* 0x000000010e0ed824 */ /* 0x100fe200078e0a03 */
[----:B------:R1:W-:Y:S01]  /*bf80*/  STL [R1+0x90], R0 ;  /* 0x0000900001007387 */ /* 0x0003e20000100800 */
[----:B------:R-:W-:Y:S01]  /*bf90*/  ISETP.GE.AND P5, PT, R7, RZ, PT ;  /* 0x000000ff0700720c */ /* 0x000fe20003fa6270 */
[--C-:B------:R-:W-:Y:S01]  /*bfa0*/  @!P0 IMAD.IADD R16, R16, 0x1, -R3.reuse ;  /* 0x0000000110108824 */ /* 0x100fe200078e0a03 */
[----:B------:R-:W-:Y:S01]  /*bfb0*/  IABS R7, R4 ;  /* 0x0000000400077213 */ /* 0x000fe20000000000 */
[----:B------:R-:W-:Y:S01]  /*bfc0*/  @!P3 IMAD.IADD R15, R15, 0x1, -R3 ;  /* 0x000000010f0fb824 */ /* 0x000fe200078e0a03 */
[----:B------:R-:W-:Y:S01]  /*bfd0*/  ISETP.GT.U32.AND P0, PT, R3, R14, PT ;  /* 0x0000000e0300720c */ /* 0x000fe20003f04070 */
[----:B------:R-:W-:Y:S01]  /*bfe0*/  VIADD R9, R29, 0x22 ;  /* 0x000000221d097836 */ /* 0x000fe20000000000 */
[----:B0-----:R-:W-:Y:S01]  /*bff0*/  IABS R10, R2 ;  /* 0x00000002000a7213 */ /* 0x001fe20000000000 */
[----:B------:R-:W-:Y:S01]  /*c000*/  IMAD.HI.U32 R18, R6, R7, RZ ;  /* 0x0000000706127227 */ /* 0x000fe200078e00ff */
[----:B------:R-:W-:-:S03]  /*c010*/  ISETP.GT.U32.AND P3, PT, R3, R16, PT ;  /* 0x000000100300720c */ /* 0x000fc60003f64070 */
[----:B-1----:R-:W-:Y:S02]  /*c020*/  IMAD.MOV.U32 R0, RZ, RZ, R13 ;  /* 0x000000ffff007224 */ /* 0x002fe400078e000d */
[----:B------:R-:W-:-:S04]  /*c030*/  IMAD.HI.U32 R11, R6, R10, RZ ;  /* 0x0000000a060b7227 */ /* 0x000fc800078e00ff */
[----:B------:R-:W-:Y:S01]  /*c040*/  @!P2 IMAD.MOV R0, RZ, RZ, -R0 ;  /* 0x000000ffff00a224 */ /* 0x000fe200078e0a00 */
[C---:B------:R-:W-:Y:S01]  /*c050*/  ISETP.GT.U32.AND P2, PT, R3.reuse, R15, PT ;  /* 0x0000000f0300720c */ /* 0x040fe20003f44070 */
[----:B------:R-:W-:Y:S02]  /*c060*/  IMAD.MOV R11, RZ, RZ, -R11 ;  /* 0x000000ffff0b7224 */ /* 0x000fe400078e0a0b */
[----:B------:R-:W-:Y:S01]  /*c070*/  IMAD.MOV R18, RZ, RZ, -R18 ;  /* 0x000000ffff127224 */ /* 0x000fe200078e0a12 */
[----:B------:R0:W-:Y:S01]  /*c080*/  STL [R1+0x8c], R0 ;  /* 0x00008c0001007387 */ /* 0x0001e20000100800 */
[C---:B------:R-:W-:Y:S01]  /*c090*/  IMAD R10, R3.reuse, R11, R10 ;  /* 0x0000000b030a7224 */ /* 0x040fe200078e020a */
[----:B------:R-:W-:Y:S01]  /*c0a0*/  IABS R11, R9 ;  /* 0x00000009000b7213 */ /* 0x000fe20000000000 */
[----:B------:R-:W-:Y:S02]  /*c0b0*/  @!P0 IMAD.IADD R14, R14, 0x1, -R3 ;  /* 0x000000010e0e8824 */ /* 0x000fe400078e0a03 */
[C---:B------:R-:W-:Y:S01]  /*c0c0*/  IMAD R7, R3.reuse, R18, R7 ;  /* 0x0000001203077224 */ /* 0x040fe200078e0207 */
[----:B------:R-:W-:Y:S01]  /*c0d0*/  ISETP.GT.U32.AND P0, PT, R3, R10, PT ;  /* 0x0000000a0300720c */ /* 0x000fe20003f04070 */
[----:B------:R-:W-:-:S02]  /*c0e0*/  VIADD R13, R29, 0x21 ;  /* 0x000000211d0d7836 */ /* 0x000fc40000000000 */
[----:B------:R-:W-:Y:S01]  /*c0f0*/  @!P2 IMAD.IADD R15, R15, 0x1, -R3 ;  /* 0x000000010f0fa824 */ /* 0x000fe200078e0a03 */
[----:B------:R-:W-:Y:S01]  /*c100*/  ISETP.GT.U32.AND P2, PT, R3, R7, PT ;  /* 0x000000070300720c */ /* 0x000fe20003f44070 */
[----:B------:R-:W-:Y:S01]  /*c110*/  IMAD.HI.U32 R19, R6, R11, RZ ;  /* 0x0000000b06137227 */ /* 0x000fe200078e00ff */
[----:B------:R-:W-:-:S03]  /*c120*/  IABS R22, R13 ;  /* 0x0000000d00167213 */ /* 0x000fc60000000000 */
[----:B------:R-:W-:Y:S02]  /*c130*/  IMAD.MOV.U32 R12, RZ, RZ, R17 ;  /* 0x000000ffff0c7224 */ /* 0x000fe400078e0011 */
[--C-:B------:R-:W-:Y:S01]  /*c140*/  @!P3 IMAD.IADD R16, R16, 0x1, -R3.reuse ;  /* 0x000000011010b824 */ /* 0x100fe200078e0a03 */
[----:B------:R-:W-:Y:S01]  /*c150*/  ISETP.GE.AND P3, PT, R8, RZ, PT ;  /* 0x000000ff0800720c */ /* 0x000fe20003f66270 */
[----:B------:R-:W-:Y:S01]  /*c160*/  @!P0 IMAD.IADD R10, R10, 0x1, -R3 ;  /* 0x000000010a0a8824 */ /* 0x000fe200078e0a03 */
[----:B------:R-:W-:Y:S01]  /*c170*/  ISETP.GE.AND P0, PT, R2, RZ, PT ;  /* 0x000000ff0200720c */ /* 0x000fe20003f06270 */
[----:B0-----:R-:W-:Y:S02]  /*c180*/  IMAD.MOV.U32 R0, RZ, RZ, R14 ;  /* 0x000000ffff007224 */ /* 0x001fe400078e000e */
[----:B------:R-:W-:-:S04]  /*c190*/  IMAD.HI.U32 R18, R6, R22, RZ ;  /* 0x0000001606127227 */ /* 0x000fc800078e00ff */
[----:B------:R-:W-:Y:S02]  /*c1a0*/  VIADD R8, R29, 0x20 ;  /* 0x000000201d087836 */ /* 0x000fe40000000000 */
[----:B------:R-:W-:Y:S02]  /*c1b0*/  IMAD.MOV R19, RZ, RZ, -R19 ;  /* 0x000000ffff137224 */ /* 0x000fe400078e0a13 */
[----:B------:R-:W-:Y:S01]  /*c1c0*/  @!P2 IMAD.IADD R7, R7, 0x1, -R3 ;  /* 0x000000010707a824 */ /* 0x000fe200078e0a03 */
[C---:B------:R-:W-:Y:S01]  /*c1d0*/  ISETP.GT.U32.AND P2, PT, R3.reuse, R10, PT ;  /* 0x0000000a0300720c */ /* 0x040fe20003f44070 */
[----:B------:R-:W-:Y:S02]  /*c1e0*/  @!P4 IMAD.MOV R12, RZ, RZ, -R12 ;  /* 0x000000ffff0cc224 */ /* 0x000fe400078e0a0c */
[----:B------:R-:W-:Y:S01]  /*c1f0*/  @!P1 IMAD.MOV R0, RZ, RZ, -R0 ;  /* 0x000000ffff009224 */ /* 0x000fe200078e0a00 */
[----:B------:R-:W-:Y:S01]  /*c200*/  ISETP.GT.U32.AND P4, PT, R3, R7, PT ;  /* 0x000000070300720c */ /* 0x000fe20003f84070 */
[----:B------:R-:W-:Y:S01]  /*c210*/  IMAD.MOV R18, RZ, RZ, -R18 ;  /* 0x000000ffff127224 */ /* 0x000fe200078e0a12 */
[----:B------:R0:W-:Y:S01]  /*c220*/  STL [R1+0x88], R12 ;  /* 0x0000880c01007387 */ /* 0x0001e20000100800 */
[----:B------:R-:W-:-:S02]  /*c230*/  VIADD R2, R29, 0x1f ;  /* 0x0000001f1d027836 */ /* 0x000fc40000000000 */
[C---:B------:R-:W-:Y:S01]  /*c240*/  IMAD R11, R3.reuse, R19, R11 ;  /* 0x00000013030b7224 */ /* 0x040fe200078e020b */
[----:B------:R-:W-:Y:S01]  /*c250*/  IABS R19, R8 ;  /* 0x0000000800137213 */ /* 0x000fe20000000000 */
[----:B------:R1:W-:Y:S01]  /*c260*/  STL [R1+0x84], R0 ;  /* 0x0000840001007387 */ /* 0x0003e20000100800 */
[C---:B------:R-:W-:Y:S01]  /*c270*/  IMAD R22, R3.reuse, R18, R22 ;  /* 0x0000001203167224 */ /* 0x040fe200078e0216 */
[----:B------:R-:W-:Y:S01]  /*c280*/  IABS R18, R2 ;  /* 0x0000000200127213 */ /* 0x000fe20000000000 */
[----:B------:R-:W-:Y:S01]  /*c290*/  @!P2 IMAD.IADD R10, R10, 0x1, -R3 ;  /* 0x000000010a0aa824 */ /* 0x000fe200078e0a03 */
[----:B------:R-:W-:Y:S01]  /*c2a0*/  ISETP.GT.U32.AND P1, PT, R3, R11, PT ;  /* 0x0000000b0300720c */ /* 0x000fe20003f24070 */
[----:B0-----:R-:W-:Y:S01]  /*c2b0*/  IMAD.MOV.U32 R12, RZ, RZ, R16 ;  /* 0x000000ffff0c7224 */ /* 0x001fe200078e0010 */
[----:B------:R-:W-:Y:S01]  /*c2c0*/  ISETP.GE.AND P2, PT, R9, RZ, PT ;  /* 0x000000ff0900720c */ /* 0x000fe20003f46270 */
[----:B------:R-:W-:-:S04]  /*c2d0*/  IMAD.HI.U32 R14, R6, R19, RZ ;  /* 0x00000013060e7227 */ /* 0x000fc800078e00ff */
[----:B-1----:R-:W-:Y:S02]  /*c2e0*/  IMAD.MOV.U32 R0, RZ, RZ, R15 ;  /* 0x000000ffff007224 */ /* 0x002fe400078e000f */
[----:B------:R-:W-:Y:S01]  /*c2f0*/  @!P5 IMAD.MOV R12, RZ, RZ, -R12 ;  /* 0x000000ffff0cd224 */ /* 0x000fe200078e0a0c */
[----:B------:R-:W-:Y:S01]  /*c300*/  ISETP.GT.U32.AND P5, PT, R3, R22, PT ;  /* 0x000000160300720c */ /* 0x000fe20003fa4070 */
[----:B------:R-:W-:Y:S01]  /*c310*/  @!P3 IMAD.MOV R0, RZ, RZ, -R0 ;  /* 0x000000ffff00b224 */ /* 0x000fe200078e0a00 */
[----:B------:R-:W-:Y:S01]  /*c320*/  ISETP.GE.AND P3, PT, R4, RZ, PT ;  /* 0x000000ff0400720c */ /* 0x000fe20003f66270 */
[----:B------:R-:W-:Y:S01]  /*c330*/  IMAD.HI.U32 R15, R6, R18, RZ ;  /* 0x00000012060f7227 */ /* 0x000fe200078e00ff */
[----:B------:R0:W-:Y:S03]  /*c340*/  STL [R1+0x7c], R12 ;  /* 0x00007c0c01007387 */ /* 0x0001e60000100800 */
[----:B------:R-:W-:Y:S01]  /*c350*/  IMAD.MOV R14, RZ, RZ, -R14 ;  /* 0x000000ffff0e7224 */ /* 0x000fe200078e0a0e */
[----:B------:R1:W-:Y:S01]  /*c360*/  STL [R1+0x78], R0 ;  /* 0x0000780001007387 */ /* 0x0003e20000100800 */
[----:B------:R-:W-:-:S02]  /*c370*/  IMAD.MOV R15, RZ, RZ, -R15 ;  /* 0x000000ffff0f7224 */ /* 0x000fc400078e0a0f */
[----:B------:R-:W-:Y:S01]  /*c380*/  @!P4 IMAD.IADD R7, R7, 0x1, -R3 ;  /* 0x000000010707c824 */ /* 0x000fe200078e0a03 */
[----:B------:R-:W-:Y:S01]  /*c390*/  ISETP.GE.AND P4, PT, R13, RZ, PT ;  /* 0x000000ff0d00720c */ /* 0x000fe20003f86270 */
[----:B------:R-:W-:Y:S02]  /*c3a0*/  IMAD R19, R3, R14, R19 ;  /* 0x0000000e03137224 */ /* 0x000fe400078e0213 */
[----:B0-----:R-:W-:Y:S02]  /*c3b0*/  IMAD.MOV.U32 R12, RZ, RZ, R10 ;  /* 0x000000ffff0c7224 */ /* 0x001fe400078e000a */
[----:B------:R-:W-:Y:S02]  /*c3c0*/  @!P1 IMAD.IADD R11, R11, 0x1, -R3 ;  /* 0x000000010b0b9824 */ /* 0x000fe400078e0a03 */
[C---:B------:R-:W-:Y:S02]  /*c3d0*/  IMAD R18, R3.reuse, R15, R18 ;  /* 0x0000000f03127224 */ /* 0x040fe400078e0212 */
[----:B-1----:R-:W-:Y:S01]  /*c3e0*/  IMAD.MOV.U32 R0, RZ, RZ, R7 ;  /* 0x000000ffff007224 */ /* 0x002fe200078e0007 */
[C---:B------:R-:W-:Y:S01]  /*c3f0*/  ISETP.GT.U32.AND P1, PT, R3.reuse, R11, PT ;  /* 0x0000000b0300720c */ /* 0x040fe20003f24070 */
[----:B------:R-:W-:Y:S01]  /*c400*/  @!P0 IMAD.MOV R12, RZ, RZ, -R12 ;  /* 0x000000ffff0c8224 */ /* 0x000fe200078e0a0c */
[----:B------:R-:W-:Y:S01]  /*c410*/  ISETP.GT.U32.AND P0, PT, R3, R19, PT ;  /* 0x000000130300720c */ /* 0x000fe20003f04070 */
[----:B------:R-:W-:-:S02]  /*c420*/  @!P5 IMAD.IADD R22, R22, 0x1, -R3 ;  /* 0x000000011616d824 */ /* 0x000fc400078e0a03 */
[----:B------:R-:W-:Y:S01]  /*c430*/  @!P3 IMAD.MOV R0, RZ, RZ, -R0 ;  /* 0x000000ffff00b224 */ /* 0x000fe200078e0a00 */
[----:B------:R-:W-:Y:S01]  /*c440*/  ISETP.GT.U32.AND P3, PT, R3, R18, PT ;  /* 0x000000120300720c */ /* 0x000fe20003f64070 */
[----:B------:R-:W-:Y:S01]  /*c450*/  VIADD R4, R29, 0x1e ;  /* 0x0000001e1d047836 */ /* 0x000fe20000000000 */
[----:B------:R-:W-:Y:S01]  /*c460*/  ISETP.GT.U32.AND P5, PT, R3, R22, PT ;  /* 0x000000160300720c */ /* 0x000fe20003fa4070 */
[C---:B------:R-:W-:Y:S01]  /*c470*/  VIADD R9, R29.reuse, 0x1d ;  /* 0x0000001d1d097836 */ /* 0x040fe20000000000 */
[----:B------:R-:W-:Y:S01]  /*c480*/  STL [R1+0x74], R12 ;  /* 0x0000740c01007387 */ /* 0x000fe20000100800 */
[----:B------:R-:W-:Y:S01]  /*c490*/  VIADD R10, R29, 0x1c ;  /* 0x0000001c1d0a7836 */ /* 0x000fe20000000000 */
[----:B------:R-:W-:Y:S01]  /*c4a0*/  IABS R13, R4 ;  /* 0x00000004000d7213 */ /* 0x000fe20000000000 */
[--C-:B------:R-:W-:Y:S01]  /*c4b0*/  @!P1 IMAD.IADD R11, R11, 0x1, -R3.reuse ;  /* 0x000000010b0b9824 */ /* 0x100fe200078e0a03 */
[----:B------:R-:W-:Y:S01]  /*c4c0*/  IABS R7, R9 ;  /* 0x0000000900077213 */ /* 0x000fe20000000000 */
[--C-:B------:R-:W-:Y:S01]  /*c4d0*/  @!P0 IMAD.IADD R19, R19, 0x1, -R3.reuse ;  /* 0x0000000113138824 */ /* 0x100fe200078e0a03 */
[----:B------:R-:W-:Y:S01]  /*c4e0*/  ISETP.GE.AND P1, PT, R8, RZ, PT ;  /* 0x000000ff0800720c */ /* 0x000fe20003f26270 */
[----:B------:R-:W-:Y:S01]  /*c4f0*/  IMAD.HI.U32 R8, R6, R13, RZ ;  /* 0x0000000d06087227 */ /* 0x000fe200078e00ff */
[----:B------:R-:W-:Y:S01]  /*c500*/  IABS R17, R10 ;  /* 0x0000000a00117213 */ /* 0x000fe20000000000 */
[----:B------:R0:W-:Y:S01]  /*c510*/  STL [R1+0x70], R0 ;  /* 0x0000700001007387 */ /* 0x0001e20000100800 */
[----:B------:R-:W-:Y:S01]  /*c520*/  ISETP.GT.U32.AND P0, PT, R3, R19, PT ;  /* 0x000000130300720c */ /* 0x000fe20003f04070 */
[----:B------:R-:W-:-:S02]  /*c530*/  @!P3 IMAD.IADD R18, R18, 0x1, -R3 ;  /* 0x000000011212b824 */ /* 0x000fc400078e0a03 */
[----:B------:R-:W-:Y:S01]  /*c540*/  @!P5 IMAD.IADD R22, R22, 0x1, -R3 ;  /* 0x000000011616d824 */ /* 0x000fe200078e0a03 */
[----:B------:R-:W-:Y:S01]  /*c550*/  ISETP.GE.AND P5, PT, R2, RZ, PT ;  /* 0x000000ff0200720c */ /* 0x000fe20003fa6270 */
[----:B------:R-:W-:Y:S01]  /*c560*/  IMAD.HI.U32 R2, R6, R7, RZ ;  /* 0x0000000706027227 */ /* 0x000fe200078e00ff */
[----:B------:R-:W-:-:S03]  /*c570*/  ISETP.GT.U32.AND P3, PT, R3, R18, PT ;  /* 0x000000120300720c */ /* 0x000fc60003f64070 */
[----:B------:R-:W-:Y:S02]  /*c580*/  IMAD.MOV R8, RZ, RZ, -R8 ;  /* 0x000000ffff087224 */ /* 0x000fe400078e0a08 */
[----:B------:R-:W-:Y:S02]  /*c590*/  IMAD.MOV R2, RZ, RZ, -R2 ;  /* 0x000000ffff027224 */ /* 0x000fe400078e0a02 */
[C---:B------:R-:W-:Y:S02]  /*c5a0*/  IMAD R13, R3.reuse, R8, R13 ;  /* 0x00000008030d7224 */ /* 0x040fe400078e020d */
[----:B------:R-:W-:Y:S02]  /*c5b0*/  IMAD R7, R3, R2, R7 ;  /* 0x0000000203077224 */ /* 0x000fe400078e0207 */
[----:B------:R-:W-:Y:S01]  /*c5c0*/  @!P0 IMAD.IADD R19, R19, 0x1, -R3 ;  /* 0x0000000113138824 */ /* 0x000fe200078e0a03 */
[----:B------:R-:W-:Y:S01]  /*c5d0*/  ISETP.GT.U32.AND P0, PT, R3, R13, PT ;  /* 0x0000000d0300720c */ /* 0x000fe20003f04070 */
[----:B------:R-:W-:-:S04]  /*c5e0*/  IMAD.HI.U32 R2, R6, R17, RZ ;  /* 0x0000001106027227 */ /* 0x000fc800078e00ff */
[----:B0-----:R-:W-:Y:S02]  /*c5f0*/  IMAD.MOV.U32 R0, RZ, RZ, R11 ;  /* 0x000000ffff007224 */ /* 0x001fe400078e000b */
[----:B------:R-:W-:Y:S01]  /*c600*/  @!P3 IMAD.IADD R18, R18, 0x1, -R3 ;  /* 0x000000011212b824 */ /* 0x000fe200078e0a03 */
[----:B------:R-:W-:Y:S01]  /*c610*/  ISETP.GT.U32.AND P3, PT, R3, R7, PT ;  /* 0x000000070300720c */ /* 0x000fe20003f64070 */
[----:B------:R-:W-:Y:S02]  /*c620*/  IMAD.MOV R2, RZ, RZ, -R2 ;  /* 0x000000ffff027224 */ /* 0x000fe400078e0a02 */
[----:B------:R-:W-:Y:S01]  /*c630*/  @!P2 IMAD.MOV R0, RZ, RZ, -R0 ;  /* 0x000000ffff00a224 */ /* 0x000fe200078e0a00 */
[----:B------:R-:W-:Y:S01]  /*c640*/  ISETP.GE.AND P2, PT, R4, RZ, PT ;  /* 0x000000ff0400720c */ /* 0x000fe20003f46270 */
[----:B------:R-:W-:Y:S02]  /*c650*/  VIADD R4, R29, 0x1b ;  /* 0x0000001b1d047836 */ /* 0x000fe40000000000 */
[----:B------:R-:W-:Y:S01]  /*c660*/  IMAD R17, R3, R2, R17 ;  /* 0x0000000203117224 */ /* 0x000fe200078e0211 */
[----:B------:R0:W-:Y:S01]  /*c670*/  STL [R1+0x6c], R0 ;  /* 0x00006c0001007387 */ /* 0x0001e20000100800 */
[--C-:B------:R-:W-:Y:S01]  /*c680*/  @!P0 IMAD.IADD R13, R13, 0x1, -R3.reuse ;  /* 0x000000010d0d8824 */ /* 0x100fe200078e0a03 */
[----:B------:R-:W-:Y:S01]  /*c690*/  IABS R14, R4 ;  /* 0x00000004000e7213 */ /* 0x000fe20000000000 */
[----:B------:R-:W-:Y:S01]  /*c6a0*/  VIADD R16, R29, 0x19 ;  /* 0x000000191d107836 */ /* 0x000fe20000000000 */
[----:B------:R-:W-:Y:S01]  /*c6b0*/  ISETP.GT.U32.AND P0, PT, R3, R17, PT ;  /* 0x000000110300720c */ /* 0x000fe20003f04070 */
[----:B------:R-:W-:Y:S01]  /*c6c0*/  @!P3 IMAD.IADD R7, R7, 0x1, -R3 ;  /* 0x000000010707b824 */ /* 0x000fe200078e0a03 */
[----:B------:R-:W-:Y:S01]  /*c6d0*/  ISETP.GT.U32.AND P3, PT, R3, R13, PT ;  /* 0x0000000d0300720c */ /* 0x000fe20003f64070 */
[----:B------:R-:W-:Y:S01]  /*c6e0*/  IMAD.HI.U32 R21, R6, R14, RZ ;  /* 0x0000000e06157227 */ /* 0x000fe200078e00ff */
[----:B------:R-:W-:-:S03]  /*c6f0*/  IABS R11, R16 ;  /* 0x00000010000b7213 */ /* 0x000fc60000000000 */
[----:B0-----:R-:W-:Y:S02]  /*c700*/  IMAD.MOV.U32 R0, RZ, RZ, R22 ;  /* 0x000000ffff007224 */ /* 0x001fe400078e0016 */
[----:B------:R-:W-:Y:S02]  /*c710*/  IMAD.MOV R21, RZ, RZ, -R21 ;  /* 0x000000ffff157224 */ /* 0x000fe400078e0a15 */
[----:B------:R-:W-:Y:S01]  /*c720*/  @!P4 IMAD.MOV R0, RZ, RZ, -R0 ;  /* 0x000000ffff00c224 */ /* 0x000fe200078e0a00 */
[----:B------:R-:W-:Y:S01]  /*c730*/  ISETP.GE.AND P4, PT, R9, RZ, PT ;  /* 0x000000ff0900720c */ /* 0x000fe20003f86270 */
[----:B------:R-:W-:Y:S02]  /*c740*/  IMAD R14, R3, R21, R14 ;  /* 0x00000015030e7224 */ /* 0x000fe400078e020e */
[--C-:B------:R-:W-:Y:S01]  /*c750*/  @!P0 IMAD.IADD R17, R17, 0x1, -R3.reuse ;  /* 0x0000000111118824 */ /* 0x100fe200078e0a03 */
[----:B------:R0:W-:Y:S01]  /*c760*/  STL [R1+0x68], R0 ;  /* 0x0000680001007387 */ /* 0x0001e20000100800 */
[----:B------:R-:W-:Y:S01]  /*c770*/  ISETP.GT.U32.AND P0, PT, R3, R7, PT ;  /* 0x000000070300720c */ /* 0x000fe20003f04070 */
[----:B------:R-:W-:Y:S01]  /*c780*/  @!P3 IMAD.IADD R13, R13, 0x1, -R3 ;  /* 0x000000010d0db824 */ /* 0x000fe200078e0a03 */
[----:B------:R-:W-:Y:S01]  /*c790*/  ISETP.GT.U32.AND P3, PT, R3, R14, PT ;  /* 0x0000000e0300720c */ /* 0x000fe20003f64070 */
[----:B------:R-:W-:-:S02]  /*c7a0*/  IMAD.MOV.U32 R12, RZ, RZ, R18 ;  /* 0x000000ffff0c7224 */ /* 0x000fc400078e0012 */
[C---:B------:R-:W-:Y:S02]  /*c7b0*/  VIADD R8, R29.reuse, 0x1a ;  /* 0x0000001a1d087836 */ /* 0x040fe40000000000 */
[----:B------:R-:W-:Y:S02]  /*c7c0*/  VIADD R2, R29, 0x18 ;  /* 0x000000181d027836 */ /* 0x000fe40000000000 */
[----:B0-----:R-:W-:Y:S01]  /*c7d0*/  IMAD.MOV.U32 R0, RZ, RZ, R19 ;  /* 0x000000ffff007224 */ /* 0x001fe200078e0013 */
[----:B------:R-:W-:Y:S01]  /*c7e0*/  IABS R15, R8 ;  /* 0x00000008000f7213 */ /* 0x000fe20000000000 */
[----:B------:R-:W-:Y:S01]  /*c7f0*/  @!P5 IMAD.MOV R12, RZ, RZ, -R12 ;  /* 0x000000ffff0cd224 */ /* 0x000fe200078e0a0c */
[----:B------:R-:W-:Y:S01]  /*c800*/  IABS R9, R2 ;  /* 0x0000000200097213 */ /* 0x000fe20000000000 */
[----:B------:R-:W-:Y:S01]  /*c810*/  @!P1 IMAD.MOV R0, RZ, RZ, -R0 ;  /* 0x000000ffff009224 */ /* 0x000fe200078e0a00 */
[----:B------:R-:W-:Y:S01]  /*c820*/  ISETP.GT.U32.AND P1, PT, R3, R17, PT ;  /* 0x000000110300720c */ /* 0x000fe20003f24070 */
[----:B------:R-:W-:Y:S01]  /*c830*/  @!P0 IMAD.IADD R7, R7, 0x1, -R3 ;  /* 0x0000000107078824 */ /* 0x000fe200078e0a03 */
[----:B------:R-:W-:Y:S01]  /*c840*/  ISETP.GE.AND P5, PT, R10, RZ, PT ;  /* 0x000000ff0a00720c */ /* 0x000fe20003fa6270 */
[----:B------:R-:W-:Y:S01]  /*c850*/  IMAD.HI.U32 R19, R6, R11, RZ ;  /* 0x0000000b06137227 */ /* 0x000fe200078e00ff */
[----:B------:R0:W-:Y:S01]  /*c860*/  STL [R1+0x64], R0 ;  /* 0x0000640001007387 */ /* 0x0001e20000100800 */
[----:B------:R-:W-:-:S02]  /*c870*/  ISETP.GE.AND P0, PT, R4, RZ, PT ;  /* 0x000000ff0400720c */ /* 0x000fc40003f06270 */
[----:B------:R-:W-:Y:S01]  /*c880*/  IMAD.HI.U32 R20, R6, R15, RZ ;  /* 0x0000000f06147227 */ /* 0x000fe200078e00ff */
[----:B------:R-:W-:Y:S03]  /*c890*/  STL [R1+0x60], R12 ;  /* 0x0000600c01007387 */ /* 0x000fe60000100800 */
[----:B------:R-:W-:Y:S01]  /*c8a0*/  @!P3 IMAD.IADD R14, R14, 0x1, -R3 ;  /* 0x000000010e0eb824 */ /* 0x000fe200078e0a03 */
[----:B------:R-:W-:Y:S01]  /*c8b0*/  ISETP.GE.AND P3, PT, R8, RZ, PT ;  /* 0x000000ff0800720c */ /* 0x000fe20003f66270 */
[----:B------:R-:W-:Y:S02]  /*c8c0*/  IMAD.MOV R18, RZ, RZ, -R19 ;  /* 0x000000ffff127224 */ /* 0x000fe400078e0a13 */
[----:B0-----:R-:W-:Y:S02]  /*c8d0*/  IMAD.MOV.U32 R0, RZ, RZ, R13 ;  /* 0x000000ffff007224 */ /* 0x001fe400078e000d */
[----:B------:R-:W-:-:S04]  /*c8e0*/  IMAD.HI.U32 R13, R6, R9, RZ ;  /* 0x00000009060d7227 */ /* 0x000fc800078e00ff */
[----:B------:R-:W-:Y:S02]  /*c8f0*/  @!P2 IMAD.MOV R0, RZ, RZ, -R0 ;  /* 0x000000ffff00a224 */ /* 0x000fe400078e0a00 */
[----:B------:R-:W-:Y:S02]  /*c900*/  IMAD.MOV R20, RZ, RZ, -R20 ;  /* 0x000000ffff147224 */ /* 0x000fe400078e0a14 */
[----:B------:R-:W-:Y:S01]  /*c910*/  IMAD.MOV R13, RZ, RZ, -R13 ;  /* 0x000000ffff0d7224 */ /* 0x000fe200078e0a0d */
[----:B------:R0:W-:Y:S01]  /*c920*/  STL [R1+0x5c], R0 ;  /* 0x00005c0001007387 */ /* 0x0001e20000100800 */
[C---:B------:R-:W-:Y:S02]  /*c930*/  IMAD R10, R3.reuse, R18, R11 ;  /* 0x00000012030a7224 */ /* 0x040fe400078e020b */
[C---:B------:R-:W-:Y:S02]  /*c940*/  IMAD R15, R3.reuse, R20, R15 ;  /* 0x00000014030f7224 */ /* 0x040fe400078e020f */
[----:B------:R-:W-:-:S02]  /*c950*/  IMAD R4, R3, R13, R9 ;  /* 0x0000000d03047224 */ /* 0x000fc400078e0209 */
[----:B------:R-:W-:Y:S01]  /*c960*/  @!P1 IMAD.IADD R17, R17, 0x1, -R3 ;  /* 0x0000000111119824 */ /* 0x000fe200078e0a03 */
[----:B------:R-:W-:Y:S01]  /*c970*/  ISETP.GT.U32.AND P1, PT, R3, R10, PT ;  /* 0x0000000a0300720c */ /* 0x000fe20003f24070 */
[----:B------:R-:W-:Y:S01]  /*c980*/  VIADD R13, R29, 0x17 ;  /* 0x000000171d0d7836 */ /* 0x000fe20000000000 */
[----:B------:R-:W-:Y:S01]  /*c990*/  ISETP.GT.U32.AND P2, PT, R3, R15, PT ;  /* 0x0000000f0300720c */ /* 0x000fe20003f44070 */
[----:B0-----:R-:W-:Y:S02]  /*c9a0*/  IMAD.MOV.U32 R0, RZ, RZ, R7 ;  /* 0x000000ffff007224 */ /* 0x001fe400078e0007 */
[----:B------:R-:W-:Y:S01]  /*c9b0*/  VIADD R9, R29, 0x15 ;  /* 0x000000151d097836 */ /* 0x000fe20000000000 */
[----:B------:R-:W-:Y:S01]  /*c9c0*/  IABS R24, R13 ;  /* 0x0000000d00187213 */ /* 0x000fe20000000000 */
[----:B------:R-:W-:Y:S01]  /*c9d0*/  @!P4 IMAD.MOV R0, RZ, RZ, -R0 ;  /* 0x000000ffff00c224 */ /* 0x000fe200078e0a00 */
[----:B------:R-:W-:Y:S01]  /*c9e0*/  ISETP.GT.U32.AND P4, PT, R3, R14, PT ;  /* 0x0000000e0300720c */ /* 0x000fe20003f84070 */
[----:B------:R-:W-:Y:S01]  /*c9f0*/  VIADD R7, R29, 0x16 ;  /* 0x000000161d077836 */ /* 0x000fe20000000000 */
[----:B------:R-:W-:Y:S01]  /*ca00*/  IABS R22, R9 ;  /* 0x0000000900167213 */ /* 0x000fe20000000000 */
[----:B------:R-:W-:Y:S01]  /*ca10*/  IMAD.HI.U32 R11, R6, R24, RZ ;  /* 0x00000018060b7227 */ /* 0x000fe200078e00ff */
[----:B------:R0:W-:Y:S02]  /*ca20*/  STL [R1+0x58], R0 ;  /* 0x0000580001007387 */ /* 0x0001e40000100800 */
[----:B------:R-:W-:Y:S01]  /*ca30*/  IABS R23, R7 ;  /* 0x0000000700177213 */ /* 0x000fe20000000000 */
[----:B------:R-:W-:-:S02]  /*ca40*/  @!P1 IMAD.IADD R10, R10, 0x1, -R3 ;  /* 0x000000010a0a9824 */ /* 0x000fc400078e0a03 */
[----:B------:R-:W-:Y:S02]  /*ca50*/  IMAD.MOV R11, RZ, RZ, -R11 ;  /* 0x000000ffff0b7224 */ /* 0x000fe400078e0a0b */
[--C-:B------:R-:W-:Y:S01]  /*ca60*/  @!P2 IMAD.IADD R15, R15, 0x1, -R3.reuse ;  /* 0x000000010f0fa824 */ /* 0x100fe200078e0a03 */
[C---:B------:R-:W-:Y:S01]  /*ca70*/  ISETP.GT.U32.AND P1, PT, R3.reuse, R10, PT ;  /* 0x0000000a0300720c */ /* 0x040fe20003f24070 */
[----:B------:R-:W-:Y:S01]  /*ca80*/  @!P4 IMAD.IADD R14, R14, 0x1, -R3 ;  /* 0x000000010e0ec824 */ /* 0x000fe200078e0a03 */
[C---:B------:R-:W-:Y:S01]  /*ca90*/  ISETP.GT.U32.AND P4, PT, R3.reuse, R4, PT ;  /* 0x000000040300720c */ /* 0x040fe20003f84070 */
[C---:B------:R-:W-:Y:S01]  /*caa0*/  IMAD R24, R3.reuse, R11, R24 ;  /* 0x0000000b03187224 */ /* 0x040fe200078e0218 */
[----:B------:R-:W-:Y:S01]  /*cab0*/  ISETP.GT.U32.AND P2, PT, R3, R15, PT ;  /* 0x0000000f0300720c */ /* 0x000fe20003f44070 */
[----:B------:R-:W-:Y:S02]  /*cac0*/  VIADD R8, R29, 0x14 ;  /* 0x000000141d087836 */ /* 0x000fe40000000000 */
[----:B------:R-:W-:-:S02]  /*cad0*/  IMAD.MOV.U32 R12, RZ, RZ, R17 ;  /* 0x000000ffff0c7224 */ /* 0x000fc400078e0011 */
[----:B0-----:R-:W-:Y:S01]  /*cae0*/  IMAD.MOV.U32 R0, RZ, RZ, R14 ;  /* 0x000000ffff007224 */ /* 0x001fe200078e000e */
[----:B------:R-:W-:Y:S01]  /*caf0*/  IABS R20, R8 ;  /* 0x0000000800147213 */ /* 0x000fe20000000000 */
[----:B------:R-:W-:Y:S02]  /*cb00*/  @!P5 IMAD.MOV R12, RZ, RZ, -R12 ;  /* 0x000000ffff0cd224 */ /* 0x000fe400078e0a0c */
[--C-:B------:R-:W-:Y:S01]  /*cb10*/  @!P1 IMAD.IADD R10, R10, 0x1, -R3.reuse ;  /* 0x000000010a0a9824 */ /* 0x100fe200078e0a03 */
[----:B------:R-:W-:Y:S01]  /*cb20*/  ISETP.GE.AND P1, PT, R2, RZ, PT ;  /* 0x000000ff0200720c */ /* 0x000fe20003f26270 */
[--C-:B------:R-:W-:Y:S01]  /*cb30*/  @!P4 IMAD.IADD R4, R4, 0x1, -R3.reuse ;  /* 0x000000010404c824 */ /* 0x100fe200078e0a03 */
[----:B------:R-:W-:Y:S01]  /*cb40*/  ISETP.GT.U32.AND P4, PT, R3, R24, PT ;  /* 0x000000180300720c */ /* 0x000fe20003f84070 */
[----:B------:R-:W-:Y:S01]  /*cb50*/  @!P2 IMAD.IADD R15, R15, 0x1, -R3 ;  /* 0x000000010f0fa824 */ /* 0x000fe200078e0a03 */
[----:B------:R-:W-:Y:S01]  /*cb60*/  ISETP.GE.AND P2, PT, R16, RZ, PT ;  /* 0x000000ff1000720c */ /* 0x000fe20003f46270 */
[C---:B------:R-:W-:Y:S01]  /*cb70*/  IMAD.HI.U32 R2, R6.reuse, R22, RZ ;  /* 0x0000001606027227 */ /* 0x040fe200078e00ff */
[----:B------:R0:W-:Y:S03]  /*cb80*/  STL [R1+0x54], R12 ;  /* 0x0000540c01007387 */ /* 0x0001e60000100800 */
[----:B------:R-:W-:-:S04]  /*cb90*/  IMAD.HI.U32 R16, R6, R23, RZ ;  /* 0x0000001706107227 */ /* 0x000fc800078e00ff */
[----:B------:R-:W-:-:S04]  /*cba0*/  IMAD.HI.U32 R18, R6, R20, RZ ;  /* 0x0000001406127227 */ /* 0x000fc800078e00ff */
[----:B------:R-:W-:Y:S01]  /*cbb0*/  @!P4 IMAD.IADD R24, R24, 0x1, -R3 ;  /* 0x000000011818c824 */ /* 0x000fe200078e0a03 */
[C---:B------:R-:W-:Y:S01]  /*cbc0*/  ISETP.GT.U32.AND P4, PT, R3.reuse, R4, PT ;  /* 0x000000040300720c */ /* 0x040fe20003f84070 */
[----:B------:R-:W-:Y:S02]  /*cbd0*/  IMAD.MOV R2, RZ, RZ, -R2 ;  /* 0x000000ffff027224 */ /* 0x000fe400078e0a02 */
[----:B------:R-:W-:Y:S01]  /*cbe0*/  IMAD.MOV R16, RZ, RZ, -R16 ;  /* 0x000000ffff107224 */ /* 0x000fe200078e0a10 */
[C---:B------:R-:W-:Y:S01]  /*cbf0*/  ISETP.GT.U32.AND P5, PT, R3.reuse, R24, PT ;  /* 0x000000180300720c */ /* 0x040fe20003fa4070 */
[----:B------:R-:W-:Y:S02]  /*cc00*/  IMAD.MOV R18, RZ, RZ, -R18 ;  /* 0x000000ffff127224 */ /* 0x000fe400078e0a12 */
[----:B------:R-:W-:Y:S02]  /*cc10*/  IMAD R22, R3, R2, R22 ;  /* 0x0000000203167224 */ /* 0x000fe400078e0216 */
[----:B0-----:R-:W-:-:S02]  /*cc20*/  IMAD.MOV.U32 R12, RZ, RZ, R15 ;  /* 0x000000ffff0c7224 */ /* 0x001fc400078e000f */
[C---:B------:R-:W-:Y:S02]  /*cc30*/  IMAD R23, R3.reuse, R16, R23 ;  /* 0x0000001003177224 */ /* 0x040fe400078e0217 */
[C---:B------:R-:W-:Y:S02]  /*cc40*/  IMAD R20, R3.reuse, R18, R20 ;  /* 0x0000001203147224 */ /* 0x040fe400078e0214 */
[----:B------:R-:W-:Y:S01]  /*cc50*/  @!P3 IMAD.MOV R12, RZ, RZ, -R12 ;  /* 0x000000ffff0cb224 */ /* 0x000fe200078e0a0c */
[C---:B------:R-:W-:Y:S01]  /*cc60*/  ISETP.GT.U32.AND P3, PT, R3.reuse, R22, PT ;  /* 0x000000160300720c */ /* 0x040fe20003f64070 */
[----:B------:R-:W-:Y:S01]  /*cc70*/  @!P0 IMAD.MOV R0, RZ, RZ, -R0 ;  /* 0x000000ffff008224 */ /* 0x000fe200078e0a00 */
[C---:B------:R-:W-:Y:S01]  /*cc80*/  ISETP.GT.U32.AND P0, PT, R3.reuse, R23, PT ;  /* 0x000000170300720c */ /* 0x040fe20003f04070 */
[----:B------:R-:W-:Y:S01]  /*cc90*/  @!P4 IMAD.IADD R4, R4, 0x1, -R3 ;  /* 0x000000010404c824 */ /* 0x000fe200078e0a03 */
[----:B------:R-:W-:Y:S01]  /*cca0*/  ISETP.GT.U32.AND P4, PT, R3, R20, PT ;  /* 0x000000140300720c */ /* 0x000fe20003f84070 */
[C---:B------:R-:W-:Y:S01]  /*ccb0*/  VIADD R21, R29.reuse, 0x12 ;  /* 0x000000121d157836 */ /* 0x040fe20000000000 */
[----:B------:R0:W-:Y:S01]  /*ccc0*/  STL [R1+0x50], R0 ;  /* 0x0000500001007387 */ /* 0x0001e20000100800 */
[----:B------:R-:W-:-:S02]  /*ccd0*/  VIADD R11, R29, 0x13 ;  /* 0x000000131d0b7836 */ /* 0x000fc40000000000 */
[--C-:B------:R-:W-:Y:S01]  /*cce0*/  @!P5 IMAD.IADD R24, R24, 0x1, -R3.reuse ;  /* 0x000000011818d824 */ /* 0x100fe200078e0a03 */
[----:B------:R-:W-:Y:S01]  /*ccf0*/  IABS R2, R21 ;  /* 0x0000001500027213 */ /* 0x000fe20000000000 */
[----:B------:R-:W-:Y:S01]  /*cd00*/  STL [R1+0x48], R12 ;  /* 0x0000480c01007387 */ /* 0x000fe20000100800 */
[----:B------:R-:W-:Y:S01]  /*cd10*/  IABS R16, R11 ;  /* 0x0000000b00107213 */ /* 0x000fe20000000000 */
[--C-:B------:R-:W-:Y:S01]  /*cd20*/  @!P3 IMAD.IADD R22, R22, 0x1, -R3.reuse ;  /* 0x000000011616b824 */ /* 0x100fe200078e0a03 */
[----:B------:R-:W-:Y:S01]  /*cd30*/  ISETP.GE.AND P5, PT, R7, RZ, PT ;  /* 0x000000ff0700720c */ /* 0x000fe20003fa6270 */
[--C-:B------:R-:W-:Y:S01]  /*cd40*/  @!P0 IMAD.IADD R23, R23, 0x1, -R3.reuse ;  /* 0x0000000117178824 */ /* 0x100fe200078e0a03 */
[----:B------:R-:W-:Y:S01]  /*cd50*/  ISETP.GE.AND P0, PT, R9, RZ, PT ;  /* 0x000000ff0900720c */ /* 0x000fe20003f06270 */
[----:B0-----:R-:W-:Y:S02]  /*cd60*/  IMAD.MOV.U32 R0, RZ, RZ, R10 ;  /* 0x000000ffff007224 */ /* 0x001fe400078e000a */
[----:B------:R-:W-:Y:S01]  /*cd70*/  @!P4 IMAD.IADD R20, R20, 0x1, -R3 ;  /* 0x000000011414c824 */ /* 0x000fe200078e0a03 */
[C---:B------:R-:W-:Y:S01]  /*cd80*/  ISETP.GT.U32.AND P4, PT, R3.reuse, R22, PT ;  /* 0x000000160300720c */ /* 0x040fe20003f84070 */
[----:B------:R-:W-:Y:S01]  /*cd90*/  @!P2 IMAD.MOV R0, RZ, RZ, -R0 ;  /* 0x000000ffff00a224 */ /* 0x000fe200078e0a00 */
[----:B------:R-:W-:Y:S01]  /*cda0*/  ISETP.GT.U32.AND P3, PT, R3, R23, PT ;  /* 0x000000170300720c */ /* 0x000fe20003f64070 */
[----:B------:R-:W-:Y:S01]  /*cdb0*/  IMAD.HI.U32 R10, R6, R2, RZ ;  /* 0x00000002060a7227 */ /* 0x000fe200078e00ff */
[----:B------:R-:W-:-:S02]  /*cdc0*/  ISETP.GE.AND P2, PT, R13, RZ, PT ;  /* 0x000000ff0d00720c */ /* 0x000fc40003f46270 */
[----:B------:R0:W-:Y:S01]  /*cdd0*/  STL [R1+0x44], R0 ;  /* 0x0000440001007387 */ /* 0x0001e20000100800 */
[----:B------:R-:W-:-:S04]  /*cde0*/  IMAD.HI.U32 R14, R6, R16, RZ ;  /* 0x00000010060e7227 */ /* 0x000fc800078e00ff */
[----:B------:R-:W-:Y:S02]  /*cdf0*/  IMAD.MOV R10, RZ, RZ, -R10 ;  /* 0x000000ffff0a7224 */ /* 0x000fe400078e0a0a */
[----:B------:R-:W-:Y:S02]  /*ce00*/  VIADD R9, R29, 0x11 ;  /* 0x000000111d097836 */ /* 0x000fe40000000000 */
[----:B------:R-:W-:Y:S02]  /*ce10*/  IMAD.MOV R14, RZ, RZ, -R14 ;  /* 0x000000ffff0e7224 */ /* 0x000fe400078e0a0e */
[----:B0-----:R-:W-:Y:S02]  /*ce20*/  IMAD.MOV.U32 R0, RZ, RZ, R4 ;  /* 0x000000ffff007224 */ /* 0x001fe400078e0004 */
[C---:B------:R-:W-:Y:S01]  /*ce30*/  IMAD R2, R3.reuse, R10, R2 ;  /* 0x0000000a03027224 */ /* 0x040fe200078e0202 */
[----:B------:R-:W-:Y:S01]  /*ce40*/  IABS R10, R9 ;  /* 0x00000009000a7213 */ /* 0x000fe20000000000 */
[----:B------:R-:W-:Y:S01]  /*ce50*/  @!P1 IMAD.MOV R0, RZ, RZ, -R0 ;  /* 0x000000ffff009224 */ /* 0x000fe200078e0a00 */
[C---:B------:R-:W-:Y:S01]  /*ce60*/  ISETP.GT.U32.AND P1, PT, R3.reuse, R20, PT ;  /* 0x000000140300720c */ /* 0x040fe20003f24070 */
[----:B------:R-:W-:-:S02]  /*ce70*/  IMAD R16, R3, R14, R16 ;  /* 0x0000000e03107224 */ /* 0x000fc400078e0210 */
[--C-:B------:R-:W-:Y:S01]  /*ce80*/  @!P4 IMAD.IADD R22, R22, 0x1, -R3.reuse ;  /* 0x000000011616c824 */ /* 0x100fe200078e0a03 */
[----:B------:R-:W-:Y:S01]  /*ce90*/  ISETP.GT.U32.AND P4, PT, R3, R2, PT ;  /* 0x000000020300720c */ /* 0x000fe20003f84070 */
[----:B------:R-:W-:Y:S01]  /*cea0*/  VIADD R4, R29, 0xf ;  /* 0x0000000f1d047836 */ /* 0x000fe20000000000 */
[----:B------:R0:W-:Y:S01]  /*ceb0*/  STL [R1+0x40], R0 ;  /* 0x0000400001007387 */ /* 0x0001e20000100800 */
[----:B------:R-:W-:Y:S01]  /*cec0*/  @!P3 IMAD.IADD R23, R23, 0x1, -R3 ;  /* 0x000000011717b824 */ /* 0x000fe200078e0a03 */
[----:B------:R-:W-:Y:S01]  /*ced0*/  ISETP.GT.U32.AND P3, PT, R3, R16, PT ;  /* 0x000000100300720c */ /* 0x000fe20003f64070 */
[----:B------:R-:W-:Y:S01]  /*cee0*/  IMAD.HI.U32 R14, R6, R10, RZ ;  /* 0x0000000a060e7227 */ /* 0x000fe200078e00ff */
[----:B------:R-:W-:-:S03]  /*cef0*/  IABS R13, R4 ;  /* 0x00000004000d7213 */ /* 0x000fc60000000000 */
[----:B------:R-:W-:Y:S02]  /*cf00*/  IMAD.MOV R14, RZ, RZ, -R14 ;  /* 0x000000ffff0e7224 */ /* 0x000fe400078e0a0e */
[----:B------:R-:W-:Y:S01]  /*cf10*/  @!P1 IMAD.IADD R20, R20, 0x1, -R3 ;  /* 0x0000000114149824 */ /* 0x000fe200078e0a03 */
[----:B------:R-:W-:Y:S01]  /*cf20*/  ISETP.GE.AND P1, PT, R8, RZ, PT ;  /* 0x000000ff0800720c */ /* 0x000fe20003f26270 */
[----:B------:R-:W-:Y:S02]  /*cf30*/  IMAD R10, R3, R14, R10 ;  /* 0x0000000e030a7224 */ /* 0x000fe400078e020a */
[----:B------:R-:W-:Y:S02]  /*cf40*/  VIADD R19, R29, 0x10 ;  /* 0x000000101d137836 */ /* 0x000fe40000000000 */
[----:B------:R-:W-:Y:S02]  /*cf50*/  IMAD.MOV.U32 R8, RZ, RZ, R13 ;  /* 0x000000ffff087224 */ /* 0x000fe400078e000d */
[----:B------:R-:W-:Y:S01]  /*cf60*/  IMAD.MOV.U32 R12, RZ, RZ, R24 ;  /* 0x000000ffff0c7224 */ /* 0x000fe200078e0018 */
[----:B------:R-:W-:Y:S01]  /*cf70*/  IABS R15, R19 ;  /* 0x00000013000f7213 */ /* 0x000fe20000000000 */
[----:B------:R-:W-:Y:S01]  /*cf80*/  @!P4 IMAD.IADD R2, R2, 0x1, -R3 ;  /* 0x000000010202c824 */ /* 0x000fe200078e0a03 */
[----:B------:R-:W-:Y:S01]  /*cf90*/  ISETP.GT.U32.AND P4, PT, R3, R10, PT ;  /* 0x0000000a0300720c */ /* 0x000fe20003f84070 */
[----:B0-----:R-:W-:-:S02]  /*cfa0*/  IMAD.MOV.U32 R0, RZ, RZ, R23 ;  /* 0x000000ffff007224 */ /* 0x001fc400078e0017 */
[----:B------:R-:W-:Y:S01]  /*cfb0*/  @!P3 IMAD.IADD R16, R16, 0x1, -R3 ;  /* 0x000000011010b824 */ /* 0x000fe200078e0a03 */
[----:B------:R-:W-:Y:S01]  /*cfc0*/  ISETP.GE.AND P3, PT, R11, RZ, PT ;  /* 0x000000ff0b00720c */ /* 0x000fe20003f66270 */
[----:B------:R-:W-:-:S04]  /*cfd0*/  IMAD.HI.U32 R17, R6, R8, RZ ;  /* 0x0000000806117227 */ /* 0x000fc800078e00ff */
[----:B------:R-:W-:Y:S01]  /*cfe0*/  @!P2 IMAD.MOV R12, RZ, RZ, -R12 ;  /* 0x000000ffff0ca224 */ /* 0x000fe200078e0a0c */
[C---:B------:R-:W-:Y:S01]  /*cff0*/  ISETP.GT.U32.AND P2, PT, R3.reuse, R16, PT ;  /* 0x000000100300720c */ /* 0x040fe20003f44070 */
[----:B------:R-:W-:Y:S01]  /*d000*/  @!P5 IMAD.MOV R0, RZ, RZ, -R0 ;  /* 0x000000ffff00d224 */ /* 0x000fe200078e0a00 */
[----:B------:R-:W-:Y:S01]  /*d010*/  ISETP.GT.U32.AND P5, PT, R3, R2, PT ;  /* 0x000000020300720c */ /* 0x000fe20003fa4070 */
[----:B------:R-:W-:Y:S01]  /*d020*/  IMAD.MOV R17, RZ, RZ, -R17 ;  /* 0x000000ffff117224 */ /* 0x000fe200078e0a11 */
[----:B------:R0:W-:Y:S01]  /*d030*/  STL [R1+0x38], R12 ;  /* 0x0000380c01007387 */ /* 0x0001e20000100800 */
[----:B------:R-:W-:-:S03]  /*d040*/  IMAD.HI.U32 R13, R6, R15, RZ ;  /* 0x0000000f060d7227 */ /* 0x000fc600078e00ff */
[----:B------:R1:W-:Y:S01]  /*d050*/  STL [R1+0x30], R0 ;  /* 0x0000300001007387 */ /* 0x0003e20000100800 */
[----:B------:R-:W-:Y:S02]  /*d060*/  IMAD R8, R3, R17, R8 ;  /* 0x0000001103087224 */ /* 0x000fe400078e0208 */
[----:B------:R-:W-:Y:S02]  /*d070*/  VIADD R7, R29, 0xe ;  /* 0x0000000e1d077836 */ /* 0x000fe40000000000 */
[----:B------:R-:W-:Y:S02]  /*d080*/  IMAD.MOV R13, RZ, RZ, -R13 ;  /* 0x000000ffff0d7224 */ /* 0x000fe400078e0a0d */
[----:B0-----:R-:W-:Y:S01]  /*d090*/  IMAD.MOV.U32 R12, RZ, RZ, R22 ;  /* 0x000000ffff0c7224 */ /* 0x001fe200078e0016 */
[----:B------:R-:W-:Y:S01]  /*d0a0*/  IABS R18, R7 ;  /* 0x0000000700127213 */ /* 0x000fe20000000000 */
[----:B------:R-:W-:Y:S02]  /*d0b0*/  @!P4 IMAD.IADD R10, R10, 0x1, -R3 ;  /* 0x000000010a0ac824 */ /* 0x000fe400078e0a03 */
[----:B-1----:R-:W-:-:S02]  /*d0c0*/  IMAD.MOV.U32 R0, RZ, RZ, R20 ;  /* 0x000000ffff007224 */ /* 0x002fc400078e0014 */
[----:B------:R-:W-:Y:S01]  /*d0d0*/  VIADD R11, R29, 0xd ;  /* 0x0000000d1d0b7836 */ /* 0x000fe20000000000 */
[C---:B------:R-:W-:Y:S01]  /*d0e0*/  ISETP.GT.U32.AND P4, PT, R3.reuse, R10, PT ;  /* 0x0000000a0300720c */ /* 0x040fe20003f84070 */
[----:B------:R-:W-:Y:S01]  /*d0f0*/  @!P1 IMAD.MOV R0, RZ, RZ, -R0 ;  /* 0x000000ffff009224 */ /* 0x000fe200078e0a00 */
[C---:B------:R-:W-:Y:S01]  /*d100*/  ISETP.GT.U32.AND P1, PT, R3.reuse, R8, PT ;  /* 0x000000080300720c */ /* 0x040fe20003f24070 */
[C---:B------:R-:W-:Y:S01]  /*d110*/  IMAD R15, R3.reuse, R13, R15 ;  /* 0x0000000d030f7224 */ /* 0x040fe200078e020f */
[----:B------:R-:W-:Y:S01]  /*d120*/  IABS R17, R11 ;  /* 0x0000000b00117213 */ /* 0x000fe20000000000 */
[----:B------:R-:W-:Y:S02]  /*d130*/  @!P0 IMAD.MOV R12, RZ, RZ, -R12 ;  /* 0x000000ffff0c8224 */ /* 0x000fe400078e0a0c */
[--C-:B------:R-:W-:Y:S01]  /*d140*/  @!P2 IMAD.IADD R16, R16, 0x1, -R3.reuse ;  /* 0x000000011010a824 */ /* 0x100fe200078e0a03 */
[----:B------:R-:W-:Y:S01]  /*d150*/  ISETP.GT.U32.AND P0, PT, R3, R15, PT ;  /* 0x0000000f0300720c */ /* 0x000fe20003f04070 */
[----:B------:R-:W-:Y:S01]  /*d160*/  IMAD.HI.U32 R14, R6, R18, RZ ;  /* 0x00000012060e7227 */ /* 0x000fe200078e00ff */
[----:B------:R-:W-:Y:S03]  /*d170*/  STL [R1+0x28], R12 ;  /* 0x0000280c01007387 */ /* 0x000fe60000100800 */
[----:B------:R-:W-:Y:S01]  /*d180*/  @!P5 IMAD.IADD R2, R2, 0x1, -R3 ;  /* 0x000000010202d824 */ /* 0x000fe200078e0a03 */
[----:B------:R0:W-:Y:S01]  /*d190*/  STL [R1+0x24], R0 ;  /* 0x0000240001007387 */ /* 0x0001e20000100800 */
[----:B------:R-:W-:Y:S01]  /*d1a0*/  ISETP.GE.AND P5, PT, R21, RZ, PT ;  /* 0x000000ff1500720c */ /* 0x000fe20003fa6270 */
[----:B------:R-:W-:-:S02]  /*d1b0*/  IMAD.MOV R14, RZ, RZ, -R14 ;  /* 0x000000ffff0e7224 */ /* 0x000fc400078e0a0e */
[----:B------:R-:W-:-:S04]  /*d1c0*/  IMAD.HI.U32 R22, R6, R17, RZ ;  /* 0x0000001106167227 */ /* 0x000fc800078e00ff */
[--C-:B------:R-:W-:Y:S02]  /*d1d0*/  @!P1 IMAD.IADD R8, R8, 0x1, -R3.reuse ;  /* 0x0000000108089824 */ /* 0x100fe400078e0a03 */
[----:B0-----:R-:W-:Y:S02]  /*d1e0*/  IMAD.MOV.U32 R0, RZ, RZ, R16 ;  /* 0x000000ffff007224 */ /* 0x001fe400078e0010 */
[C---:B------:R-:W-:Y:S02]  /*d1f0*/  IMAD R18, R3.reuse, R14, R18 ;  /* 0x0000000e03127224 */ /* 0x040fe400078e0212 */
[----:B------:R-:W-:Y:S01]  /*d200*/  @!P3 IMAD.MOV R0, RZ, RZ, -R0 ;  /* 0x000000ffff00b224 */ /* 0x000fe200078e0a00 */
[C---:B------:R-:W-:Y:S01]  /*d210*/  ISETP.GT.U32.AND P3, PT, R3.reuse, R8, PT ;  /* 0x000000080300720c */ /* 0x040fe20003f64070 */
[----:B------:R-:W-:Y:S01]  /*d220*/  IMAD.MOV R22, RZ, RZ, -R22 ;  /* 0x000000ffff167224 */ /* 0x000fe200078e0a16 */
[----:B------:R-:W-:Y:S01]  /*d230*/  ISETP.GT.U32.AND P2, PT, R3, R18, PT ;  /* 0x000000120300720c */ /* 0x000fe20003f44070 */
[--C-:B------:R-:W-:Y:S01]  /*d240*/  @!P4 IMAD.IADD R10, R10, 0x1, -R3.reuse ;  /* 0x000000010a0ac824 */ /* 0x100fe200078e0a03 */
[----:B------:R-:W-:Y:S01]  /*d250*/  ISETP.GE.AND P4, PT, R9, RZ, PT ;  /* 0x000000ff0900720c */ /* 0x000fe20003f86270 */
[----:B------:R0:W-:Y:S01]  /*d260*/  STL [R1+0x18], R0 ;  /* 0x0000180001007387 */ /* 0x0001e20000100800 */
[----:B------:R-:W-:Y:S01]  /*d270*/  @!P0 IMAD.IADD R15, R15, 0x1, -R3 ;  /* 0x000000010f0f8824 */ /* 0x000fe200078e0a03 */
[----:B------:R-:W-:Y:S01]  /*d280*/  ISETP.GE.AND P0, PT, R19, RZ, PT ;  /* 0x000000ff1300720c */ /* 0x000fe20003f06270 */
[----:B------:R-:W-:Y:S01]  /*d290*/  IMAD R9, R3, R22, R17 ;  /* 0x0000001603097224 */ /* 0x000fe200078e0211 */
[----:B------:R-:W-:Y:S01]  /*d2a0*/  IABS R19, R26 ;  /* 0x0000001a00137213 */ /* 0x000fe20000000000 */
[----:B------:R-:W-:Y:S01]  /*d2b0*/  VIADD R13, R29, 0xc ;  /* 0x0000000c1d0d7836 */ /* 0x000fe20000000000 */
[----:B------:R-:W-:Y:S01]  /*d2c0*/  ISETP.GT.U32.AND P1, PT, R3, R15, PT ;  /* 0x0000000f0300720c */ /* 0x000fe20003f24070 */
[----:B---3--:R-:W-:-:S02]  /*d2d0*/  IMAD R12, R28, UR6, RZ ;  /* 0x000000061c0c7c24 */ /* 0x008fc4000f8e02ff */
[--C-:B------:R-:W-:Y:S01]  /*d2e0*/  @!P3 IMAD.IADD R8, R8, 0x1, -R3.reuse ;  /* 0x000000010808b824 */ /* 0x100fe200078e0a03 */
[----:B------:R-:W-:Y:S01]  /*d2f0*/  IABS R14, R13 ;  /* 0x0000000d000e7213 */ /* 0x000fe20000000000 */
[----:B0-----:R-:W-:Y:S01]  /*d300*/  IMAD.MOV.U32 R0, RZ, RZ, R2 ;  /* 0x000000ffff007224 */ /* 0x001fe200078e0002 */
[----:B------:R-:W-:Y:S01]  /*d310*/  ISETP.GE.AND P3, PT, R7, RZ, PT ;  /* 0x000000ff0700720c */ /* 0x000fe20003f66270 */
[----:B------:R-:W-:Y:S02]  /*d320*/  VIADD R2, R29, 0xb ;  /* 0x0000000b1d027836 */ /* 0x000fe40000000000 */
[----:B------:R-:W-:Y:S01]  /*d330*/  @!P5 IMAD.MOV R0, RZ, RZ, -R0 ;  /* 0x000000ffff00d224 */ /* 0x000fe200078e0a00 */
[C---:B------:R-:W-:Y:S01]  /*d340*/  ISETP.GT.U32.AND P5, PT, R3.reuse, R9, PT ;  /* 0x000000090300720c */ /* 0x040fe20003fa4070 */
[----:B------:R-:W-:Y:S01]  /*d350*/  @!P4 IMAD.MOV R10, RZ, RZ, -R10 ;  /* 0x000000ffff0ac224 */ /* 0x000fe200078e0a0a */
[----:B------:R-:W-:Y:S01]  /*d360*/  IABS R17, R2 ;  /* 0x0000000200117213 */ /* 0x000fe20000000000 */
[--C-:B------:R-:W-:Y:S01]  /*d370*/  @!P2 IMAD.IADD R18, R18, 0x1, -R3.reuse ;  /* 0x000000011212a824 */ /* 0x100fe200078e0a03 */
[----:B------:R-:W-:Y:S01]  /*d380*/  ISETP.GE.AND P4, PT, R4, RZ, PT ;  /* 0x000000ff0400720c */ /* 0x000fe20003f86270 */
[C---:B------:R-:W-:Y:S01]  /*d390*/  IMAD.HI.U32 R20, R6.reuse, R14, RZ ;  /* 0x0000000e06147227 */ /* 0x040fe200078e00ff */
[----:B------:R-:W-:Y:S02]  /*d3a0*/  STL [R1+0x1c60], R0 ;  /* 0x001c600001007387 */ /* 0x000fe40000100800 */
[----:B------:R-:W-:Y:S01]  /*d3b0*/  ISETP.GT.U32.AND P2, PT, R3, R18, PT ;  /* 0x000000120300720c */ /* 0x000fe20003f44070 */
[----:B------:R-:W-:Y:S01]  /*d3c0*/  IMAD.HI.U32 R7, R6, R17, RZ ;  /* 0x0000001106077227 */ /* 0x000fe200078e00ff */
[----:B------:R0:W-:Y:S03]  /*d3d0*/  STL [R1+0x1c64], R10 ;  /* 0x001c640a01007387 */ /* 0x0001e60000100800 */
[----:B------:R-:W-:-:S02]  /*d3e0*/  @!P1 IMAD.IADD R15, R15, 0x1, -R3 ;  /* 0x000000010f0f9824 */ /* 0x000fc400078e0a03 */
[----:B------:R-:W-:Y:S01]  /*d3f0*/  @!P5 IMAD.IADD R9, R9, 0x1, -R3 ;  /* 0x000000010909d824 */ /* 0x000fe200078e0a03 */
[----:B------:R-:W-:Y:S01]  /*d400*/  ISETP.GE.AND P5, PT, R13, RZ, PT ;  /* 0x000000ff0d00720c */ /* 0x000fe20003fa6270 */
[----:B------:R-:W-:Y:S02]  /*d410*/  IMAD.MOV R7, RZ, RZ, -R7 ;  /* 0x000000ffff077224 */ /* 0x000fe400078e0a07 */
[----:B------:R-:W-:Y:S01]  /*d420*/  IMAD.MOV R20, RZ, RZ, -R20 ;  /* 0x000000ffff147224 */ /* 0x000fe200078e0a14 */
[----:B0-----:R-:W0:Y:S01]  /*d430*/  S2R R10, SR_TID.X ;  /* 0x00000000000a7919 */ /* 0x001e220000002100 */
[----:B------:R-:W-:Y:S01]  /*d440*/  @!P0 IMAD.MOV R15, RZ, RZ, -R15 ;  /* 0x000000ffff0f8224 */ /* 0x000fe200078e0a0f */
[C---:B------:R-:W-:Y:S01]  /*d450*/  ISETP.GT.U32.AND P0, PT, R3.reuse, R9, PT ;  /* 0x000000090300720c */ /* 0x040fe20003f04070 */
[C---:B------:R-:W-:Y:S02]  /*d460*/  IMAD R17, R3.reuse, R7, R17 ;  /* 0x0000000703117224 */ /* 0x040fe400078e0211 */
[----:B------:R-:W-:Y:S01]  /*d470*/  IMAD R14, R3, R20, R14 ;  /* 0x00000014030e7224 */ /* 0x000fe200078e020e */
[----:B------:R-:W-:Y:S01]  /*d480*/  STL [R1+0x1c68], R15 ;  /* 0x001c680f01007387 */ /* 0x000fe20000100800 */
[----:B------:R-:W-:-:S02]  /*d490*/  VIADD R4, R29, 0xa ;  /* 0x0000000a1d047836 */ /* 0x000fc40000000000 */
[----:B------:R-:W-:Y:S01]  /*d4a0*/  @!P4 IMAD.MOV R8, RZ, RZ, -R8 ;  /* 0x000000ffff08c224 */ /* 0x000fe200078e0a08 */
[C---:B------:R-:W-:Y:S01]  /*d4b0*/  ISETP.GT.U32.AND P4, PT, R3.reuse, R17, PT ;  /* 0x000000110300720c */ /* 0x040fe20003f84070 */
[--C-:B------:R-:W-:Y:S01]  /*d4c0*/  @!P2 IMAD.IADD R18, R18, 0x1, -R3.reuse ;  /* 0x000000011212a824 */ /* 0x100fe200078e0a03 */
[----:B------:R-:W-:Y:S01]  /*d4d0*/  ISETP.GT.U32.AND P1, PT, R3, R14, PT ;  /* 0x0000000e0300720c */ /* 0x000fe20003f24070 */
[----:B------:R-:W-:Y:S01]  /*d4e0*/  VIADD R7, R29, 0x9 ;  /* 0x000000091d077836 */ /* 0x000fe20000000000 */
[----:B------:R-:W-:Y:S01]  /*d4f0*/  IABS R20, R4 ;  /* 0x0000000400147213 */ /* 0x000fe20000000000 */
[----:B------:R-:W-:Y:S01]  /*d500*/  @!P0 IMAD.IADD R9, R9, 0x1, -R3 ;  /* 0x0000000109098824 */ /* 0x000fe200078e0a03 */
[----:B------:R-:W-:Y:S01]  /*d510*/  ISETP.GE.AND P2, PT, R11, RZ, PT ;  /* 0x000000ff0b00720c */ /* 0x000fe20003f46270 */
[----:B------:R-:W-:Y:S01]  /*d520*/  @!P3 IMAD.MOV R18, RZ, RZ, -R18 ;  /* 0x000000ffff12b224 */ /* 0x000fe200078e0a12 */
[----:B------:R-:W-:Y:S01]  /*d530*/  ISETP.GE.AND P0, PT, R4, RZ, PT ;  /* 0x000000ff0400720c */ /* 0x000fe20003f06270 */
[----:B------:R-:W-:Y:S01]  /*d540*/  IMAD.HI.U32 R11, R6, R20, RZ ;  /* 0x00000014060b7227 */ /* 0x000fe200078e00ff */
[----:B------:R-:W-:Y:S01]  /*d550*/  ISETP.GE.AND P3, PT, R2, RZ, PT ;  /* 0x000000ff0200720c */ /* 0x000fe20003f66270 */
[----:B------:R1:W-:Y:S01]  /*d560*/  STL [R1+0x1c6c], R8 ;  /* 0x001c6c0801007387 */ /* 0x0003e20000100800 */
[----:B------:R-:W-:Y:S01]  /*d570*/  IABS R2, R7 ;  /* 0x0000000700027213 */ /* 0x000fe20000000000 */
[----:B------:R-:W-:-:S02]  /*d580*/  IMAD.MOV R4, RZ, RZ, -R11 ;  /* 0x000000ffff047224 */ /* 0x000fc400078e0a0b */
[--C-:B------:R-:W-:Y:S01]  /*d590*/  @!P4 IMAD.IADD R17, R17, 0x1, -R3.reuse ;  /* 0x000000011111c824 */ /* 0x100fe200078e0a03 */
[----:B------:R-:W-:Y:S01]  /*d5a0*/  STL [R1+0x1c70], R18 ;  /* 0x001c701201007387 */ /* 0x000fe20000100800 */
[----:B------:R-:W-:Y:S02]  /*d5b0*/  @!P1 IMAD.IADD R14, R14, 0x1, -R3 ;  /* 0x000000010e0e9824 */ /* 0x000fe400078e0a03 */
[C---:B------:R-:W-:Y:S01]  /*d5c0*/  IMAD R20, R3.reuse, R4, R20 ;  /* 0x0000000403147224 */ /* 0x040fe200078e0214 */
[C---:B------:R-:W-:Y:S01]  /*d5d0*/  ISETP.GT.U32.AND P4, PT, R3.reuse, R17, PT ;  /* 0x000000110300720c */ /* 0x040fe20003f84070 */
[----:B------:R-:W-:Y:S01]  /*d5e0*/  @!P2 IMAD.MOV R9, RZ, RZ, -R9 ;  /* 0x000000ffff09a224 */ /* 0x000fe200078e0a09 */
[C---:B------:R-:W-:Y:S01]  /*d5f0*/  ISETP.GT.U32.AND P1, PT, R3.reuse, R14, PT ;  /* 0x0000000e0300720c */ /* 0x040fe20003f24070 */
[----:B------:R-:W-:Y:S01]  /*d600*/  IMAD.MOV.U32 R11, RZ, RZ, R2 ;  /* 0x000000ffff0b7224 */ /* 0x000fe200078e0002 */
[----:B------:R-:W-:Y:S01]  /*d610*/  ISETP.GT.U32.AND P2, PT, R3, R20, PT ;  /* 0x000000140300720c */ /* 0x000fe20003f44070 */
[----:B------:R-:W-:Y:S01]  /*d620*/  VIADD R13, R29, 0x7 ;  /* 0x000000071d0d7836 */ /* 0x000fe20000000000 */
[----:B------:R2:W-:Y:S01]  /*d630*/  STL [R1+0x1c74], R9 ;  /* 0x001c740901007387 */ /* 0x0005e20000100800 */
[----:B------:R-:W-:Y:S01]  /*d640*/  IMAD.HI.U32 R4, R6, R11, RZ ;  /* 0x0000000b06047227 */ /* 0x000fe200078e00ff */
[----:B0-----:R-:W-:-:S03]  /*d650*/  LOP3.LUT R10, R10, 0x20, RZ, 0xc0, !PT ;  /* 0x000000200a0a7812 */ /* 0x001fc600078ec0ff */
[----:B------:R-:W-:Y:S02]  /*d660*/  IMAD.MOV R4, RZ, RZ, -R4 ;  /* 0x000000ffff047224 */ /* 0x000fe400078e0a04 */
[----:B------:R-:W-:Y:S02]  /*d670*/  VIADD R2, R29, 0x8 ;  /* 0x000000081d027836 */ /* 0x000fe40000000000 */
[----:B------:R-:W-:Y:S01]  /*d680*/  @!P4 IMAD.IADD R17, R17, 0x1, -R3 ;  /* 0x000000011111c824 */ /* 0x000fe200078e0a03 */
[----:B------:R-:W-:Y:S01]  /*d690*/  ISETP.GE.AND P4, PT, R13, RZ, PT ;  /* 0x000000ff0d00720c */ /* 0x000fe20003f86270 */
[----:B------:R-:W-:Y:S01]  /*d6a0*/  IMAD R11, R3, R4, R11 ;  /* 0x00000004030b7224 */ /* 0x000fe200078e020b */
[----:B------:R-:W-:Y:S01]  /*d6b0*/  IABS R13, R13 ;  /* 0x0000000d000d7213 */ /* 0x000fe20000000000 */
[--C-:B------:R-:W-:Y:S01]  /*d6c0*/  @!P1 IMAD.IADD R14, R14, 0x1, -R3.reuse ;  /* 0x000000010e0e9824 */ /* 0x100fe200078e0a03 */
[----:B------:R-:W-:Y:S01]  /*d6d0*/  IABS R16, R2 ;  /* 0x0000000200107213 */ /* 0x000fe20000000000 */
[----:B------:R-:W-:Y:S01]  /*d6e0*/  @!P2 IMAD.IADD R20, R20, 0x1, -R3 ;  /* 0x000000011414a824 */ /* 0x000fe200078e0a03 */
[----:B------:R-:W-:Y:S01]  /*d6f0*/  ISETP.GE.AND P1, PT, R7, RZ, PT ;  /* 0x000000ff0700720c */ /* 0x000fe20003f26270 */
[----:B------:R-:W-:Y:S01]  /*d700*/  @!P3 IMAD.MOV R17, RZ, RZ, -R17 ;  /* 0x000000ffff11b224 */ /* 0x000fe200078e0a11 */
[C---:B------:R-:W-:Y:S01]  /*d710*/  ISETP.GT.U32.AND P3, PT, R3.reuse, R11, PT ;  /* 0x0000000b0300720c */ /* 0x040fe20003f64070 */
[----:B------:R-:W-:Y:S01]  /*d720*/  @!P5 IMAD.MOV R14, RZ, RZ, -R14 ;  /* 0x000000ffff0ed224 */ /* 0x000fe200078e0a0e */
[----:B------:R-:W-:Y:S01]  /*d730*/  ISETP.GE.AND P5, PT, R2, RZ, PT ;  /* 0x000000ff0200720c */ /* 0x000fe20003fa6270 */
[----:B------:R-:W-:Y:S01]  /*d740*/  IMAD.HI.U32 R21, R6, R13, RZ ;  /* 0x0000000d06157227 */ /* 0x000fe200078e00ff */
[----:B------:R-:W-:-:S02]  /*d750*/  ISETP.GT.U32.AND P2, PT, R3, R20, PT ;  /* 0x000000140300720c */ /* 0x000fc40003f44070 */
[----:B------:R-:W-:Y:S01]  /*d760*/  STL [R1+0x1c78], R14 ;  /* 0x001c780e01007387 */ /* 0x000fe20000100800 */
[----:B------:R-:W-:-:S03]  /*d770*/  IMAD.HI.U32 R2, R6, R16, RZ ;  /* 0x0000001006027227 */ /* 0x000fc600078e00ff */
[----:B------:R-:W-:Y:S01]  /*d780*/  STL [R1+0x1c7c], R17 ;  /* 0x001c7c1101007387 */ /* 0x000fe20000100800 */
[----:B------:R-:W-:Y:S02]  /*d790*/  IMAD.MOV R21, RZ, RZ, -R21 ;  /* 0x000000ffff157224 */ /* 0x000fe400078e0a15 */
[----:B------:R-:W-:Y:S02]  /*d7a0*/  IMAD.MOV R2, RZ, RZ, -R2 ;  /* 0x000000ffff027224 */ /* 0x000fe400078e0a02 */
[C---:B------:R-:W-:Y:S02]  /*d7b0*/  IMAD R13, R3.reuse, R21, R13 ;  /* 0x00000015030d7224 */ /* 0x040fe400078e020d */
[----:B------:R-:W-:Y:S02]  /*d7c0*/  IMAD R16, R3, R2, R16 ;  /* 0x0000000203107224 */ /* 0x000fe400078e0210 */
[----:B------:R-:W-:Y:S01]  /*d7d0*/  @!P3 IMAD.IADD R11, R11, 0x1, -R3 ;  /* 0x000000010b0bb824 */ /* 0x000fe200078e0a03 */
[----:B------:R-:W-:Y:S01]  /*d7e0*/  ISETP.GT.U32.AND P3, PT, R3, R13, PT ;  /* 0x0000000d0300720c */ /* 0x000fe20003f64070 */
[----:B------:R-:W-:-:S02]  /*d7f0*/  VIADD R7, R29, 0x5 ;  /* 0x000000051d077836 */ /* 0x000fc40000000000 */
[----:B------:R-:W-:-:S03]  /*d800*/  IMAD.HI.U32 R4, R6, R19, RZ ;  /* 0x0000001306047227 */ /* 0x000fc600078e00ff */
[----:B------:R-:W-:Y:S01]  /*d810*/  IABS R22, R7 ;  /* 0x0000000700167213 */ /* 0x000fe20000000000 */
[----:B------:R-:W-:Y:S01]  /*d820*/  @!P2 IMAD.IADD R20, R20, 0x1, -R3 ;  /* 0x000000011414a824 */ /* 0x000fe200078e0a03 */
[----:B------:R-:W-:Y:S01]  /*d830*/  ISETP.GT.U32.AND P2, PT, R3, R16, PT ;  /* 0x000000100300720c */ /* 0x000fe20003f44070 */
[----:B------:R-:W-:Y:S02]  /*d840*/  IMAD.MOV R4, RZ, RZ, -R4 ;  /* 0x000000ffff047224 */ /* 0x000fe400078e0a04 */
[----:B------:R-:W-:-:S04]  /*d850*/  IMAD.HI.U32 R2, R6, R22, RZ ;  /* 0x0000001606027227 */ /* 0x000fc800078e00ff */
[----:B------:R-:W-:Y:S02]  /*d860*/  IMAD R19, R3, R4, R19 ;  /* 0x0000000403137224 */ /* 0x000fe400078e0213 */
[----:B------:R-:W-:Y:S02]  /*d870*/  VIADD R4, R29, 0x4 ;  /* 0x000000041d047836 */ /* 0x000fe40000000000 */
[--C-:B------:R-:W-:Y:S02]  /*d880*/  @!P3 IMAD.IADD R13, R13, 0x1, -R3.reuse ;  /* 0x000000010d0db824 */ /* 0x100fe400078e0a03 */
[----:B------:R-:W-:Y:S01]  /*d890*/  IMAD.MOV R21, RZ, RZ, -R2 ;  /* 0x000000ffff157224 */ /* 0x000fe200078e0a02 */
[----:B------:R-:W-:Y:S01]  /*d8a0*/  IABS R23, R4 ;  /* 0x0000000400177213 */ /* 0x000fe20000000000 */
[----:B------:R-:W-:Y:S01]  /*d8b0*/  @!P2 IMAD.IADD R16, R16, 0x1, -R3 ;  /* 0x000000011010a824 */ /* 0x000fe200078e0a03 */
[C---:B------:R-:W-:Y:S01]  /*d8c0*/  ISETP.GT.U32.AND P2, PT, R3.reuse, R11, PT ;  /* 0x0000000b0300720c */ /* 0x040fe20003f44070 */
[----:B------:R-:W-:Y:S01]  /*d8d0*/  @!P0 IMAD.MOV R20, RZ, RZ, -R20 ;  /* 0x000000ffff148224 */ /* 0x000fe200078e0a14 */
[C---:B------:R-:W-:Y:S01]  /*d8e0*/  ISETP.GT.U32.AND P0, PT, R3.reuse, R13, PT ;  /* 0x0000000d0300720c */ /* 0x040fe20003f04070 */
[C---:B------:R-:W-:Y:S01]  /*d8f0*/  IMAD R22, R3.reuse, R21, R22 ;  /* 0x0000001503167224 */ /* 0x040fe200078e0216 */
[----:B------:R-:W-:Y:S01]  /*d900*/  ISETP.GT.U32.AND P3, PT, R3, R16, PT ;  /* 0x000000100300720c */ /* 0x000fe20003f64070 */
[----:B------:R-:W-:Y:S01]  /*d910*/  IMAD.HI.U32 R21, R6, R23, RZ ;  /* 0x0000001706157227 */ /* 0x000fe200078e00ff */
[----:B------:R-:W-:Y:S03]  /*d920*/  STL [R1+0x1c80], R20 ;  /* 0x001c801401007387 */ /* 0x000fe60000100800 */
[----:B------:R-:W-:-:S02]  /*d930*/  IMAD.MOV R21, RZ, RZ, -R21 ;  /* 0x000000ffff157224 */ /* 0x000fc400078e0a15 */
[----:B------:R-:W-:Y:S02]  /*d940*/  VIADD R2, R29, 0x3 ;  /* 0x000000031d027836 */ /* 0x000fe40000000000 */
[----:B------:R-:W-:Y:S02]  /*d950*/  IMAD R23, R3, R21, R23 ;  /* 0x0000001503177224 */ /* 0x000fe400078e0217 */
[--C-:B------:R-:W-:Y:S01]  /*d960*/  @!P2 IMAD.IADD R11, R11, 0x1, -R3.reuse ;  /* 0x000000010b0ba824 */ /* 0x100fe200078e0a03 */
[----:B------:R-:W-:Y:S01]  /*d970*/  ISETP.GT.U32.AND P2, PT, R3, R19, PT ;  /* 0x000000130300720c */ /* 0x000fe20003f44070 */
[--C-:B------:R-:W-:Y:S01]  /*d980*/  @!P0 IMAD.IADD R13, R13, 0x1, -R3.reuse ;  /* 0x000000010d0d8824 */ /* 0x100fe200078e0a03 */
[C---:B------:R-:W-:Y:S01]  /*d990*/  ISETP.GT.U32.AND P0, PT, R3.reuse, R23, PT ;  /* 0x000000170300720c */ /* 0x040fe20003f04070 */
[----:B------:R-:W-:Y:S01]  /*d9a0*/  @!P3 IMAD.IADD R16, R16, 0x1, -R3 ;  /* 0x000000011010b824 */ /* 0x000fe200078e0a03 */
[----:B------:R-:W-:Y:S01]  /*d9b0*/  ISETP.GT.U32.AND P3, PT, R3, R22, PT ;  /* 0x000000160300720c */ /* 0x000fe20003f64070 */
[----:B-1----:R-:W-:Y:S01]  /*d9c0*/  IMAD R8, RZ, RZ, -UR6 ;  /* 0x80000006ff087e24 */ /* 0x002fe2000f8e02ff */
[----:B------:R-:W-:Y:S01]  /*d9d0*/  IABS R24, R2 ;  /* 0x0000000200187213 */ /* 0x000fe20000000000 */
[----:B------:R-:W-:-:S02]  /*d9e0*/  VIADD R15, R29, 0x2 ;  /* 0x000000021d0f7836 */ /* 0x000fc40000000000 */
[----:B--2---:R-:W-:Y:S02]  /*d9f0*/  IMAD R9, R8, 0x2, R12 ;  /* 0x0000000208097824 */ /* 0x004fe400078e020c */
[----:B------:R-:W0:Y:S01]  /*da00*/  S2R R12, SR_TID.X ;  /* 0x00000000000c7919 */ /* 0x000e220000002100 */
[----:B------:R-:W-:Y:S01]  /*da10*/  VIADD R0, R29, 0x1 ;  /* 0x000000011d007836 */ /* 0x000fe20000000000 */
[----:B------:R-:W-:Y:S01]  /*da20*/  IABS R25, R15 ;  /* 0x0000000f00197213 */ /* 0x000fe20000000000 */
[--C-:B------:R-:W-:Y:S01]  /*da30*/  @!P2 IMAD.IADD R19, R19, 0x1, -R3.reuse ;  /* 0x000000011313a824 */ /* 0x100fe200078e0a03 */
[----:B------:R1:W-:Y:S01]  /*da40*/  STL [R1+0x4c], R9 ;  /* 0x00004c0901007387 */ /* 0x0003e20000100800 */
[----:B------:R-:W-:Y:S01]  /*da50*/  IMAD.HI.U32 R28, R6, R24, RZ ;  /* 0x00000018061c7227 */ /* 0x000fe200078e00ff */
[----:B------:R-:W-:Y:S02]  /*da60*/  ISETP.GE.AND P2, PT, R26, RZ, PT ;  /* 0x000000ff1a00720c */ /* 0x000fe40003f46270 */
[----:B------:R-:W-:Y:S01]  /*da70*/  IABS R26, R0 ;  /* 0x00000000001a7213 */ /* 0x000fe20000000000 */
[----:B------:R-:W-:-:S02]  /*da80*/  @!P0 IMAD.IADD R23, R23, 0x1, -R3 ;  /* 0x0000000117178824 */ /* 0x000fc400078e0a03 */
[----:B------:R-:W-:Y:S01]  /*da90*/  @!P3 IMAD.IADD R22, R22, 0x1, -R3 ;  /* 0x000000011616b824 */ /* 0x000fe200078e0a03 */
[C---:B------:R-:W-:Y:S01]  /*daa0*/  ISETP.GT.U32.AND P3, PT, R3.reuse, R19, PT ;  /* 0x000000130300720c */ /* 0x040fe20003f64070 */
[----:B------:R-:W-:Y:S01]  /*dab0*/  IMAD.MOV R28, RZ, RZ, -R28 ;  /* 0x000000ffff1c7224 */ /* 0x000fe200078e0a1c */
[----:B------:R-:W-:Y:S01]  /*dac0*/  ISETP.GT.U32.AND P0, PT, R3, R23, PT ;  /* 0x000000170300720c */ /* 0x000fe20003f04070 */
[----:B-1----:R-:W-:Y:S02]  /*dad0*/  IMAD R9, R8, 0x2, R9 ;  /* 0x0000000208097824 */ /* 0x002fe400078e0209 */
[----:B------:R-:W-:-:S03]  /*dae0*/  IMAD.HI.U32 R21, R6, R25, RZ ;  /* 0x0000001906157227 */ /* 0x000fc600078e00ff */
[----:B------:R1:W-:Y:S01]  /*daf0*/  STL [R1+0x80], R9 ;  /* 0x0000800901007387 */ /* 0x0003e20000100800 */
[----:B------:R-:W-:Y:S02]  /*db00*/  IMAD R24, R3, R28, R24 ;  /* 0x0000001c03187224 */ /* 0x000fe400078e0218 */
[----:B------:R-:W-:-:S04]  /*db10*/  IMAD.HI.U32 R6, R6, R26, RZ ;  /* 0x0000001a06067227 */ /* 0x000fc800078e00ff */
[----:B------:R-:W-:Y:S02]  /*db20*/  IMAD.MOV R21, RZ, RZ, -R21 ;  /* 0x000000ffff157224 */ /* 0x000fe400078e0a15 */
[----:B------:R-:W-:Y:S01]  /*db30*/  @!P5 IMAD.MOV R16, RZ, RZ, -R16 ;  /* 0x000000ffff10d224 */ /* 0x000fe200078e0a10 */
[C---:B------:R-:W-:Y:S01]  /*db40*/  ISETP.GT.U32.AND P5, PT, R3.reuse, R24, PT ;  /* 0x000000180300720c */ /* 0x040fe20003fa4070 */
[----:B-1----:R-:W-:Y:S02]  /*db50*/  IMAD R9, R8, 0x2, R9 ;  /* 0x0000000208097824 */ /* 0x002fe400078e0209 */
[----:B------:R-:W-:Y:S02]  /*db60*/  IMAD.MOV R6, RZ, RZ, -R6 ;  /* 0x000000ffff067224 */ /* 0x000fe400078e0a06 */
[C---:B------:R-:W-:Y:S01]  /*db70*/  IMAD R25, R3.reuse, R21, R25 ;  /* 0x0000001503197224 */ /* 0x040fe200078e0219 */
[----:B------:R1:W-:Y:S01]  /*db80*/  STL [R1+0x2c], R9 ;  /* 0x00002c0901007387 */ /* 0x0003e20000100800 */
[----:B------:R-:W-:-:S02]  /*db90*/  IMAD R26, R3, R6, R26 ;  /* 0x00000006031a7224 */ /* 0x000fc400078e021a */
[----:B------:R-:W-:Y:S01]  /*dba0*/  @!P3 IMAD.IADD R19, R19, 0x1, -R3 ;  /* 0x000000011313b824 */ /* 0x000fe200078e0a03 */
[C---:B------:R-:W-:Y:S01]  /*dbb0*/  ISETP.GT.U32.AND P3, PT, R3.reuse, R25, PT ;  /* 0x000000190300720c */ /* 0x040fe20003f64070 */
[----:B------:R-:W-:Y:S01]  /*dbc0*/  @!P1 IMAD.MOV R11, RZ, RZ, -R11 ;  /* 0x000000ffff0b9224 */ /* 0x000fe200078e0a0b */
[----:B------:R-:W-:Y:S01]  /*dbd0*/  ISETP.GT.U32.AND P1, PT, R3, R22, PT ;  /* 0x000000160300720c */ /* 0x000fe20003f24070 */
[----:B------:R-:W-:Y:S01]  /*dbe0*/  @!P4 IMAD.MOV R13, RZ, RZ, -R13 ;  /* 0x000000ffff0dc224 */ /* 0x000fe200078e0a0d */
[----:B------:R-:W-:Y:S01]  /*dbf0*/  ISETP.GE.AND P4, PT, R7, RZ, PT ;  /* 0x000000ff0700720c */ /* 0x000fe20003f86270 */
[----:B------:R-:W-:Y:S01]  /*dc00*/  @!P0 IMAD.IADD R23, R23, 0x1, -R3 ;  /* 0x0000000117178824 */ /* 0x000fe200078e0a03 */
[----:B------:R-:W-:Y:S01]  /*dc10*/  ISETP.GT.U32.AND P0, PT, R3, R26, PT ;  /* 0x0000001a0300720c */ /* 0x000fe20003f04070 */
[----:B-1----:R-:W-:Y:S02]  /*dc20*/  IMAD R9, R8, 0x2, R9 ;  /* 0x0000000208097824 */ /* 0x002fe400078e0209 */
[----:B------:R-:W-:Y:S01]  /*dc30*/  @!P5 IMAD.IADD R24, R24, 0x1, -R3 ;  /* 0x000000011818d824 */ /* 0x000fe200078e0a03 */
[----:B------:R-:W-:Y:S01]  /*dc40*/  ISETP.GE.AND P5, PT, R2, RZ, PT ;  /* 0x000000ff0200720c */ /* 0x000fe20003fa6270 */
[----:B------:R-:W-:Y:S01]  /*dc50*/  @!P2 IMAD.MOV R19, RZ, RZ, -R19 ;  /* 0x000000ffff13a224 */ /* 0x000fe200078e0a13 */
[----:B------:R1:W-:Y:S01]  /*dc60*/  STL [R1+0x20], R9 ;  /* 0x0000200901007387 */ /* 0x0003e20000100800 */
[----:B0-----:R-:W-:-:S02]  /*dc70*/  IMAD.SHL.U32 R2, R12, 0x8, RZ ;  /* 0x000000080c027824 */ /* 0x001fc400078e00ff */
[--C-:B------:R-:W-:Y:S01]  /*dc80*/  @!P3 IMAD.IADD R25, R25, 0x1, -R3.reuse ;  /* 0x000000011919b824 */ /* 0x100fe200078e0a03 */
[----:B------:R-:W-:Y:S01]  /*dc90*/  STL [R1+0x1c84], R11 ;  /* 0x001c840b01007387 */ /* 0x000fe20000100800 */
[--C-:B------:R-:W-:Y:S01]  /*dca0*/  @!P1 IMAD.IADD R22, R22, 0x1, -R3.reuse ;  /* 0x0000000116169824 */ /* 0x100fe200078e0a03 */
[C---:B------:R-:W-:Y:S01]  /*dcb0*/  ISETP.GT.U32.AND P3, PT, R3.reuse, R24, PT ;  /* 0x000000180300720c */ /* 0x040fe20003f64070 */
[----:B------:R-:W-:Y:S01]  /*dcc0*/  @!P0 IMAD.IADD R26, R26, 0x1, -R3 ;  /* 0x000000011a1a8824 */ /* 0x000fe200078e0a03 */
[----:B------:R-:W-:Y:S01]  /*dcd0*/  STL [R1+0x1c88], R16 ;  /* 0x001c881001007387 */ /* 0x000fe20000100800 */
[----:B------:R-:W-:Y:S01]  /*dce0*/  ISETP.GE.AND P1, PT, R4, RZ, PT ;  /* 0x000000ff0400720c */ /* 0x000fe20003f26270 */
[----:B-1----:R-:W-:Y:S01]  /*dcf0*/  IMAD R9, R8, 0x2, R9 ;  /* 0x0000000208097824 */ /* 0x002fe200078e0209 */
[----:B------:R-:W-:Y:S01]  /*dd00*/  LOP3.LUT R4, R12, 0x7, RZ, 0xc0, !PT ;  /* 0x000000070c047812 */ /* 0x000fe200078ec0ff */
[----:B------:R-:W-:Y:S01]  /*dd10*/  STL [R1+0x1c8c], R13 ;  /* 0x001c8c0d01007387 */ /* 0x000fe20000100800 */
[C---:B------:R-:W-:Y:S01]  /*dd20*/  ISETP.GT.U32.AND P0, PT, R3.reuse, R26, PT ;  /* 0x0000001a0300720c */ /* 0x040fe20003f04070 */
[----:B------:R-:W-:Y:S01]  /*dd30*/  IMAD R7, R8, 0x2, R9 ;  /* 0x0000000208077824 */ /* 0x000fe200078e0209 */
[----:B------:R-:W-:Y:S01]  /*dd40*/  ISETP.GT.U32.AND P2, PT, R3, R25, PT ;  /* 0x000000190300720c */ /* 0x000fe20003f44070 */
[----:B------:R-:W-:Y:S01]  /*dd50*/  STL [R1+0x14], R9 ;  /* 0x0000140901007387 */ /* 0x000fe20000100800 */
[----:B------:R-:W-:-:S02]  /*dd60*/  IMAD.SHL.U32 R21, R12, 0x20, RZ ;  /* 0x000000200c157824 */ /* 0x000fc400078e00ff */
[----:B------:R-:W-:Y:S01]  /*dd70*/  IMAD R6, R8, 0x2, R7 ;  /* 0x0000000208067824 */ /* 0x000fe200078e0207 */
[----:B------:R0:W-:Y:S01]  /*dd80*/  STL [R1+0x8], R7 ;  /* 0x0000080701007387 */ /* 0x0001e20000100800 */
[--C-:B------:R-:W-:Y:S01]  /*dd90*/  @!P3 IMAD.IADD R24, R24, 0x1, -R3.reuse ;  /* 0x000000011818b824 */ /* 0x100fe200078e0a03 */
[----:B------:R-:W-:Y:S02]  /*dda0*/  ISETP.GT.U32.AND P3, PT, R3, R27, PT ;  /* 0x0000001b0300720c */ /* 0x000fe40003f64070 */
[----:B------:R1:W-:Y:S02]  /*ddb0*/  STL [R1+0x4], R6 ;  /* 0x0000040601007387 */ /* 0x0003e40000100800 */
[--C-:B------:R-:W-:Y:S01]  /*ddc0*/  @!P0 IMAD.IADD R26, R26, 0x1, -R3.reuse ;  /* 0x000000011a1a8824 */ /* 0x100fe200078e0a03 */
[----:B------:R-:W-:Y:S01]  /*ddd0*/  ISETP.GE.AND P0, PT, R0, RZ, PT ;  /* 0x000000ff0000720c */ /* 0x000fe20003f06270 */
[----:B------:R-:W-:Y:S01]  /*dde0*/  STL [R1+0x1c90], R19 ;  /* 0x001c901301007387 */ /* 0x000fe20000100800 */
[----:B------:R-:W-:Y:S01]  /*ddf0*/  @!P2 IMAD.IADD R25, R25, 0x1, -R3 ;  /* 0x000000011919a824 */ /* 0x000fe200078e0a03 */
[----:B------:R-:W-:Y:S01]  /*de00*/  ISETP.GE.AND P2, PT, R15, RZ, PT ;  /* 0x000000ff0f00720c */ /* 0x000fe20003f46270 */
[----:B0-----:R-:W-:Y:S01]  /*de10*/  IMAD.SHL.U32 R7, R12, 0x2, RZ ;  /* 0x000000020c077824 */ /* 0x001fe200078e00ff */
[----:B------:R0:W-:Y:S01]  /*de20*/  STL [R1+0x1ab4], R2 ;  /* 0x001ab40201007387 */ /* 0x0001e20000100800 */
[----:B-1----:R-:W-:-:S02]  /*de30*/  IMAD R6, R8, 0x2, R6 ;  /* 0x0000000208067824 */ /* 0x002fc400078e0206 */
[----:B------:R-:W-:Y:S01]  /*de40*/  @!P3 IMAD.IADD R27, R27, 0x1, -R3 ;  /* 0x000000011b1bb824 */ /* 0x000fe200078e0a03 */
[----:B------:R-:W-:Y:S01]  /*de50*/  ISETP.NE.AND P3, PT, R5, RZ, PT ;  /* 0x000000ff0500720c */ /* 0x000fe20003f65270 */
[----:B------:R-:W-:Y:S01]  /*de60*/  IMAD R9, R8, 0x2, R6 ;  /* 0x0000000208097824 */ /* 0x000fe200078e0206 */
[----:B------:R1:W-:Y:S01]  /*de70*/  STL [R1], R6 ;  /* 0x0000000601007387 */ /* 0x0003e20000100800 */
[----:B0-----:R-:W-:Y:S02]  /*de80*/  LOP3.LUT R2, R2, 0x30, RZ, 0xc0, !PT ;  /* 0x0000003002027812 */ /* 0x001fe400078ec0ff */
[----:B------:R-:W-:Y:S01]  /*de90*/  IMAD R29, R8, 0x2, R9 ;  /* 0x00000002081d7824 */ /* 0x000fe200078e0209 */
[----:B------:R-:W-:Y:S02]  /*dea0*/  STL [R1+0xc], R9 ;  /* 0x00000c0901007387 */ /* 0x000fe40000100800 */
[C---:B------:R-:W-:Y:S02]  /*deb0*/  IMAD R2, R4.reuse, 0x40, R2 ;  /* 0x0000004004027824 */ /* 0x040fe400078e0202 */
[----:B------:R-:W-:Y:S01]  /*dec0*/  STL [R1+0x1c94], R29 ;  /* 0x001c941d01007387 */ /* 0x000fe20000100800 */
[----:B-1----:R-:W-:-:S02]  /*ded0*/  IMAD R6, R4, 0x110, RZ ;  /* 0x0000011004067824 */ /* 0x002fc400078e02ff */
[----:B------:R-:W-:Y:S01]  /*dee0*/  IMAD R28, R8, 0x2, R29 ;  /* 0x00000002081c7824 */ /* 0x000fe200078e021d */
[--C-:B------:R-:W-:Y:S02]  /*def0*/  LOP3.LUT R2, R2, 0x10, R7.reuse, 0x78, !PT ;  /* 0x0000001002027812 */ /* 0x100fe400078e7807 */
[----:B------:R-:W-:Y:S01]  /*df00*/  LOP3.LUT R6, R6, 0x30, R7, 0x78, !PT ;  /* 0x0000003006067812 */ /* 0x000fe200078e7807 */
[----:B------:R-:W-:Y:S01]  /*df10*/  IMAD.SHL.U32 R7, R10, 0x40, RZ ;  /* 0x000000400a077824 */ /* 0x000fe200078e00ff */
[----:B------:R-:W-:Y:S01]  /*df20*/  LOP3.LUT R0, R2, 0x200, R21, 0xf8, !PT ;  /* 0x0000020002007812 */ /* 0x000fe200078ef815 */
[----:B------:R-:W-:Y:S01]  /*df30*/  IMAD R4, R8, 0x2, R28 ;  /* 0x0000000208047824 */ /* 0x000fe200078e021c */
[----:B------:R-:W-:Y:S01]  /*df40*/  STL [R1+0x1c98], R28 ;  /* 0x001c981c01007387 */ /* 0x000fe20000100800 */
[----:B------:R-:W-:Y:S02]  /*df50*/  LOP3.LUT R21, RZ, R5, RZ, 0x33, !PT ;  /* 0x00000005ff157212 */ /* 0x000fe400078e33ff */
[----:B------:R-:W-:Y:S01]  /*df60*/  LOP3.LUT R6, R6, R7, RZ, 0xfc, !PT ;  /* 0x0000000706067212 */ /* 0x000fe200078efcff */
[----:B------:R-:W-:-:S04]  /*df70*/  IMAD R7, RZ, RZ, -UR6 ;  /* 0x80000006ff077e24 */ /* 0x000fc8000f8e02ff */
[C---:B------:R-:W-:Y:S01]  /*df80*/  IMAD R2, R7.reuse, 0x2, R4 ;  /* 0x0000000207027824 */ /* 0x040fe200078e0204 */
[----:B------:R-:W-:Y:S03]  /*df90*/  STL [R1+0x344], R6 ;  /* 0x0003440601007387 */ /* 0x000fe60000100800 */
[C---:B------:R-:W-:Y:S01]  /*dfa0*/  IMAD R3, R7.reuse, 0x2, R2 ;  /* 0x0000000207037824 */ /* 0x040fe200078e0202 */
[----:B------:R-:W-:Y:S04]  /*dfb0*/  STL [R1+0x1c9c], R4 ;  /* 0x001c9c0401007387 */ /* 0x000fe80000100800 */
[----:B------:R-:W-:Y:S04]  /*dfc0*/  STL [R1+0x708], R0 ;  /* 0x0007080001007387 */ /* 0x000fe80000100800 */
[----:B------:R0:W-:Y:S04]  /*dfd0*/  STL [R1+0x1ca0], R2 ;  /* 0x001ca00201007387 */ /* 0x0001e80000100800 */
[----:B0-----:R-:W2:Y:S04]  /*dfe0*/  LDL.LU R2, [R1+0x3e8] ;  /* 0x0003e80001027983 */ /* 0x001ea80000300800 */
[----:B------:R-:W3:Y:S04]  /*dff0*/  LDL.LU R4, [R1+0x3e4] ;  /* 0x0003e40001047983 */ /* 0x000ee80000300800 */
[----:B------:R-:W2:Y:S04]  /*e000*/  LDL.LU R28, [R1+0x3e0] ;  /* 0x0003e000011c7983 */ /* 0x000ea80000300800 */
        /* <DEDUP_REMOVED lines=11> */
[----:B------:R-:W2:Y:S01]  /*e0c0*/  LDL.LU R15, [R1+0x3b0] ;  /* 0x0003b000010f7983 */ /* 0x000ea20000300800 */
[----:B------:R-:W-:-:S03]  /*e0d0*/  IMAD R5, R7, 0x2, R3 ;  /* 0x0000000207057824 */ /* 0x000fc600078e0203 */
[----:B------:R-:W2:Y:S04]  /*e0e0*/  LDL.LU R10, [R1+0x3ac] ;  /* 0x0003ac00010a7983 */ /* 0x000ea80000300800 */
[----:B------:R-:W2:Y:S04]  /*e0f0*/  LDL.LU R12, [R1+0x3a8] ;  /* 0x0003a800010c7983 */ /* 0x000ea80000300800 */
[----:B------:R-:W2:Y:S04]  /*e100*/  LDL.LU R0, [R1+0x3a4] ;  /* 0x0003a40001007983 */ /* 0x000ea80000300800 */
[----:B------:R0:W-:Y:S04]  /*e110*/  STL [R1+0x1ca4], R3 ;  /* 0x001ca40301007387 */ /* 0x0001e80000100800 */
[----:B0-----:R-:W2:Y:S01]  /*e120*/  LDL.LU R3, [R1+0x3ec] ;  /* 0x0003ec0001037983 */ /* 0x001ea20000300800 */
[----:B------:R-:W-:-:S02]  /*e130*/  @!P4 IMAD.MOV R22, RZ, RZ, -R22 ;  /* 0x000000ffff16c224 */ /* 0x000fc400078e0a16 */
[----:B------:R-:W-:Y:S01]  /*e140*/  @!P1 IMAD.MOV R23, RZ, RZ, -R23 ;  /* 0x000000ffff179224 */ /* 0x000fe200078e0a17 */
[----:B------:R2:W-:Y:S01]  /*e150*/  STL [R1+0x1ca8], R5 ;  /* 0x001ca80501007387 */ /* 0x0005e20000100800 */
[----:B------:R-:W-:Y:S02]  /*e160*/  IMAD R6, R7, 0x2, R5 ;  /* 0x0000000207067824 */ /* 0x000fe400078e0205 */
[----:B------:R-:W-:Y:S01]  /*e170*/  @!P5 IMAD.MOV R24, RZ, RZ, -R24 ;  /* 0x000000ffff18d224 */ /* 0x000fe200078e0a18 */
[----:B------:R-:W-:Y:S01]  /*e180*/  STL [R1+0x1cac], R22 ;  /* 0x001cac1601007387 */ /* 0x000fe20000100800 */
[----:B------:R-:W-:Y:S02]  /*e190*/  @!P2 IMAD.MOV R25, RZ, RZ, -R25 ;  /* 0x000000ffff19a224 */ /* 0x000fe400078e0a19 */
[----:B------:R-:W-:Y:S01]  /*e1a0*/  @!P0 IMAD.MOV R26, RZ, RZ, -R26 ;  /* 0x000000ffff1a8224 */ /* 0x000fe200078e0a1a */
[----:B------:R-:W-:Y:S01]  /*e1b0*/  STL [R1+0x1cb0], R23 ;  /* 0x001cb01701007387 */ /* 0x000fe20000100800 */
[----:B------:R-:W-:-:S02]  /*e1c0*/  @!P6 IMAD.MOV R27, RZ, RZ, -R27 ;  /* 0x000000ffff1be224 */ /* 0x000fc400078e0a1b */
[----:B------:R-:W-:Y:S01]  /*e1d0*/  IMAD R7, R7, 0x2, R6 ;  /* 0x0000000207077824 */ /* 0x000fe200078e0206 */
[----:B------:R-:W-:Y:S04]  /*e1e0*/  STL [R1+0x1cb4], R24 ;  /* 0x001cb41801007387 */ /* 0x000fe80000100800 */
[----:B------:R-:W-:Y:S04]  /*e1f0*/  STL [R1+0x1cb8], R25 ;  /* 0x001cb81901007387 */ /* 0x000fe80000100800 */
[----:B------:R-:W-:Y:S04]  /*e200*/  STL [R1+0x1cbc], R26 ;  /* 0x001cbc1a01007387 */ /* 0x000fe80000100800 */
[----:B------:R-:W-:Y:S04]  /*e210*/  STL [R1+0x1cc0], R27 ;  /* 0x001cc01b01007387 */ /* 0x000fe80000100800 */
[----:B------:R-:W-:Y:S04]  /*e220*/  STL [R1+0x1cc8], R7 ;  /* 0x001cc80701007387 */ /* 0x000fe80000100800 */
[----:B------:R-:W-:Y:S01]  /*e230*/  STL [R1+0x1cc4], R6 ;  /* 0x001cc40601007387 */ /* 0x000fe20000100800 */
[----:B--2---:R-:W-:-:S02]  /*e240*/  SEL R5, R21, R3, !P3 ;  /* 0x0000000315057207 */ /* 0x004fc40005800000 */
[C---:B------:R-:W-:Y:S02]  /*e250*/  SEL R3, R21.reuse, R2, !P3 ;  /* 0x0000000215037207 */ /* 0x040fe40005800000 */
[C---:B---3--:R-:W-:Y:S01]  /*e260*/  SEL R2, R21.reuse, R4, !P3 ;  /* 0x0000000415027207 */ /* 0x048fe20005800000 */
[----:B------:R-:W-:Y:S01]  /*e270*/  STL [R1+0x430], R5 ;  /* 0x0004300501007387 */ /* 0x000fe20000100800 */
[----:B------:R-:W-:-:S03]  /*e280*/  SEL R4, R21, R28, !P3 ;  /* 0x0000001c15047207 */ /* 0x000fc60005800000 */
[----:B------:R0:W-:Y:S04]  /*e290*/  STL [R1+0x42c], R3 ;  /* 0x00042c0301007387 */ /* 0x0001e80000100800 */
[----:B------:R1:W-:Y:S04]  /*e2a0*/  STL [R1+0x428], R2 ;  /* 0x0004280201007387 */ /* 0x0003e80000100800 */
[----:B------:R2:W-:Y:S01]  /*e2b0*/  STL [R1+0x424], R4 ;  /* 0x0004240401007387 */ /* 0x0005e20000100800 */
[C---:B0-----:R-:W-:Y:S02]  /*e2c0*/  SEL R3, R21.reuse, R29, !P3 ;  /* 0x0000001d15037207 */ /* 0x041fe40005800000 */
[----:B-1----:R-:W-:-:S03]  /*e2d0*/  SEL R2, R21, R19, !P3 ;  /* 0x0000001315027207 */ /* 0x002fc60005800000 */
[----:B------:R0:W-:Y:S01]  /*e2e0*/  STL [R1+0x420], R3 ;  /* 0x0004200301007387 */ /* 0x0001e20000100800 */
[----:B--2---:R-:W-:-:S03]  /*e2f0*/  SEL R4, R21, R13, !P3 ;  /* 0x0000000d15047207 */ /* 0x004fc60005800000 */
        /* <DEDUP_REMOVED lines=19> */
[----:B------:R-:W-:Y:S01]  /*e430*/  STL [R1+0x3f4], R4 ;  /* 0x0003f40401007387 */ /* 0x000fe20000100800 */
[C---:B0-----:R-:W-:Y:S02]  /*e440*/  SEL R3, R21.reuse, R10, !P3 ;  /* 0x0000000a15037207 */ /* 0x041fe40005800000 */
[C---:B-1----:R-:W-:Y:S02]  /*e450*/  SEL R2, R21.reuse, R12, !P3 ;  /* 0x0000000c15027207 */ /* 0x042fe40005800000 */
[----:B------:R-:W2:Y:S01]  /*e460*/  LDL.LU R12, [R1+0x3a0] ;  /* 0x0003a000010c7983 */ /* 0x000ea20000300800 */
[----:B------:R-:W-:-:S03]  /*e470*/  SEL R0, R21, R0, !P3 ;  /* 0x0000000015007207 */ /* 0x000fc60005800000 */
[----:B------:R-:W-:Y:S04]  /*e480*/  STL [R1+0x3f0], R3 ;  /* 0x0003f00301007387 */ /* 0x000fe80000100800 */
[----:B------:R-:W-:Y:S04]  /*e490*/  STL [R1+0x3ec], R2 ;  /* 0x0003ec0201007387 */ /* 0x000fe80000100800 */
[----:B------:R-:W3:Y:S04]  /*e4a0*/  LDL.LU R6, [R1+0x394] ;  /* 0x0003940001067983 */ /* 0x000ee80000300800 */
[----:B---3--:R0:W-:Y:S04]  /*e4b0*/  STL [R1+0x1d04], R6 ;  /* 0x001d040601007387 */ /* 0x0081e80000100800 */
[----:B------:R-:W-:Y:S04]  /*e4c0*/  STL [R1+0x3e8], R0 ;  /* 0x0003e80001007387 */ /* 0x000fe80000100800 */
[----:B0-----:R-:W3:Y:S01]  /*e4d0*/  LDL.LU R6, [R1+0x398] ;  /* 0x0003980001067983 */ /* 0x001ee20000300800 */
[----:B--2---:R-:W-:-:S03]  /*e4e0*/  SEL R12, R21, R12, !P3 ;  /* 0x0000000c150c7207 */ /* 0x004fc60005800000 */
[----:B---3--:R0:W-:Y:S04]  /*e4f0*/  STL [R1+0x1d08], R6 ;  /* 0x001d080601007387 */ /* 0x0081e80000100800 */
[----:B0-----:R-:W2:Y:S04]  /*e500*/  LDL.LU R6, [R1+0x39c] ;  /* 0x00039c0001067983 */ /* 0x001ea80000300800 */
[----:B------:R-:W3:Y:S04]  /*e510*/  LDL.LU R7, [R1+0x390] ;  /* 0x0003900001077983 */ /* 0x000ee80000300800 */
        /* <DEDUP_REMOVED lines=25> */
[----:B------:R0:W-:Y:S04]  /*e6b0*/  STL [R1+0x3e4], R12 ;  /* 0x0003e40c01007387 */ /* 0x0001e80000100800 */
[----:B0-----:R-:W3:Y:S01]  /*e6c0*/  LDL.LU R12, [R1+0x304] ;  /* 0x00030400010c7983 */ /* 0x001ee20000300800 */
[----:B--2---:R-:W-:-:S05]  /*e6d0*/  SEL R6, R21, R6, !P3 ;  /* 0x0000000615067207 */ /* 0x004fca0005800000 */
[----:B------:R0:W-:Y:S04]  /*e6e0*/  STL [R1+0x3e0], R6 ;  /* 0x0003e00601007387 */ /* 0x0001e80000100800 */
[----:B0-----:R-:W2:Y:S02]  /*e6f0*/  LDL.LU R6, [R1+0x1d08] ;  /* 0x001d080001067983 */ /* 0x001ea40000300800 */
[----:B--2---:R-:W-:-:S05]  /*e700*/  SEL R6, R21, R6, !P3 ;  /* 0x0000000615067207 */ /* 0x004fca0005800000 */
[----:B------:R0:W-:Y:S04]  /*e710*/  STL [R1+0x3dc], R6 ;  /* 0x0003dc0601007387 */ /* 0x0001e80000100800 */
[----:B0-----:R-:W2:Y:S01]  /*e720*/  LDL.LU R6, [R1+0x1d04] ;  /* 0x001d040001067983 */ /* 0x001ea20000300800 */
[C---:B---3--:R-:W-:Y:S02]  /*e730*/  SEL R25, R21.reuse, R25, !P3 ;  /* 0x0000001915197207 */ /* 0x048fe40005800000 */
[C---:B------:R-:W-:Y:S02]  /*e740*/  SEL R22, R21.reuse, R22, !P3 ;  /* 0x0000001615167207 */ /* 0x040fe40005800000 */
[----:B--2---:R-:W-:-:S05]  /*e750*/  SEL R6, R21, R6, !P3 ;  /* 0x0000000615067207 */ /* 0x004fca0005800000 */
[----:B------:R0:W-:Y:S02]  /*e760*/  STL [R1+0x3d8], R6 ;  /* 0x0003d80601007387 */ /* 0x0001e40000100800 */
[C---:B0-----:R-:W-:Y:S02]  /*e770*/  SEL R6, R21.reuse, R7, !P3 ;  /* 0x0000000715067207 */ /* 0x041fe40005800000 */
[----:B------:R-:W-:-:S03]  /*e780*/  SEL R7, R21, R27, !P3 ;  /* 0x0000001b15077207 */ /* 0x000fc60005800000 */
[----:B------:R0:W-:Y:S04]  /*e790*/  STL [R1+0x3d4], R6 ;  /* 0x0003d40601007387 */ /* 0x0001e80000100800 */
[----:B------:R1:W-:Y:S01]  /*e7a0*/  STL [R1+0x3d0], R7 ;  /* 0x0003d00701007387 */ /* 0x0003e20000100800 */
[C---:B0-----:R-:W-:Y:S02]  /*e7b0*/  SEL R6, R21.reuse, R26, !P3 ;  /* 0x0000001a15067207 */ /* 0x041fe40005800000 */
[----:B-1----:R-:W-:-:S03]  /*e7c0*/  SEL R7, R21, R24, !P3 ;  /* 0x0000001815077207 */ /* 0x002fc60005800000 */
[----:B------:R0:W-:Y:S04]  /*e7d0*/  STL [R1+0x3cc], R6 ;  /* 0x0003cc0601007387 */ /* 0x0001e80000100800 */
[----:B------:R-:W-:Y:S04]  /*e7e0*/  STL [R1+0x3c8], R25 ;  /* 0x0003c81901007387 */ /* 0x000fe80000100800 */
[----:B------:R1:W-:Y:S01]  /*e7f0*/  STL [R1+0x3c4], R7 ;  /* 0x0003c40701007387 */ /* 0x0003e20000100800 */
[----:B0-----:R-:W-:-:S05]  /*e800*/  SEL R6, R21, R23, !P3 ;  /* 0x0000001715067207 */ /* 0x001fca0005800000 */
[----:B------:R0:W-:Y:S01]  /*e810*/  STL [R1+0x3c0], R6 ;  /* 0x0003c00601007387 */ /* 0x0001e20000100800 */
[----:B-1----:R-:W-:-:S03]  /*e820*/  SEL R7, R21, R5, !P3 ;  /* 0x0000000515077207 */ /* 0x002fc60005800000 */
[----:B------:R-:W-:Y:S01]  /*e830*/  STL [R1+0x3bc], R22 ;  /* 0x0003bc1601007387 */ /* 0x000fe20000100800 */
[C---:B------:R-:W-:Y:S02]  /*e840*/  SEL R5, R21.reuse, R2, !P3 ;  /* 0x0000000215057207 */ /* 0x040fe40005800000 */
[C---:B------:R-:W-:Y:S01]  /*e850*/  SEL R2, R21.reuse, R28, !P3 ;  /* 0x0000001c15027207 */ /* 0x040fe20005800000 */
[----:B------:R-:W-:Y:S01]  /*e860*/  STL [R1+0x3b8], R7 ;  /* 0x0003b80701007387 */ /* 0x000fe20000100800 */
[C---:B0-----:R-:W-:Y:S02]  /*e870*/  SEL R6, R21.reuse, R3, !P3 ;  /* 0x0000000315067207 */ /* 0x041fe40005800000 */
[C---:B------:R-:W-:Y:S02]  /*e880*/  SEL R3, R21.reuse, R4, !P3 ;  /* 0x0000000415037207 */ /* 0x040fe40005800000 */
[C---:B------:R-:W-:Y:S01]  /*e890*/  SEL R4, R21.reuse, R29, !P3 ;  /* 0x0000001d15047207 */ /* 0x040fe20005800000 */
[----:B------:R-:W-:Y:S04]  /*e8a0*/  STL [R1+0x3b4], R6 ;  /* 0x0003b40601007387 */ /* 0x000fe80000100800 */
[----:B------:R-:W-:Y:S04]  /*e8b0*/  STL [R1+0x3b0], R5 ;  /* 0x0003b00501007387 */ /* 0x000fe80000100800 */
[----:B------:R0:W-:Y:S04]  /*e8c0*/  STL [R1+0x3ac], R3 ;  /* 0x0003ac0301007387 */ /* 0x0001e80000100800 */
[----:B------:R1:W-:Y:S04]  /*e8d0*/  STL [R1+0x3a8], R2 ;  /* 0x0003a80201007387 */ /* 0x0003e80000100800 */
[----:B------:R2:W-:Y:S01]  /*e8e0*/  STL [R1+0x3a4], R4 ;  /* 0x0003a40401007387 */ /* 0x0005e20000100800 */
[----:B0-----:R-:W-:-:S02]  /*e8f0*/  SEL R3, R21, R19, !P3 ;  /* 0x0000001315037207 */ /* 0x001fc40005800000 */
        /* <DEDUP_REMOVED lines=18> */
[C---:B-1----:R-:W-:Y:S02]  /*ea20*/  SEL R2, R21.reuse, R0, !P3 ;  /* 0x0000000015027207 */ /* 0x042fe40005800000 */
[----:B------:R-:W3:Y:S01]  /*ea30*/  LDL.LU R0, [R1+0x334] ;  /* 0x0003340001007983 */ /* 0x000ee20000300800 */
[----:B--2---:R-:W-:-:S03]  /*ea40*/  SEL R4, R21, R15, !P3 ;  /* 0x0000000f15047207 */ /* 0x004fc60005800000 */
[----:B------:R0:W-:Y:S04]  /*ea50*/  STL [R1+0x37c], R3 ;  /* 0x00037c0301007387 */ /* 0x0001e80000100800 */
[----:B------:R1:W-:Y:S04]  /*ea60*/  STL [R1+0x378], R2 ;  /* 0x0003780201007387 */ /* 0x0003e80000100800 */
[----:B------:R-:W-:Y:S01]  /*ea70*/  STL [R1+0x374], R4 ;  /* 0x0003740401007387 */ /* 0x000fe20000100800 */
[----:B0-----:R-:W-:-:S03]  /*ea80*/  SEL R3, R21, R10, !P3 ;  /* 0x0000000a15037207 */ /* 0x001fc60005800000 */
[----:B------:R-:W2:Y:S01]  /*ea90*/  LDL.LU R6, [R1+0x340] ;  /* 0x0003400001067983 */ /* 0x000ea20000300800 */
[----:B-1----:R-:W-:-:S03]  /*eaa0*/  SEL R2, R21, R12, !P3 ;  /* 0x0000000c15027207 */ /* 0x002fc60005800000 */
[----:B------:R-:W-:Y:S04]  /*eab0*/  STL [R1+0x370], R3 ;  /* 0x0003700301007387 */ /* 0x000fe80000100800 */
[----:B--2---:R0:W-:Y:S04]  /*eac0*/  STL [R1+0x1cfc], R6 ;  /* 0x001cfc0601007387 */ /* 0x0041e80000100800 */
[----:B------:R-:W-:Y:S04]  /*ead0*/  STL [R1+0x36c], R2 ;  /* 0x00036c0201007387 */ /* 0x000fe80000100800 */
[----:B0-----:R-:W2:Y:S01]  /*eae0*/  LDL.LU R6, [R1+0x33c] ;  /* 0x00033c0001067983 */ /* 0x001ea20000300800 */
[----:B---3--:R-:W-:-:S03]  /*eaf0*/  SEL R0, R21, R0, !P3 ;  /* 0x0000000015007207 */ /* 0x008fc60005800000 */
[----:B--2---:R0:W-:Y:S04]  /*eb00*/  STL [R1+0x1d00], R6 ;  /* 0x001d000601007387 */ /* 0x0041e80000100800 */
        /* <DEDUP_REMOVED lines=26> */
[----:B------:R-:W3:Y:S04]  /*ecb0*/  LDL.LU R15, [R1+0x2e4] ;  /* 0x0002e400010f7983 */ /* 0x000ee80000300800 */
[----:B------:R-:W3:Y:S04]  /*ecc0*/  LDL.LU R10, [R1+0x2dc] ;  /* 0x0002dc00010a7983 */ /* 0x000ee80000300800 */
        /* <DEDUP_REMOVED lines=9> */
[C---:B------:R-:W-:Y:S02]  /*ed60*/  SEL R23, R21.reuse, R23, !P3 ;  /* 0x0000001715177207 */ /* 0x040fe40005800000 */
[----:B------:R-:W-:-:S02]  /*ed70*/  SEL R4, R21, R4, !P3 ;  /* 0x0000000415047207 */ /* 0x000fc40005800000 */
[----:B--2---:R-:W-:-:S05]  /*ed80*/  SEL R6, R21, R6, !P3 ;  /* 0x0000000615067207 */ /* 0x004fca0005800000 */
[----:B------:R0:W-:Y:S04]  /*ed90*/  STL [R1+0x35c], R6 ;  /* 0x00035c0601007387 */ /* 0x0001e80000100800 */
[----:B------:R1:W-:Y:S01]  /*eda0*/  STL [R1+0x358], R7 ;  /* 0x0003580701007387 */ /* 0x0003e20000100800 */
[C---:B0-----:R-:W-:Y:S02]  /*edb0*/  SEL R6, R21.reuse, R27, !P3 ;  /* 0x0000001b15067207 */ /* 0x041fe40005800000 */
[----:B-1----:R-:W-:-:S03]  /*edc0*/  SEL R7, R21, R25, !P3 ;  /* 0x0000001915077207 */ /* 0x002fc60005800000 */
[----:B------:R0:W-:Y:S04]  /*edd0*/  STL [R1+0x354], R6 ;  /* 0x0003540601007387 */ /* 0x0001e80000100800 */
[----:B------:R-:W-:Y:S01]  /*ede0*/  STL [R1+0x350], R26 ;  /* 0x0003501a01007387 */ /* 0x000fe20000100800 */
[----:B0-----:R-:W-:-:S03]  /*edf0*/  SEL R6, R21, R24, !P3 ;  /* 0x0000001815067207 */ /* 0x001fc60005800000 */
[----:B------:R0:W-:Y:S04]  /*ee00*/  STL [R1+0x34c], R7 ;  /* 0x00034c0701007387 */ /* 0x0001e80000100800 */
[----:B------:R1:W-:Y:S01]  /*ee10*/  STL [R1+0x340], R6 ;  /* 0x0003400601007387 */ /* 0x0003e20000100800 */
[----:B0-----:R-:W-:-:S03]  /*ee20*/  SEL R7, R21, R22, !P3 ;  /* 0x0000001615077207 */ /* 0x001fc60005800000 */
[----:B------:R-:W-:Y:S01]  /*ee30*/  STL [R1+0x33c], R23 ;  /* 0x00033c1701007387 */ /* 0x000fe20000100800 */
[C---:B-1----:R-:W-:Y:S02]  /*ee40*/  SEL R6, R21.reuse, R5, !P3 ;  /* 0x0000000515067207 */ /* 0x042fe40005800000 */
[C---:B------:R-:W-:Y:S02]  /*ee50*/  SEL R5, R21.reuse, R3, !P3 ;  /* 0x0000000315057207 */ /* 0x040fe40005800000 */
[C---:B------:R-:W-:Y:S01]  /*ee60*/  SEL R3, R21.reuse, R2, !P3 ;  /* 0x0000000215037207 */ /* 0x040fe20005800000 */
[----:B------:R-:W-:Y:S01]  /*ee70*/  STL [R1+0x338], R7 ;  /* 0x0003380701007387 */ /* 0x000fe20000100800 */
[----:B------:R-:W-:-:S03]  /*ee80*/  SEL R2, R21, R28, !P3 ;  /* 0x0000001c15027207 */ /* 0x000fc60005800000 */
[----:B------:R-:W-:Y:S04]  /*ee90*/  STL [R1+0x334], R6 ;  /* 0x0003340601007387 */ /* 0x000fe80000100800 */
[----:B------:R-:W-:Y:S04]  /*eea0*/  STL [R1+0x330], R5 ;  /* 0x0003300501007387 */ /* 0x000fe80000100800 */
[----:B------:R0:W-:Y:S04]  /*eeb0*/  STL [R1+0x32c], R3 ;  /* 0x00032c0301007387 */ /* 0x0001e80000100800 */
[----:B------:R1:W-:Y:S01]  /*eec0*/  STL [R1+0x328], R4 ;  /* 0x0003280401007387 */ /* 0x0003e20000100800 */
[----:B0-----:R-:W-:-:S03]  /*eed0*/  SEL R3, R21, R29, !P3 ;  /* 0x0000001d15037207 */ /* 0x001fc60005800000 */
[----:B------:R0:W-:Y:S01]  /*eee0*/  STL [R1+0x324], R2 ;  /* 0x0003240201007387 */ /* 0x0001e20000100800 */
[----:B-1----:R-:W-:-:S03]  /*eef0*/  SEL R4, R21, R19, !P3 ;  /* 0x0000001315047207 */ /* 0x002fc60005800000 */
        /* <DEDUP_REMOVED lines=16> */
[----:B------:R-:W2:Y:S04]  /*f000*/  LDL.LU R12, [R1+0x2c4] ;  /* 0x0002c400010c7983 */ /* 0x000ea80000300800 */
[----:B------:R1:W-:Y:S01]  /*f010*/  STL [R1+0x300], R2 ;  /* 0x0003000201007387 */ /* 0x0003e20000100800 */
[----:B0-----:R-:W-:-:S03]  /*f020*/  SEL R4, R21, R8, !P3 ;  /* 0x0000000815047207 */ /* 0x001fc60005800000 */
[----:B------:R0:W-:Y:S01]  /*f030*/  STL [R1+0x2fc], R3 ;  /* 0x0002fc0301007387 */ /* 0x0001e20000100800 */
[C---:B-1----:R-:W-:Y:S02]  /*f040*/  SEL R2, R21.reuse, R18, !P3 ;  /* 0x0000001215027207 */ /* 0x042fe40005800000 */
[----:B0-----:R-:W-:-:S03]  /*f050*/  SEL R3, R21, R15, !P3 ;  /* 0x0000000f15037207 */ /* 0x001fc60005800000 */
[----:B------:R0:W-:Y:S04]  /*f060*/  STL [R1+0x2f8], R2 ;  /* 0x0002f80201007387 */ /* 0x0001e80000100800 */
[----:B------:R-:W-:Y:S04]  /*f070*/  STL [R1+0x2f4], R4 ;  /* 0x0002f40401007387 */ /* 0x000fe80000100800 */
[----:B------:R-:W-:Y:S04]  /*f080*/  STL [R1+0x2f0], R3 ;  /* 0x0002f00301007387 */ /* 0x000fe80000100800 */
[----:B------:R-:W3:Y:S01]  /*f090*/  LDL.LU R6, [R1+0x2b4] ;  /* 0x0002b40001067983 */ /* 0x000ee20000300800 */
[----:B0-----:R-:W-:-:S02]  /*f0a0*/  SEL R2, R21, R10, !P3 ;  /* 0x0000000a15027207 */ /* 0x001fc40005800000 */
[----:B------:R-:W-:-:S03]  /*f0b0*/  SEL R0, R21, R0, !P3 ;  /* 0x0000000015007207 */ /* 0x000fc60005800000 */
[----:B------:R-:W-:Y:S04]  /*f0c0*/  STL [R1+0x2ec], R2 ;  /* 0x0002ec0201007387 */ /* 0x000fe80000100800 */
        /* <DEDUP_REMOVED lines=30> */
[----:B0-----:R-:W3:Y:S04]  /*f2b0*/  LDL.LU R8, [R1+0x24c] ;  /* 0x00024c0001087983 */ /* 0x001ee80000300800 */
[----:B------:R-:W3:Y:S04]  /*f2c0*/  LDL.LU R15, [R1+0x268] ;  /* 0x00026800010f7983 */ /* 0x000ee80000300800 */
[----:B------:R-:W3:Y:S04]  /*f2d0*/  LDL.LU R10, [R1+0x264] ;  /* 0x00026400010a7983 */ /* 0x000ee80000300800 */
[----:B------:R-:W3:Y:S01]  /*f2e0*/  LDL.LU R12, [R1+0x250] ;  /* 0x00025000010c7983 */ /* 0x000ee20000300800 */
        /* <DEDUP_REMOVED lines=23> */
[C---:B------:R-:W-:Y:S01]  /*f460*/  SEL R5, R21.reuse, R3, !P3 ;  /* 0x0000000315057207 */ /* 0x040fe20005800000 */
[----:B------:R-:W-:Y:S01]  /*f470*/  STL [R1+0x2bc], R7 ;  /* 0x0002bc0701007387 */ /* 0x000fe20000100800 */
[C---:B------:R-:W-:Y:S02]  /*f480*/  SEL R3, R21.reuse, R4, !P3 ;  /* 0x0000000415037207 */ /* 0x040fe40005800000 */
[C---:B------:R-:W-:Y:S01]  /*f490*/  SEL R4, R21.reuse, R28, !P3 ;  /* 0x0000001c15047207 */ /* 0x040fe20005800000 */
        /* <DEDUP_REMOVED lines=11> */
[----:B------:R1:W-:Y:S04]  /*f550*/  STL [R1+0x29c], R4 ;  /* 0x00029c0401007387 */ /* 0x0003e80000100800 */
[----:B------:R2:W-:Y:S01]  /*f560*/  STL [R1+0x298], R2 ;  /* 0x0002980201007387 */ /* 0x0005e20000100800 */
[C---:B0-----:R-:W-:Y:S02]  /*f570*/  SEL R3, R21.reuse, R11, !P3 ;  /* 0x0000000b15037207 */ /* 0x041fe40005800000 */
[----:B-1----:R-:W-:-:S03]  /*f580*/  SEL R4, R21, R20, !P3 ;  /* 0x0000001415047207 */ /* 0x002fc60005800000 */
[----:B------:R0:W-:Y:S01]  /*f590*/  STL [R1+0x294], R3 ;  /* 0x0002940301007387 */ /* 0x0001e20000100800 */
[----:B--2---:R-:W-:-:S03]  /*f5a0*/  SEL R2, R21, R17, !P3 ;  /* 0x0000001115027207 */ /* 0x004fc60005800000 */
[----:B------:R1:W-:Y:S01]  /*f5b0*/  STL [R1+0x290], R4 ;  /* 0x0002900401007387 */ /* 0x0003e20000100800 */
[----:B0-----:R-:W-:-:S03]  /*f5c0*/  SEL R3, R21, R0, !P3 ;  /* 0x0000000015037207 */ /* 0x001fc60005800000 */
[----:B------:R-:W2:Y:S01]  /*f5d0*/  LDL.LU R0, [R1+0x25c] ;  /* 0x00025c0001007983 */ /* 0x000ea20000300800 */
[----:B-1----:R-:W-:-:S03]  /*f5e0*/  SEL R4, R21, R9, !P3 ;  /* 0x0000000915047207 */ /* 0x002fc60005800000 */
[----:B------:R0:W-:Y:S04]  /*f5f0*/  STL [R1+0x28c], R2 ;  /* 0x00028c0201007387 */ /* 0x0001e80000100800 */
[----:B------:R1:W-:Y:S01]  /*f600*/  STL [R1+0x288], R3 ;  /* 0x0002880301007387 */ /* 0x0003e20000100800 */
[C---:B0-----:R-:W-:Y:S02]  /*f610*/  SEL R2, R21.reuse, R14, !P3 ;  /* 0x0000000e15027207 */ /* 0x041fe40005800000 */
[----:B-1----:R-:W-:-:S03]  /*f620*/  SEL R3, R21, R18, !P3 ;  /* 0x0000001215037207 */ /* 0x002fc60005800000 */
[----:B------:R0:W-:Y:S04]  /*f630*/  STL [R1+0x284], R2 ;  /* 0x0002840201007387 */ /* 0x0001e80000100800 */
[----:B------:R1:W-:Y:S01]  /*f640*/  STL [R1+0x280], R4 ;  /* 0x0002800401007387 */ /* 0x0003e20000100800 */
[----:B0-----:R-:W-:-:S03]  /*f650*/  SEL R2, R21, R8, !P3 ;  /* 0x0000000815027207 */ /* 0x001fc60005800000 */
[----:B------:R0:W-:Y:S01]  /*f660*/  STL [R1+0x27c], R3 ;  /* 0x00027c0301007387 */ /* 0x0001e20000100800 */
[----:B-1----:R-:W-:-:S03]  /*f670*/  SEL R4, R21, R15, !P3 ;  /* 0x0000000f15047207 */ /* 0x002fc60005800000 */
[----:B------:R1:W-:Y:S04]  /*f680*/  STL [R1+0x278], R2 ;  /* 0x0002780201007387 */ /* 0x0003e80000100800 */
[----:B------:R-:W-:Y:S04]  /*f690*/  STL [R1+0x274], R4 ;  /* 0x0002740401007387 */ /* 0x000fe80000100800 */
[----:B------:R-:W3:Y:S01]  /*f6a0*/  LDL.LU R6, [R1+0x244] ;  /* 0x0002440001067983 */ /* 0x000ee20000300800 */
[C---:B0-----:R-:W-:Y:S02]  /*f6b0*/  SEL R3, R21.reuse, R10, !P3 ;  /* 0x0000000a15037207 */ /* 0x041fe40005800000 */
[----:B-1----:R-:W-:-:S03]  /*f6c0*/  SEL R2, R21, R12, !P3 ;  /* 0x0000000c15027207 */ /* 0x002fc60005800000 */
        /* <DEDUP_REMOVED lines=30> */
[----:B------:R-:W3:Y:S04]  /*f8b0*/  LDL.LU R18, [R1+0x1bc] ;  /* 0x0001bc0001127983 */ /* 0x000ee80000300800 */
[----:B------:R-:W3:Y:S04]  /*f8c0*/  LDL.LU R8, [R1+0x1b8] ;  /* 0x0001b80001087983 */ /* 0x000ee80000300800 */
        /* <DEDUP_REMOVED lines=24> */
[C---:B0-----:R-:W-:Y:S02]  /*fa50*/  SEL R7, R21.reuse, R5, !P3 ;  /* 0x0000000515077207 */ /* 0x041fe40005800000 */
[C---:B------:R-:W-:Y:S02]  /*fa60*/  SEL R5, R21.reuse, R2, !P3 ;  /* 0x0000000215057207 */ /* 0x040fe40005800000 */
[C---:B-1----:R-:W-:Y:S01]  /*fa70*/  SEL R6, R21.reuse, R3, !P3 ;  /* 0x0000000315067207 */ /* 0x042fe20005800000 */
[----:B------:R-:W-:Y:S01]  /*fa80*/  STL [R1+0x240], R22 ;  /* 0x0002401601007387 */ /* 0x000fe20000100800 */
[----:B------:R-:W-:-:S02]  /*fa90*/  SEL R3, R21, R4, !P3 ;  /* 0x0000000415037207 */ /* 0x000fc40005800000 */
        /* <DEDUP_REMOVED lines=16> */
[----:B------:R-:W2:Y:S04]  /*fba0*/  LDL.LU R12, [R1+0x1a8] ;  /* 0x0001a800010c7983 */ /* 0x000ea80000300800 */
[----:B------:R0:W-:Y:S01]  /*fbb0*/  STL [R1+0x218], R3 ;  /* 0x0002180301007387 */ /* 0x0001e20000100800 */
[----:B-1----:R-:W-:-:S03]  /*fbc0*/  SEL R4, R21, R14, !P3 ;  /* 0x0000000e15047207 */ /* 0x002fc60005800000 */
        /* <DEDUP_REMOVED lines=12> */
[----:B------:R-:W-:Y:S04]  /*fc90*/  STL [R1+0x1fc], R4 ;  /* 0x0001fc0401007387 */ /* 0x000fe80000100800 */
[----:B------:R-:W-:Y:S04]  /*fca0*/  STL [R1+0x1f8], R3 ;  /* 0x0001f80301007387 */ /* 0x000fe80000100800 */
[----:B------:R-:W3:Y:S01]  /*fcb0*/  LDL.LU R6, [R1+0x19c] ;  /* 0x00019c0001067983 */ /* 0x000ee20000300800 */
[C---:B0-----:R-:W-:Y:S02]  /*fcc0*/  SEL R2, R21.reuse, R10, !P3 ;  /* 0x0000000a15027207 */ /* 0x041fe40005800000 */
        /* <DEDUP_REMOVED lines=46> */
[C---:B------:R-:W-:Y:S02]  /*ffb0*/  SEL R2, R21.reuse, R2, !P3 ;  /* 0x0000000215027207 */ /* 0x040fe40005800000 */
[C---:B------:R-:W-:Y:S02]  /*ffc0*/  SEL R4, R21.reuse, R4, !P3 ;  /* 0x0000000415047207 */ /* 0x040fe40005800000 */
[----:B--2---:R-:W-:-:S05]  /*ffd0*/  SEL R6, R21, R6, !P3 ;  /* 0x0000000615067207 */ /* 0x004fca0005800000 */
[----:B------:R0:W-:Y:S02]  /*ffe0*/  STL [R1+0x1e0], R6 ;  /* 0x0001e00601007387 */ /* 0x0001e40000100800 */
[C---:B0-----:R-:W-:Y:S02]  /*fff0*/  SEL R6, R21.reuse, R7, !P3 ;  /* 0x0000000715067207 */ /* 0x041fe40005800000 */
[----:B------:R-:W-:-:S03]  /*10000*/  SEL R7, R21, R26, !P3 ;  /* 0x0000001a15077207 */ /* 0x000fc60005800000 */
[----:B------:R0:W-:Y:S04]  /*10010*/  STL [R1+0x1dc], R6 ;  /* 0x0001dc0601007387 */ /* 0x0001e80000100800 */
[----:B------:R-:W-:Y:S01]  /*10020*/  STL [R1+0x1d8], R27 ;  /* 0x0001d81b01007387 */ /* 0x000fe20000100800 */
[----:B0-----:R-:W-:-:S03]  /*10030*/  SEL R6, R21, R25, !P3 ;  /* 0x0000001915067207 */ /* 0x001fc60005800000 */
[----:B------:R0:W-:Y:S04]  /*10040*/  STL [R1+0x1d4], R7 ;  /* 0x0001d40701007387 */ /* 0x0001e80000100800 */
[----:B------:R1:W-:Y:S01]  /*10050*/  STL [R1+0x1d0], R6 ;  /* 0x0001d00601007387 */ /* 0x0003e20000100800 */
[----:B0-----:R-:W-:-:S03]  /*10060*/  SEL R7, R21, R23, !P3 ;  /* 0x0000001715077207 */ /* 0x001fc60005800000 */
[----:B------:R-:W-:Y:S01]  /*10070*/  STL [R1+0x1cc], R24 ;  /* 0x0001cc1801007387 */ /* 0x000fe20000100800 */
[----:B-1----:R-:W-:-:S03]  /*10080*/  SEL R6, R21, R22, !P3 ;  /* 0x0000001615067207 */ /* 0x002fc60005800000 */
[----:B------:R-:W-:Y:S04]  /*10090*/  STL [R1+0x1c8], R7 ;  /* 0x0001c80701007387 */ /* 0x000fe80000100800 */
[----:B------:R-:W-:Y:S04]  /*100a0*/  STL [R1+0x1c4], R6 ;  /* 0x0001c40601007387 */ /* 0x000fe80000100800 */
[----:B------:R-:W-:Y:S04]  /*100b0*/  STL [R1+0x1c0], R5 ;  /* 0x0001c00501007387 */ /* 0x000fe80000100800 */
[----:B------:R0:W-:Y:S04]  /*100c0*/  STL [R1+0x1bc], R3 ;  /* 0x0001bc0301007387 */ /* 0x0001e80000100800 */
        /* <DEDUP_REMOVED lines=10> */
[----:B------:R-:W2:Y:S04]  /*10170*/  LDL.LU R0, [R1+0x12c] ;  /* 0x00012c0001007983 */ /* 0x000ea80000300800 */
[----:B------:R1:W-:Y:S01]  /*10180*/  STL [R1+0x1a4], R3 ;  /* 0x0001a40301007387 */ /* 0x0003e20000100800 */
[----:B0-----:R-:W-:-:S03]  /*10190*/  SEL R4, R21, R20, !P3 ;  /* 0x0000001415047207 */ /* 0x001fc60005800000 */
[----:B------:R0:W-:Y:S01]  /*101a0*/  STL [R1+0x1a0], R2 ;  /* 0x0001a00201007387 */ /* 0x0001e20000100800 */
[C---:B-1----:R-:W-:Y:S02]  /*101b0*/  SEL R3, R21.reuse, R16, !P3 ;  /* 0x0000001015037207 */ /* 0x042fe40005800000 */
[----:B0-----:R-:W-:-:S03]  /*101c0*/  SEL R2, R21, R11, !P3 ;  /* 0x0000000b15027207 */ /* 0x001fc60005800000 */
[----:B------:R0:W-:Y:S04]  /*101d0*/  STL [R1+0x19c], R3 ;  /* 0x00019c0301007387 */ /* 0x0001e80000100800 */
[----:B------:R1:W-:Y:S04]  /*101e0*/  STL [R1+0x198], R2 ;  /* 0x0001980201007387 */ /* 0x0003e80000100800 */
[----:B------:R3:W-:Y:S01]  /*101f0*/  STL [R1+0x194], R4 ;  /* 0x0001940401007387 */ /* 0x0007e20000100800 */
[C---:B0-----:R-:W-:Y:S02]  /*10200*/  SEL R3, R21.reuse, R17, !P3 ;  /* 0x0000001115037207 */ /* 0x041fe40005800000 */
[----:B-1----:R-:W-:-:S03]  /*10210*/  SEL R2, R21, R14, !P3 ;  /* 0x0000000e15027207 */ /* 0x002fc60005800000 */
[----:B------:R0:W-:Y:S01]  /*10220*/  STL [R1+0x190], R3 ;  /* 0x0001900301007387 */ /* 0x0001e20000100800 */
[----:B---3--:R-:W-:-:S03]  /*10230*/  SEL R4, R21, R9, !P3 ;  /* 0x0000000915047207 */ /* 0x008fc60005800000 */
[----:B------:R1:W-:Y:S04]  /*10240*/  STL [R1+0x18c], R2 ;  /* 0x00018c0201007387 */ /* 0x0003e80000100800 */
[----:B------:R3:W-:Y:S01]  /*10250*/  STL [R1+0x188], R4 ;  /* 0x0001880401007387 */ /* 0x0007e20000100800 */
[C---:B0-----:R-:W-:Y:S02]  /*10260*/  SEL R3, R21.reuse, R18, !P3 ;  /* 0x0000001215037207 */ /* 0x041fe40005800000 */
[----:B-1----:R-:W-:-:S03]  /*10270*/  SEL R2, R21, R8, !P3 ;  /* 0x0000000815027207 */ /* 0x002fc60005800000 */
[----:B------:R-:W-:Y:S01]  /*10280*/  STL [R1+0x184], R3 ;  /* 0x0001840301007387 */ /* 0x000fe20000100800 */
[----:B---3--:R-:W-:-:S03]  /*10290*/  SEL R4, R21, R15, !P3 ;  /* 0x0000000f15047207 */ /* 0x008fc60005800000 */
[----:B------:R0:W-:Y:S04]  /*102a0*/  STL [R1+0x180], R2 ;  /* 0x0001800201007387 */ /* 0x0001e80000100800 */
[----:B------:R-:W-:Y:S01]  /*102b0*/  STL [R1+0x17c], R4 ;  /* 0x00017c0401007387 */ /* 0x000fe20000100800 */
[----:B0-----:R-:W-:-:S03]  /*102c0*/  SEL R2, R21, R12, !P3 ;  /* 0x0000000c15027207 */ /* 0x001fc60005800000 */
[----:B------:R-:W3:Y:S01]  /*102d0*/  LDL.LU R12, [R1+0x120] ;  /* 0x00012000010c7983 */ /* 0x000ee20000300800 */
[----:B------:R-:W-:-:S05]  /*102e0*/  SEL R3, R21, R10, !P3 ;  /* 0x0000000a15037207 */ /* 0x000fca0005800000 */
        /* <DEDUP_REMOVED lines=47> */
[----:B0-----:R-:W2:Y:S04]  /*105e0*/  LDL.LU R12, [R1+0x1cd8] ;  /* 0x001cd800010c7983 */ /* 0x001ea80000300800 */
[----:B------:R0:W-:Y:S04]  /*105f0*/  STL [R1+0x160], R6 ;  /* 0x0001600601007387 */ /* 0x0001e80000100800 */
[----:B------:R1:W-:Y:S01]  /*10600*/  STL [R1+0x15c], R7 ;  /* 0x00015c0701007387 */ /* 0x0003e20000100800 */
[----:B0-----:R-:W-:-:S02]  /*10610*/  SEL R6, R21, R27, !P3 ;  /* 0x0000001b15067207 */ /* 0x001fc40005800000 */
        /* <DEDUP_REMOVED lines=13> */
[----:B------:R-:W-:Y:S01]  /*106f0*/  STL [R1+0x140], R6 ;  /* 0x0001400601007387 */ /* 0x000fe20000100800 */
[----:B------:R-:W-:-:S03]  /*10700*/  SEL R4, R21, R28, !P3 ;  /* 0x0000001c15047207 */ /* 0x000fc60005800000 */
[----:B------:R-:W-:Y:S04]  /*10710*/  STL [R1+0x13c], R5 ;  /* 0x00013c0501007387 */ /* 0x000fe80000100800 */
[----:B------:R0:W-:Y:S04]  /*10720*/  STL [R1+0x138], R3 ;  /* 0x0001380301007387 */ /* 0x0001e80000100800 */
[----:B------:R-:W-:Y:S01]  /*10730*/  STL [R1+0x134], R2 ;  /* 0x0001340201007387 */ /* 0x000fe20000100800 */
[----:B0-----:R-:W-:-:S03]  /*10740*/  SEL R3, R21, R29, !P3 ;  /* 0x0000001d15037207 */ /* 0x001fc60005800000 */
[----:B------:R0:W-:Y:S04]  /*10750*/  STL [R1+0x130], R4 ;  /* 0x0001300401007387 */ /* 0x0001e80000100800 */
[----:B------:R1:W-:Y:S01]  /*10760*/  STL [R1+0x12c], R3 ;  /* 0x00012c0301007387 */ /* 0x0003e20000100800 */
[C---:B0-----:R-:W-:Y:S02]  /*10770*/  SEL R4, R21.reuse, R19, !P3 ;  /* 0x0000001315047207 */ /* 0x041fe40005800000 */
[C---:B-1----:R-:W-:Y:S02]  /*10780*/  SEL R3, R21.reuse, R13, !P3 ;  /* 0x0000000d15037207 */ /* 0x042fe40005800000 */
[----:B--2---:R-:W-:-:S05]  /*10790*/  SEL R2, R21, R12, !P3 ;  /* 0x0000000c15027207 */ /* 0x004fca0005800000 */
        /* <DEDUP_REMOVED lines=19> */
[----:B------:R-:W-:Y:S04]  /*108d0*/  STL [R1+0x100], R4 ;  /* 0x0001000401007387 */ /* 0x000fe80000100800 */
[----:B------:R-:W-:Y:S04]  /*108e0*/  STL [R1+0xfc], R3 ;  /* 0x0000fc0301007387 */ /* 0x000fe80000100800 */
[----:B------:R-:W2:Y:S01]  /*108f0*/  LDL.LU R7, [R1+0xa0] ;  /* 0x0000a00001077983 */ /* 0x000ea20000300800 */
[C---:B0-----:R-:W-:Y:S02]  /*10900*/  SEL R2, R21.reuse, R10, !P3 ;  /* 0x0000000a15027207 */ /* 0x041fe40005800000 */
[----:B------:R-:W-:-:S03]  /*10910*/  SEL R0, R21, R0, !P3 ;  /* 0x0000000015007207 */ /* 0x000fc60005800000 */
[----:B------:R-:W-:Y:S04]  /*10920*/  STL [R1+0xf8], R2 ;  /* 0x0000f80201007387 */ /* 0x000fe80000100800 */
[----:B--2---:R0:W-:Y:S04]  /*10930*/  STL [R1+0x1ccc], R7 ;  /* 0x001ccc0701007387 */ /* 0x0041e80000100800 */
[----:B------:R-:W-:Y:S04]  /*10940*/  STL [R1+0xf4], R0 ;  /* 0x0000f40001007387 */ /* 0x000fe80000100800 */
[----:B0-----:R-:W2:Y:S04]  /*10950*/  LDL.LU R7, [R1+0xa4] ;  /* 0x0000a40001077983 */ /* 0x001ea80000300800 */
[----:B--2---:R0:W-:Y:S04]  /*10960*/  STL [R1+0x1cd0], R7 ;  /* 0x001cd00701007387 */ /* 0x0041e80000100800 */
[----:B0-----:R-:W2:Y:S04]  /*10970*/  LDL.LU R7, [R1+0xa8] ;  /* 0x0000a80001077983 */ /* 0x001ea80000300800 */
        /* <DEDUP_REMOVED lines=44> */
[C---:B------:R-:W-:Y:S02]  /*10c40*/  SEL R22, R21.reuse, R22, !P3 ;  /* 0x0000001615167207 */ /* 0x040fe40005800000 */
        /* <DEDUP_REMOVED lines=19> */
[----:B--2---:R-:W-:-:S05]  /*10d80*/  SEL R7, R21, R7, !P3 ;  /* 0x0000000715077207 */ /* 0x004fca0005800000 */
[----:B------:R0:W-:Y:S04]  /*10d90*/  STL [R1+0xe4], R7 ;  /* 0x0000e40701007387 */ /* 0x0001e80000100800 */
[----:B0-----:R-:W2:Y:S04]  /*10da0*/  LDL.LU R7, [R1+0x1cc8] ;  /* 0x001cc80001077983 */ /* 0x001ea80000300800 */
[----:B------:R0:W-:Y:S04]  /*10db0*/  STL [R1+0xe0], R6 ;  /* 0x0000e00601007387 */ /* 0x0001e80000100800 */
[----:B0-----:R-:W3:Y:S04]  /*10dc0*/  LDL.LU R6, [R1+0x1cc4] ;  /* 0x001cc40001067983 */ /* 0x001ee80000300800 */
[----:B------:R0:W-:Y:S04]  /*10dd0*/  STL [R1+0xdc], R27 ;  /* 0x0000dc1b01007387 */ /* 0x0001e80000100800 */
[----:B0-----:R-:W2:Y:S04]  /*10de0*/  LDL.LU R27, [R1+0x1cc0] ;  /* 0x001cc000011b7983 */ /* 0x001ea80000300800 */
        /* <DEDUP_REMOVED lines=39> */
[----:B0-----:R-:W3:Y:S04]  /*11060*/  LDL.LU R18, [R1+0x1c70] ;  /* 0x001c700001127983 */ /* 0x001ee80000300800 */
[----:B------:R0:W-:Y:S04]  /*11070*/  STL [R1+0x84], R8 ;  /* 0x0000840801007387 */ /* 0x0001e80000100800 */
[----:B0-----:R-:W3:Y:S04]  /*11080*/  LDL.LU R8, [R1+0x1c6c] ;  /* 0x001c6c0001087983 */ /* 0x001ee80000300800 */
[----:B------:R0:W-:Y:S04]  /*11090*/  STL [R1+0x7c], R15 ;  /* 0x00007c0f01007387 */ /* 0x0001e80000100800 */
[----:B0-----:R-:W3:Y:S04]  /*110a0*/  LDL.LU R15, [R1+0x1c68] ;  /* 0x001c6800010f7983 */ /* 0x001ee80000300800 */
[----:B------:R0:W-:Y:S04]  /*110b0*/  STL [R1+0x78], R10 ;  /* 0x0000780a01007387 */ /* 0x0001e80000100800 */
[----:B0-----:R-:W3:Y:S04]  /*110c0*/  LDL.LU R10, [R1+0x1c64] ;  /* 0x001c6400010a7983 */ /* 0x001ee80000300800 */
[----:B------:R0:W-:Y:S04]  /*110d0*/  STL [R1+0x74], R0 ;  /* 0x0000740001007387 */ /* 0x0001e80000100800 */
[----:B0-----:R-:W4:Y:S01]  /*110e0*/  LDL.LU R0, [R1+0x1c60] ;  /* 0x001c600001007983 */ /* 0x001f220000300800 */
[----:B------:R-:W-:-:S05]  /*110f0*/  SEL R12, R21, R12, !P3 ;  /* 0x0000000c150c7207 */ /* 0x000fca0005800000 */
[----:B------:R4:W-:Y:S01]  /*11100*/  STL [R1+0x70], R12 ;  /* 0x0000700c01007387 */ /* 0x0009e20000100800 */
[C---:B--2---:R-:W-:Y:S02]  /*11110*/  SEL R9, R21.reuse, R9, !P3 ;  /* 0x0000000915097207 */ /* 0x044fe40005800000 */
[C---:B---3--:R-:W-:Y:S02]  /*11120*/  SEL R10, R21.reuse, R10, !P3 ;  /* 0x0000000a150a7207 */ /* 0x048fe40005800000 */
[C---:B----4-:R-:W-:Y:S02]  /*11130*/  SEL R12, R21.reuse, R0, !P3 ;  /* 0x00000000150c7207 */ /* 0x050fe40005800000 */
[----:B------:R-:W5:Y:S04]  /*11140*/  LDL.LU R0, [R1+0x1c5c] ;  /* 0x001c5c0001007983 */ /* 0x000f680000300800 */
[----:B------:R0:W-:Y:S04]  /*11150*/  STL [R1+0x6c], R12 ;  /* 0x00006c0c01007387 */ /* 0x0001e80000100800 */
[----:B------:R1:W-:Y:S01]  /*11160*/  STL [R1+0x68], R10 ;  /* 0x0000680a01007387 */ /* 0x0003e20000100800 */
[----:B0-----:R-:W-:-:S02]  /*11170*/  SEL R12, R21, R15, !P3 ;  /* 0x0000000f150c7207 */ /* 0x001fc40005800000 */
[----:B-1----:R-:W-:-:S03]  /*11180*/  SEL R10, R21, R8, !P3 ;  /* 0x00000008150a7207 */ /* 0x002fc60005800000 */
[----:B------:R0:W-:Y:S01]  /*11190*/  STL [R1+0x64], R12 ;  /* 0x0000640c01007387 */ /* 0x0001e20000100800 */
[----:B------:R-:W-:-:S03]  /*111a0*/  SEL R8, R21, R18, !P3 ;  /* 0x0000001215087207 */ /* 0x000fc60005800000 */
[----:B------:R1:W-:Y:S04]  /*111b0*/  STL [R1+0x60], R10 ;  /* 0x0000600a01007387 */ /* 0x0003e80000100800 */
[----:B------:R2:W-:Y:S01]  /*111c0*/  STL [R1+0x5c], R8 ;  /* 0x00005c0801007387 */ /* 0x0005e20000100800 */
[----:B0-----:R-:W0:Y:S01]  /*111d0*/  LDC R12, c[0x0][0x3ac] ;  /* 0x0000eb00ff0c7b82 */ /* 0x001e220000000800 */
[C---:B-1----:R-:W-:Y:S02]  /*111e0*/  SEL R10, R21.reuse, R14, !P3 ;  /* 0x0000000e150a7207 */ /* 0x042fe40005800000 */
[----:B------:R1:W-:Y:S01]  /*111f0*/  STL [R1+0x58], R9 ;  /* 0x0000580901007387 */ /* 0x0003e20000100800 */
[----:B--2---:R-:W-:-:S03]  /*11200*/  SEL R8, R21, R17, !P3 ;  /* 0x0000001115087207 */ /* 0x004fc60005800000 */
[----:B------:R2:W-:Y:S01]  /*11210*/  STL [R1+0x54], R10 ;  /* 0x0000540a01007387 */ /* 0x0005e20000100800 */
[----:B-1----:R-:W-:-:S03]  /*11220*/  SEL R9, R21, R20, !P3 ;  /* 0x0000001415097207 */ /* 0x002fc60005800000 */
[----:B------:R1:W-:Y:S01]  /*11230*/  STL [R1+0x50], R8 ;  /* 0x0000500801007387 */ /* 0x0003e20000100800 */
[----:B--2---:R-:W-:-:S03]  /*11240*/  SEL R10, R21, R11, !P3 ;  /* 0x0000000b150a7207 */ /* 0x004fc60005800000 */
[----:B------:R2:W-:Y:S04]  /*11250*/  STL [R1+0x48], R9 ;  /* 0x0000480901007387 */ /* 0x0005e80000100800 */
[----:B------:R3:W-:Y:S01]  /*11260*/  STL [R1+0x44], R10 ;  /* 0x0000440a01007387 */ /* 0x0007e20000100800 */
[C---:B-1----:R-:W-:Y:S02]  /*11270*/  SEL R8, R21.reuse, R16, !P3 ;  /* 0x0000001015087207 */ /* 0x042fe40005800000 */
[----:B--2---:R-:W-:-:S03]  /*11280*/  SEL R9, R21, R13, !P3 ;  /* 0x0000000d15097207 */ /* 0x004fc60005800000 */
[----:B------:R-:W-:Y:S01]  /*11290*/  STL [R1+0x40], R8 ;  /* 0x0000400801007387 */ /* 0x000fe20000100800 */
[----:B---3--:R-:W-:-:S03]  /*112a0*/  SEL R10, R21, R19, !P3 ;  /* 0x00000013150a7207 */ /* 0x008fc60005800000 */
[----:B------:R-:W-:Y:S04]  /*112b0*/  STL [R1+0x38], R9 ;  /* 0x0000380901007387 */ /* 0x000fe80000100800 */
[----:B------:R1:W-:Y:S02]  /*112c0*/  STL [R1+0x34], R10 ;  /* 0x0000340a01007387 */ /* 0x0003e40000100800 */
[----:B-1----:R-:W1:Y:S01]  /*112d0*/  S2R R10, SR_TID.X ;  /* 0x00000000000a7919 */ /* 0x002e620000002100 */
[C---:B------:R-:W-:Y:S02]  /*112e0*/  SEL R8, R21.reuse, R22, !P3 ;  /* 0x0000001615087207 */ /* 0x040fe40005800000 */
[----:B------:R-:W-:-:S03]  /*112f0*/  SEL R9, R21, R23, !P3 ;  /* 0x0000001715097207 */ /* 0x000fc60005800000 */
[----:B------:R2:W-:Y:S04]  /*11300*/  STL [R1+0x30], R8 ;  /* 0x0000300801007387 */ /* 0x0005e80000100800 */
[----:B------:R3:W-:Y:S04]  /*11310*/  STL [R1+0x28], R9 ;  /* 0x0000280901007387 */ /* 0x0007e80000100800 */
[----:B------:R-:W4:Y:S01]  /*11320*/  LDL.LU R20, [R1+0x4c] ;  /* 0x00004c0001147983 */ /* 0x000f220000300800 */
[C---:B--2---:R-:W-:Y:S02]  /*11330*/  SEL R8, R21.reuse, R24, !P3 ;  /* 0x0000001815087207 */ /* 0x044fe40005800000 */
[----:B---3--:R-:W-:-:S03]  /*11340*/  SEL R9, R21, R25, !P3 ;  /* 0x0000001915097207 */ /* 0x008fc60005800000 */
[----:B------:R-:W-:Y:S04]  /*11350*/  STL [R1+0x24], R8 ;  /* 0x0000240801007387 */ /* 0x000fe80000100800 */
[----:B------:R2:W-:Y:S04]  /*11360*/  STL [R1+0x1c], R9 ;  /* 0x00001c0901007387 */ /* 0x0005e80000100800 */
[----:B------:R-:W3:Y:S01]  /*11370*/  LDL.LU R22, [R1+0x20] ;  /* 0x0000200001167983 */ /* 0x000ee20000300800 */
[----:B-1----:R-:W-:Y:S02]  /*11380*/  LOP3.LUT R10, R10, 0x3f, RZ, 0xc0, !PT ;  /* 0x0000003f0a0a7812 */ /* 0x002fe400078ec0ff */
[----:B--2---:R-:W-:-:S03]  /*11390*/  SEL R9, R21, R26, !P3 ;  /* 0x0000001a15097207 */ /* 0x004fc60005800000 */
[----:B0-----:R-:W-:Y:S02]  /*113a0*/  IMAD R10, R10, R12, RZ ;  /* 0x0000000c0a0a7224 */ /* 0x001fe400078e02ff */
[----:B------:R0:W-:Y:S02]  /*113b0*/  STL [R1+0x18], R9 ;  /* 0x0000180901007387 */ /* 0x0001e40000100800 */
[----:B------:R-:W-:Y:S01]  /*113c0*/  IMAD R15, R12, 0x40, R10 ;  /* 0x000000400c0f7824 */ /* 0x000fe200078e020a */
[----:B------:R-:W-:Y:S01]  /*113d0*/  LEA R12, P1, R10, UR14, 0x1 ;  /* 0x0000000e0a0c7c11 */ /* 0x000fe2000f8208ff */
[----:B------:R-:W2:Y:S01]  /*113e0*/  LDL.LU R23, [R1+0x14] ;  /* 0x0000140001177983 */ /* 0x000ea20000300800 */
[----:B0-----:R-:W-:-:S03]  /*113f0*/  SEL R9, R21, R27, !P3 ;  /* 0x0000001b15097207 */ /* 0x001fc60005800000 */
[----:B------:R-:W2:Y:S01]  /*11400*/  LDL.LU R21, [R1+0x80] ;  /* 0x0000800001157983 */ /* 0x000ea20000300800 */
[----:B------:R-:W-:-:S03]  /*11410*/  LEA.HI.X.SX32 R13, R10, UR15, 0x1, P1 ;  /* 0x0000000f0a0d7c11 */ /* 0x000fc600088f0eff */
[----:B------:R-:W-:Y:S01]  /*11420*/  STL [R1+0x10], R9 ;  /* 0x0000100901007387 */ /* 0x000fe20000100800 */
[----:B------:R-:W-:-:S03]  /*11430*/  LEA R14, P2, R15, UR14, 0x1 ;  /* 0x0000000e0f0e7c11 */ /* 0x000fc6000f8408ff */
[----:B------:R-:W3:Y:S04]  /*11440*/  LDL.LU R27, [R1+0x8] ;  /* 0x00000800011b7983 */ /* 0x000ee80000300800 */
[----:B------:R-:W3:Y:S04]  /*11450*/  LDL.LU R24, [R1+0x4] ;  /* 0x0000040001187983 */ /* 0x000ee80000300800 */
[----:B------:R-:W3:Y:S04]  /*11460*/  LDL.LU R25, [R1] ;  /* 0x0000000001197983 */ /* 0x000ee80000300800 */
[----:B------:R-:W3:Y:S04]  /*11470*/  LDL.LU R26, [R1+0xc] ;  /* 0x00000c00011a7983 */ /* 0x000ee80000300800 */
[----:B------:R-:W-:Y:S04]  /*11480*/  STL [R1+0x1b5c], R12 ;  /* 0x001b5c0c01007387 */ /* 0x000fe80000100800 */
[----:B------:R-:W-:Y:S04]  /*11490*/  STL [R1+0x1b58], R13 ;  /* 0x001b580d01007387 */ /* 0x000fe80000100800 */
[----:B------:R0:W-:Y:S04]  /*114a0*/  STL [R1+0x1c04], R14 ;  /* 0x001c040e01007387 */ /* 0x0001e80000100800 */
[----:B0-----:R-:W3:Y:S01]  /*114b0*/  LDL.LU R14, [R1+0x2c] ;  /* 0x00002c00010e7983 */ /* 0x001ee20000300800 */
[----:B------:R-:W-:Y:S01]  /*114c0*/  LEA.HI.X.SX32 R15, R15, UR15, 0x1, P2 ;  /* 0x0000000f0f0f7c11 */ /* 0x000fe200090f0eff */
[----:B------:R-:W-:-:S04]  /*114d0*/  IMAD R18, RZ, RZ, -UR6 ;  /* 0x80000006ff127e24 */ /* 0x000fc8000f8e02ff */
[----:B------:R0:W-:Y:S01]  /*114e0*/  STL [R1+0x1c00], R15 ;  /* 0x001c000f01007387 */ /* 0x0001e20000100800 */
[----:B------:R-:W-:-:S04]  /*114f0*/  IMAD R8, R18, 0x2, R7 ;  /* 0x0000000212087824 */ /* 0x000fc800078e0207 */
[----:B------:R-:W-:-:S04]  /*11500*/  IMAD R9, R18, 0x2, R8 ;  /* 0x0000000212097824 */ /* 0x000fc800078e0208 */
[----:B------:R-:W-:Y:S02]  /*11510*/  IMAD R11, R18, 0x2, R9 ;  /* 0x00000002120b7824 */ /* 0x000fe400078e0209 */
[----:B-----5:R-:W-:Y:S01]  /*11520*/  IMAD R17, R0, UR7, RZ ;  /* 0x0000000700117c24 */ /* 0x020fe2000f8e02ff */
[----:B------:R-:W1:Y:S01]  /*11530*/  LDCU UR7, c[0x0][0x3b0] ;  /* 0x00007600ff0777ac */ /* 0x000e620008000800 */
[----:B------:R-:W5:Y:S03]  /*11540*/  S2R R0, SR_TID.X ;  /* 0x0000000000007919 */ /* 0x000f660000002100 */
[----:B------:R-:W-:Y:S01]  /*11550*/  LEA R16, P0, R17, UR12, 0x1 ;  /* 0x0000000c11107c11 */ /* 0x000fe2000f8008ff */
[----:B------:R-:W-:Y:S01]  /*11560*/  IMAD R12, RZ, RZ, -UR6 ;  /* 0x80000006ff0c7e24 */ /* 0x000fe2000f8e02ff */
[----:B------:R-:W0:Y:S01]  /*11570*/  LDCU UR12, c[0x0][0x3a0] ;  /* 0x00007400ff0c77ac */ /* 0x000e220008000800 */
[----:B-----5:R-:W-:-:S04]  /*11580*/  SHF.R.U32.HI R0, RZ, 0x5, R0 ;  /* 0x00000005ff007819 */ /* 0x020fc80000011600 */
[----:B------:R-:W-:-:S04]  /*11590*/  SGXT.U32 R0, R0, 0x1 ;  /* 0x000000010000781a */ /* 0x000fc80000000000 */
[----:B0-----:R-:W-:-:S05]  /*115a0*/  LOP3.LUT R15, R0, 0x7e, RZ, 0xfc, !PT ;  /* 0x0000007e000f7812 */ /* 0x001fca00078efcff */
[----:B------:R-:W-:-:S05]  /*115b0*/  IMAD R15, R15, UR6, RZ ;  /* 0x000000060f0f7c24 */ /* 0x000fca000f8e02ff */
[----:B------:R-:W-:-:S05]  /*115c0*/  LEA R19, P3, R15, R16, 0x1 ;  /* 0x000000100f137211 */ /* 0x000fca00078608ff */
[----:B------:R2:W-:Y:S01]  /*115d0*/  STL [R1+0x197c], R19 ;  /* 0x00197c1301007387 */ /* 0x0005e20000100800 */
[----:B------:R-:W-:-:S04]  /*115e0*/  LEA.HI.X.SX32 R17, R17, UR13, 0x1, P0 ;  /* 0x0000000d11117c11 */ /* 0x000fc800080f0eff */
[----:B------:R-:W-:Y:S02]  /*115f0*/  LEA.HI.X.SX32 R15, R15, R17, 0x1, P3 ;  /* 0x000000110f0f7211 */ /* 0x000fe400018f0eff */
[----:B----4-:R-:W-:-:S05]  /*11600*/  LEA R18, P5, R20, R16, 0x1 ;  /* 0x0000001014127211 */ /* 0x010fca00078a08ff */
[----:B------:R-:W-:Y:S01]  /*11610*/  STL [R1+0x1980], R18 ;  /* 0x0019801201007387 */ /* 0x000fe20000100800 */
[----:B--2---:R-:W-:-:S05]  /*11620*/  LEA R19, P4, R21, R16, 0x1 ;  /* 0x0000001015137211 */ /* 0x004fca00078808ff */
[----:B------:R3:W-:Y:S01]  /*11630*/  STL [R1+0x1984], R19 ;  /* 0x0019841301007387 */ /* 0x0007e20000100800 */
[----:B------:R-:W-:Y:S02]  /*11640*/  LEA.HI.X.SX32 R21, R21, R17, 0x1, P4 ;  /* 0x0000001115157211 */ /* 0x000fe400020f0eff */
[----:B---3--:R-:W-:-:S05]  /*11650*/  LEA R19, P0, R14, R16, 0x1 ;  /* 0x000000100e137211 */ /* 0x008fca00078008ff */
[----:B------:R0:W-:Y:S02]  /*11660*/  STL [R1+0x1988], R19 ;  /* 0x0019881301007387 */ /* 0x0001e40000100800 */
[----:B0-----:R-:W-:-:S05]  /*11670*/  LEA R19, P1, R22, R16, 0x1 ;  /* 0x0000001016137211 */ /* 0x001fca00078208ff */
[----:B------:R0:W-:Y:S02]  /*11680*/  STL [R1+0x198c], R19 ;  /* 0x00198c1301007387 */ /* 0x0001e40000100800 */
[----:B0-----:R-:W-:-:S05]  /*11690*/  LEA R19, P2, R23, R16, 0x1 ;  /* 0x0000001017137211 */ /* 0x001fca00078408ff */
[----:B------:R-:W-:Y:S04]  /*116a0*/  STL [R1+0x1990], R19 ;  /* 0x0019901301007387 */ /* 0x000fe80000100800 */
[----:B------:R0:W-:Y:S02]  /*116b0*/  STL [R1+0x1974], R15 ;  /* 0x0019740f01007387 */ /* 0x0001e40000100800 */
[----:B0-----:R-:W-:-:S05]  /*116c0*/  LEA R15, P3, R27, R16, 0x1 ;  /* 0x000000101b0f7211 */ /* 0x001fca00078608ff */
[----:B------:R0:W-:Y:S02]  /*116d0*/  STL [R1+0x1978], R15 ;  /* 0x0019780f01007387 */ /* 0x0001e40000100800 */
[----:B0-----:R-:W-:-:S05]  /*116e0*/  LEA.HI.X.SX32 R15, R20, R17, 0x1, P5 ;  /* 0x00000011140f7211 */ /* 0x001fca00028f0eff */
[----:B------:R0:W-:Y:S02]  /*116f0*/  STL [R1+0x196c], R15 ;  /* 0x00196c0f01007387 */ /* 0x0001e40000100800 */
[----:B0-----:R-:W-:-:S05]  /*11700*/  LEA R15, P5, R24, R16, 0x1 ;  /* 0x00000010180f7211 */ /* 0x001fca00078a08ff */
[----:B------:R0:W-:Y:S04]  /*11710*/  STL [R1+0x1970], R15 ;  /* 0x0019700f01007387 */ /* 0x0001e80000100800 */
[----:B------:R-:W-:Y:S01]  /*11720*/  STL [R1+0x1964], R21 ;  /* 0x0019641501007387 */ /* 0x000fe20000100800 */
[----:B0-----:R-:W-:-:S05]  /*11730*/  LEA R15, P4, R25, R16, 0x1 ;  /* 0x00000010190f7211 */ /* 0x001fca00078808ff */
[----:B------:R0:W-:Y:S02]  /*11740*/  STL [R1+0x1968], R15 ;  /* 0x0019680f01007387 */ /* 0x0001e40000100800 */
[----:B0-----:R-:W-:Y:S02]  /*11750*/  LEA.HI.X.SX32 R15, R14, R17, 0x1, P0 ;  /* 0x000000110e0f7211 */ /* 0x001fe400000f0eff */
[----:B------:R-:W-:-:S03]  /*11760*/  LEA R14, P0, R26, R16, 0x1 ;  /* 0x000000101a0e7211 */ /* 0x000fc600078008ff */
[----:B------:R0:W-:Y:S04]  /*11770*/  STL [R1+0x195c], R15 ;  /* 0x00195c0f01007387 */ /* 0x0001e80000100800 */
[----:B------:R2:W-:Y:S01]  /*11780*/  STL [R1+0x1960], R14 ;  /* 0x0019600e01007387 */ /* 0x0005e20000100800 */
[----:B0-----:R-:W-:Y:S02]  /*11790*/  LEA.HI.X.SX32 R15, R22, R17, 0x1, P1 ;  /* 0x00000011160f7211 */ /* 0x001fe400008f0eff */
[----:B--2---:R-:W-:-:S03]  /*117a0*/  LEA R14, P1, R29, R16, 0x1 ;  /* 0x000000101d0e7211 */ /* 0x004fc600078208ff */
[----:B------:R0:W-:Y:S04]  /*117b0*/  STL [R1+0x1954], R15 ;  /* 0x0019540f01007387 */ /* 0x0001e80000100800 */
[----:B------:R2:W-:Y:S01]  /*117c0*/  STL [R1+0x1958], R14 ;  /* 0x0019580e01007387 */ /* 0x0005e20000100800 */
[-C--:B------:R-:W-:Y:S02]  /*117d0*/  LEA.HI.X.SX32 R27, R27, R17.reuse, 0x1, P3 ;  /* 0x000000111b1b7211 */ /* 0x080fe400018f0eff */
[----:B0-----:R-:W-:Y:S02]  /*117e0*/  LEA.HI.X.SX32 R15, R23, R17, 0x1, P2 ;  /* 0x00000011170f7211 */ /* 0x001fe400010f0eff */
[----:B--2---:R-:W-:-:S03]  /*117f0*/  LEA R14, P2, R28, R16, 0x1 ;  /* 0x000000101c0e7211 */ /* 0x004fc600078408ff */
[----:B------:R0:W-:Y:S04]  /*11800*/  STL [R1+0x194c], R15 ;  /* 0x00194c0f01007387 */ /* 0x0001e80000100800 */
[----:B------:R2:W-:Y:S01]  /*11810*/  STL [R1+0x1950], R14 ;  /* 0x0019500e01007387 */ /* 0x0005e20000100800 */
[----:B0-----:R-:W-:-:S03]  /*11820*/  LEA R15, P3, R4, R16, 0x1 ;  /* 0x00000010040f7211 */ /* 0x001fc600078608ff */
[----:B------:R0:W-:Y:S01]  /*11830*/  STL [R1+0x1944], R27 ;  /* 0x0019441b01007387 */ /* 0x0001e20000100800 */
[----:B--2---:R-:W-:-:S03]  /*11840*/  LEA.HI.X.SX32 R14, R24, R17, 0x1, P5 ;  /* 0x00000011180e7211 */ /* 0x004fc600028f0eff */
[----:B------:R2:W-:Y:S04]  /*11850*/  STL [R1+0x1948], R15 ;  /* 0x0019480f01007387 */ /* 0x0005e80000100800 */
[----:B------:R3:W-:Y:S01]  /*11860*/  STL [R1+0x193c], R14 ;  /* 0x00193c0e01007387 */ /* 0x0007e20000100800 */
[----:B0-----:R-:W-:Y:S02]  /*11870*/  LEA R27, P5, R2, R16, 0x1 ;  /* 0x00000010021b7211 */ /* 0x001fe400078a08ff */
[----:B--2---:R-:W-:-:S03]  /*11880*/  LEA.HI.X.SX32 R15, R25, R17, 0x1, P4 ;  /* 0x00000011190f7211 */ /* 0x004fc600020f0eff */
[----:B------:R-:W-:Y:S01]  /*11890*/  STL [R1+0x1940], R27 ;  /* 0x0019401b01007387 */ /* 0x000fe20000100800 */
[----:B---3--:R-:W-:-:S03]  /*118a0*/  LEA R14, P4, R3, R16, 0x1 ;  /* 0x00000010030e7211 */ /* 0x008fc600078808ff */
[----:B------:R0:W-:Y:S01]  /*118b0*/  STL [R1+0x1934], R15 ;  /* 0x0019340f01007387 */ /* 0x0001e20000100800 */
[----:B------:R-:W-:-:S03]  /*118c0*/  LEA.HI.X.SX32 R26, R26, R17, 0x1, P0 ;  /* 0x000000111a1a7211 */ /* 0x000fc600000f0eff */
[----:B------:R2:W-:Y:S01]  /*118d0*/  STL [R1+0x1938], R14 ;  /* 0x0019380e01007387 */ /* 0x0005e20000100800 */
[----:B0-----:R-:W-:-:S03]  /*118e0*/  LEA R15, P0, R5, R16, 0x1 ;  /* 0x00000010050f7211 */ /* 0x001fc600078008ff */
[----:B------:R-:W-:Y:S01]  /*118f0*/  STL [R1+0x192c], R26 ;  /* 0x00192c1a01007387 */ /* 0x000fe20000100800 */
[----:B--2---:R-:W-:-:S03]  /*11900*/  LEA.HI.X.SX32 R14, R29, R17, 0x1, P1 ;  /* 0x000000111d0e7211 */ /* 0x004fc600008f0eff */
[----:B------:R0:W-:Y:S01]  /*11910*/  STL [R1+0x1930], R15 ;  /* 0x0019300f01007387 */ /* 0x0001e20000100800 */
[----:B------:R-:W-:-:S03]  /*11920*/  LEA R27, P1, R6, R16, 0x1 ;  /* 0x00000010061b7211 */ /* 0x000fc600078208ff */
[----:B------:R2:W-:Y:S01]  /*11930*/  STL [R1+0x1924], R14 ;  /* 0x0019240e01007387 */ /* 0x0005e20000100800 */
[----:B0-----:R-:W-:-:S03]  /*11940*/  LEA.HI.X.SX32 R15, R28, R17, 0x1, P2 ;  /* 0x000000111c0f7211 */ /* 0x001fc600010f0eff */
[----:B------:R-:W-:Y:S01]  /*11950*/  STL [R1+0x1928], R27 ;  /* 0x0019281b01007387 */ /* 0x000fe20000100800 */
[----:B--2---:R-:W-:-:S03]  /*11960*/  LEA R14, P2, R7, R16, 0x1 ;  /* 0x00000010070e7211 */ /* 0x004fc600078408ff */
[----:B------:R0:W-:Y:S04]  /*11970*/  STL [R1+0x191c], R15 ;  /* 0x00191c0f01007387 */ /* 0x0001e80000100800 */
[----:B------:R2:W-:Y:S01]  /*11980*/  STL [R1+0x1920], R14 ;  /* 0x0019200e01007387 */ /* 0x0005e20000100800 */
[-C--:B0-----:R-:W-:Y:S02]  /*11990*/  LEA.HI.X.SX32 R15, R4, R17.reuse, 0x1, P3 ;  /* 0x00000011040f7211 */ /* 0x081fe400018f0eff */
[----:B------:R-:W-:Y:S02]  /*119a0*/  LEA.HI.X.SX32 R4, R2, R17, 0x1, P5 ;  /* 0x0000001102047211 */ /* 0x000fe400028f0eff */
[----:B--2---:R-:W-:Y:S01]  /*119b0*/  LEA R14, P3, R8, R16, 0x1 ;  /* 0x00000010080e7211 */ /* 0x004fe200078608ff */
[----:B------:R0:W-:Y:S04]  /*119c0*/  STL [R1+0x1914], R15 ;  /* 0x0019140f01007387 */ /* 0x0001e80000100800 */
[----:B------:R-:W-:Y:S01]  /*119d0*/  STL [R1+0x1918], R14 ;  /* 0x0019180e01007387 */ /* 0x000fe20000100800 */
[----:B------:R-:W-:-:S03]  /*119e0*/  IMAD R13, R0, UR6, RZ ;  /* 0x00000006000d7c24 */ /* 0x000fc6000f8e02ff */
[----:B------:R2:W-:Y:S01]  /*119f0*/  STL [R1+0x190c], R4 ;  /* 0x00190c0401007387 */ /* 0x0005e20000100800 */
[----:B0-----:R-:W-:Y:S02]  /*11a00*/  LEA R15, P5, R9, R16, 0x1 ;  /* 0x00000010090f7211 */ /* 0x001fe400078a08ff */
[----:B--2---:R-:W-:-:S03]  /*11a10*/  LEA.HI.X.SX32 R4, R3, R17, 0x1, P4 ;  /* 0x0000001103047211 */ /* 0x004fc600020f0eff */
[----:B------:R-:W-:Y:S01]  /*11a20*/  STL [R1+0x1910], R15 ;  /* 0x0019100f01007387 */ /* 0x000fe20000100800 */
[----:B------:R-:W-:-:S03]  /*11a30*/  LEA R14, P4, R11, R16, 0x1 ;  /* 0x000000100b0e7211 */ /* 0x000fc600078808ff */
[----:B------:R0:W-:Y:S01]  /*11a40*/  STL [R1+0x1904], R4 ;  /* 0x0019040401007387 */ /* 0x0001e20000100800 */
[----:B------:R-:W-:-:S03]  /*11a50*/  LEA.HI.X.SX32 R6, R6, R17, 0x1, P1 ;  /* 0x0000001106067211 */ /* 0x000fc600008f0eff */
[----:B------:R-:W-:Y:S01]  /*11a60*/  STL [R1+0x1908], R14 ;  /* 0x0019080e01007387 */ /* 0x000fe20000100800 */
[----:B0-----:R-:W-:Y:S02]  /*11a70*/  LEA.HI.X.SX32 R4, R5, R17, 0x1, P0 ;  /* 0x0000001105047211 */ /* 0x001fe400000f0eff */
[----:B------:R-:W-:-:S03]  /*11a80*/  LEA R5, P0, R13, R16, 0x1 ;  /* 0x000000100d057211 */ /* 0x000fc600078008ff */
[----:B------:R-:W-:Y:S01]  /*11a90*/  STL [R1+0x18fc], R4 ;  /* 0x0018fc0401007387 */ /* 0x000fe20000100800 */
[----:B------:R-:W-:-:S03]  /*11aa0*/  IMAD R10, R12, 0x2, R11 ;  /* 0x000000020c0a7824 */ /* 0x000fc600078e020b */
[----:B------:R0:W-:Y:S04]  /*11ab0*/  STL [R1+0x1900], R5 ;  /* 0x0019000501007387 */ /* 0x0001e80000100800 */
[----:B------:R2:W-:Y:S01]  /*11ac0*/  STL [R1+0x18f8], R6 ;  /* 0x0018f80601007387 */ /* 0x0005e20000100800 */
[----:B------:R-:W-:Y:S01]  /*11ad0*/  IMAD R0, R12, 0x2, R10 ;  /* 0x000000020c007824 */ /* 0x000fe200078e020a */
[-C--:B0-----:R-:W-:Y:S02]  /*11ae0*/  LEA.HI.X.SX32 R5, R7, R17.reuse, 0x1, P2 ;  /* 0x0000001107057211 */ /* 0x081fe400010f0eff */
[-C--:B------:R-:W-:Y:S02]  /*11af0*/  LEA.HI.X.SX32 R7, R9, R17.reuse, 0x1, P5 ;  /* 0x0000001109077211 */ /* 0x080fe400028f0eff */
[----:B--2---:R-:W-:Y:S01]  /*11b00*/  LEA.HI.X.SX32 R6, R8, R17, 0x1, P3 ;  /* 0x0000001108067211 */ /* 0x004fe200018f0eff */
[----:B------:R-:W-:Y:S01]  /*11b10*/  STL [R1+0x18f4], R5 ;  /* 0x0018f40501007387 */ /* 0x000fe20000100800 */
[----:B------:R-:W-:-:S03]  /*11b20*/  IMAD R18, R12, 0x2, R0 ;  /* 0x000000020c127824 */ /* 0x000fc600078e0200 */
[----:B------:R0:W-:Y:S01]  /*11b30*/  STL [R1+0x18f0], R6 ;  /* 0x0018f00601007387 */ /* 0x0001e20000100800 */
[----:B------:R-:W-:-:S03]  /*11b40*/  LEA R8, P2, R0, R16, 0x1 ;  /* 0x0000001000087211 */ /* 0x000fc600078408ff */
[----:B------:R2:W-:Y:S01]  /*11b50*/  STL [R1+0x18ec], R7 ;  /* 0x0018ec0701007387 */ /* 0x0005e20000100800 */
[----:B0-----:R-:W-:Y:S02]  /*11b60*/  LEA.HI.X.SX32 R6, R11, R17, 0x1, P4 ;  /* 0x000000110b067211 */ /* 0x001fe400020f0eff */
[----:B--2---:R-:W-:-:S03]  /*11b70*/  LEA R7, P1, R10, R16, 0x1 ;  /* 0x000000100a077211 */ /* 0x004fc600078208ff */
[----:B------:R-:W-:Y:S01]  /*11b80*/  STL [R1+0x18dc], R6 ;  /* 0x0018dc0601007387 */ /* 0x000fe20000100800 */
[----:B------:R-:W-:-:S03]  /*11b90*/  IMAD R19, R12, 0x2, R18 ;  /* 0x000000020c137824 */ /* 0x000fc600078e0212 */
[----:B------:R0:W-:Y:S01]  /*11ba0*/  STL [R1+0x18e0], R7 ;  /* 0x0018e00701007387 */ /* 0x0001e20000100800 */
[-C--:B------:R-:W-:Y:S01]  /*11bb0*/  LEA.HI.X.SX32 R9, R10, R17.reuse, 0x1, P1 ;  /* 0x000000110a097211 */ /* 0x080fe200008f0eff */
[----:B------:R-:W-:Y:S02]  /*11bc0*/  IMAD R20, R12, 0x2, R19 ;  /* 0x000000020c147824 */ /* 0x000fe400078e0213 */
[----:B------:R2:W-:Y:S01]  /*11bd0*/  STL [R1+0x18e4], R8 ;  /* 0x0018e40801007387 */ /* 0x0005e20000100800 */
[-C--:B0-----:R-:W-:Y:S02]  /*11be0*/  LEA.HI.X.SX32 R7, R13, R17.reuse, 0x1, P0 ;  /* 0x000000110d077211 */ /* 0x081fe400000f0eff */
[----:B--2---:R-:W-:-:S03]  /*11bf0*/  LEA.HI.X.SX32 R8, R0, R17, 0x1, P2 ;  /* 0x0000001100087211 */ /* 0x004fc600010f0eff */
[----:B------:R-:W-:Y:S01]  /*11c00*/  STL [R1+0x18e8], R7 ;  /* 0x0018e80701007387 */ /* 0x000fe20000100800 */
[----:B------:R-:W-:-:S03]  /*11c10*/  LEA R0, P0, R18, R16, 0x1 ;  /* 0x0000001012007211 */ /* 0x000fc600078008ff */
[----:B------:R0:W-:Y:S01]  /*11c20*/  STL [R1+0x18d8], R9 ;  /* 0x0018d80901007387 */ /* 0x0001e20000100800 */
[----:B------:R-:W-:-:S03]  /*11c30*/  IMAD R21, R12, 0x2, R20 ;  /* 0x000000020c157824 */ /* 0x000fc600078e0214 */
[----:B------:R2:W-:Y:S01]  /*11c40*/  STL [R1+0x18c8], R8 ;  /* 0x0018c80801007387 */ /* 0x0005e20000100800 */
[----:B0-----:R-:W-:-:S03]  /*11c50*/  LEA R9, P1, R19, R16, 0x1 ;  /* 0x0000001013097211 */ /* 0x001fc600078208ff */
[----:B------:R-:W-:Y:S01]  /*11c60*/  STL [R1+0x18cc], R0 ;  /* 0x0018cc0001007387 */ /* 0x000fe20000100800 */
[----:B--2---:R-:W-:-:S03]  /*11c70*/  LEA R8, P2, R20, R16, 0x1 ;  /* 0x0000001014087211 */ /* 0x004fc600078408ff */
[----:B------:R0:W-:Y:S01]  /*11c80*/  STL [R1+0x18d0], R9 ;  /* 0x0018d00901007387 */ /* 0x0001e20000100800 */
[----:B------:R-:W-:-:S03]  /*11c90*/  IMAD R22, R12, 0x2, R21 ;  /* 0x000000020c167824 */ /* 0x000fc600078e0215 */
[----:B------:R2:W-:Y:S01]  /*11ca0*/  STL [R1+0x18d4], R8 ;  /* 0x0018d40801007387 */ /* 0x0005e20000100800 */
[-C--:B------:R-:W-:Y:S01]  /*11cb0*/  LEA.HI.X.SX32 R10, R20, R17.reuse, 0x1, P2 ;  /* 0x00000011140a7211 */ /* 0x080fe200010f0eff */
[----:B------:R-:W-:Y:S01]  /*11cc0*/  IMAD R23, R12, 0x2, R22 ;  /* 0x000000020c177824 */ /* 0x000fe200078e0216 */
[-C--:B0-----:R-:W-:Y:S02]  /*11cd0*/  LEA.HI.X.SX32 R9, R18, R17.reuse, 0x1, P0 ;  /* 0x0000001112097211 */ /* 0x081fe400000f0eff */
[----:B--2---:R-:W-:-:S03]  /*11ce0*/  LEA.HI.X.SX32 R8, R19, R17, 0x1, P1 ;  /* 0x0000001113087211 */ /* 0x004fc600008f0eff */
[----:B------:R-:W-:Y:S01]  /*11cf0*/  STL [R1+0x18c4], R9 ;  /* 0x0018c40901007387 */ /* 0x000fe20000100800 */
[----:B------:R-:W-:-:S03]  /*11d00*/  LEA R11, P2, R23, R16, 0x1 ;  /* 0x00000010170b7211 */ /* 0x000fc600078408ff */
[----:B------:R0:W-:Y:S01]  /*11d10*/  STL [R1+0x18c0], R8 ;  /* 0x0018c00801007387 */ /* 0x0001e20000100800 */
[----:B------:R-:W-:-:S03]  /*11d20*/  IMAD R24, R12, 0x2, R23 ;  /* 0x000000020c187824 */ /* 0x000fc600078e0217 */
[----:B------:R2:W-:Y:S01]  /*11d30*/  STL [R1+0x18b0], R10 ;  /* 0x0018b00a01007387 */ /* 0x0005e20000100800 */
[-C--:B0-----:R-:W-:Y:S02]  /*11d40*/  LEA R8, P0, R21, R16.reuse, 0x1 ;  /* 0x0000001015087211 */ /* 0x081fe400078008ff */
[----:B--2---:R-:W-:-:S03]  /*11d50*/  LEA R10, P1, R22, R16, 0x1 ;  /* 0x00000010160a7211 */ /* 0x004fc600078208ff */
[----:B------:R-:W-:Y:S01]  /*11d60*/  STL [R1+0x18b4], R8 ;  /* 0x0018b40801007387 */ /* 0x000fe20000100800 */
[----:B------:R-:W-:-:S03]  /*11d70*/  IMAD R25, R12, 0x2, R24 ;  /* 0x000000020c197824 */ /* 0x000fc600078e0218 */
[----:B------:R0:W-:Y:S01]  /*11d80*/  STL [R1+0x18b8], R10 ;  /* 0x0018b80a01007387 */ /* 0x0001e20000100800 */
[----:B------:R-:W-:-:S03]  /*11d90*/  LEA.HI.X.SX32 R13, R23, R17, 0x1, P2 ;  /* 0x00000011170d7211 */ /* 0x000fc600010f0eff */
[----:B------:R2:W-:Y:S01]  /*11da0*/  STL [R1+0x18bc], R11 ;  /* 0x0018bc0b01007387 */ /* 0x0005e20000100800 */
[----:B------:R-:W-:Y:S01]  /*11db0*/  IMAD R26, R12, 0x2, R25 ;  /* 0x000000020c1a7824 */ /* 0x000fe200078e0219 */
[-C--:B0-----:R-:W-:Y:S02]  /*11dc0*/  LEA.HI.X.SX32 R10, R21, R17.reuse, 0x1, P0 ;  /* 0x00000011150a7211 */ /* 0x081fe400000f0eff */
[----:B--2---:R-:W-:-:S03]  /*11dd0*/  LEA.HI.X.SX32 R11, R22, R17, 0x1, P1 ;  /* 0x00000011160b7211 */ /* 0x004fc600008f0eff */
[----:B------:R-:W-:Y:S01]  /*11de0*/  STL [R1+0x18ac], R10 ;  /* 0x0018ac0a01007387 */ /* 0x000fe20000100800 */
[C---:B------:R-:W-:Y:S01]  /*11df0*/  IMAD R27, R12.reuse, 0x2, R26 ;  /* 0x000000020c1b7824 */ /* 0x040fe200078e021a */
[-C--:B------:R-:W-:Y:S02]  /*11e00*/  LEA R14, P1, R25, R16.reuse, 0x1 ;  /* 0x00000010190e7211 */ /* 0x080fe400078208ff */
[----:B------:R0:W-:Y:S04]  /*11e10*/  STL [R1+0x18a8], R11 ;  /* 0x0018a80b01007387 */ /* 0x0001e80000100800 */
[----:B------:R2:W-:Y:S01]  /*11e20*/  STL [R1+0x1898], R13 ;  /* 0x0018980d01007387 */ /* 0x0005e20000100800 */
[----:B------:R-:W-:Y:S01]  /*11e30*/  IMAD R2, R12, 0x2, R27 ;  /* 0x000000020c027824 */ /* 0x000fe200078e021b */
[----:B0-----:R-:W-:-:S02]  /*11e40*/  LEA R11, P0, R24, R16, 0x1 ;  /* 0x00000010180b7211 */ /* 0x001fc400078008ff */
[----:B--2---:R-:W-:-:S03]  /*11e50*/  LEA R13, P2, R26, R16, 0x1 ;  /* 0x000000101a0d7211 */ /* 0x004fc600078408ff */
[----:B------:R-:W-:Y:S01]  /*11e60*/  STL [R1+0x189c], R11 ;  /* 0x00189c0b01007387 */ /* 0x000fe20000100800 */
[----:B------:R-:W-:-:S03]  /*11e70*/  LEA.HI.X.SX32 R15, R24, R17, 0x1, P0 ;  /* 0x00000011180f7211 */ /* 0x000fc600000f0eff */
[----:B------:R0:W-:Y:S01]  /*11e80*/  STL [R1+0x18a0], R14 ;  /* 0x0018a00e01007387 */ /* 0x0001e20000100800 */
[----:B------:R-:W-:-:S03]  /*11e90*/  IMAD R3, R12, 0x2, R2 ;  /* 0x000000020c037824 */ /* 0x000fc600078e0202 */
[----:B------:R2:W-:Y:S01]  /*11ea0*/  STL [R1+0x18a4], R13 ;  /* 0x0018a40d01007387 */ /* 0x0005e20000100800 */
[----:B0-----:R-:W-:-:S03]  /*11eb0*/  LEA.HI.X.SX32 R14, R25, R17, 0x1, P1 ;  /* 0x00000011190e7211 */ /* 0x001fc600008f0eff */
[----:B------:R0:W-:Y:S01]  /*11ec0*/  STL [R1+0x1894], R15 ;  /* 0x0018940f01007387 */ /* 0x0001e20000100800 */
[----:B--2---:R-:W-:-:S03]  /*11ed0*/  LEA.HI.X.SX32 R13, R26, R17, 0x1, P2 ;  /* 0x000000111a0d7211 */ /* 0x004fc600010f0eff */
[----:B------:R2:W-:Y:S01]  /*11ee0*/  STL [R1+0x1890], R14 ;  /* 0x0018900e01007387 */ /* 0x0005e20000100800 */
[----:B------:R-:W-:-:S03]  /*11ef0*/  IMAD R4, R12, 0x2, R3 ;  /* 0x000000020c047824 */ /* 0x000fc600078e0203 */
[----:B------:R3:W-:Y:S01]  /*11f00*/  STL [R1+0x1880], R13 ;  /* 0x0018800d01007387 */ /* 0x0007e20000100800 */
[-C--:B0-----:R-:W-:Y:S02]  /*11f10*/  LEA R15, P0, R27, R16.reuse, 0x1 ;  /* 0x000000101b0f7211 */ /* 0x081fe400078008ff */
[----:B--2---:R-:W-:-:S03]  /*11f20*/  LEA R14, P1, R2, R16, 0x1 ;  /* 0x00000010020e7211 */ /* 0x004fc600078208ff */
[----:B------:R-:W-:Y:S01]  /*11f30*/  STL [R1+0x1884], R15 ;  /* 0x0018840f01007387 */ /* 0x000fe20000100800 */
[----:B---3--:R-:W-:-:S03]  /*11f40*/  LEA R13, P2, R3, R16, 0x1 ;  /* 0x00000010030d7211 */ /* 0x008fc600078408ff */
[----:B------:R0:W-:Y:S01]  /*11f50*/  STL [R1+0x1888], R14 ;  /* 0x0018880e01007387 */ /* 0x0001e20000100800 */
[----:B------:R-:W-:-:S03]  /*11f60*/  IMAD R5, R12, 0x2, R4 ;  /* 0x000000020c057824 */ /* 0x000fc600078e0204 */
[----:B------:R2:W-:Y:S01]  /*11f70*/  STL [R1+0x188c], R13 ;  /* 0x00188c0d01007387 */ /* 0x0005e20000100800 */
[----:B------:R-:W-:Y:S01]  /*11f80*/  IMAD R6, R12, 0x2, R5 ;  /* 0x000000020c067824 */ /* 0x000fe200078e0205 */
[-C--:B0-----:R-:W-:Y:S02]  /*11f90*/  LEA.HI.X.SX32 R14, R27, R17.reuse, 0x1, P0 ;  /* 0x000000111b0e7211 */ /* 0x081fe400000f0eff */
[-C--:B--2---:R-:W-:Y:S02]  /*11fa0*/  LEA.HI.X.SX32 R13, R2, R17.reuse, 0x1, P1 ;  /* 0x00000011020d7211 */ /* 0x084fe400008f0eff */
[----:B------:R-:W-:Y:S01]  /*11fb0*/  LEA.HI.X.SX32 R2, R3, R17, 0x1, P2 ;  /* 0x0000001103027211 */ /* 0x000fe200010f0eff */
[----:B------:R0:W-:Y:S01]  /*11fc0*/  STL [R1+0x187c], R14 ;  /* 0x00187c0e01007387 */ /* 0x0001e20000100800 */
[----:B------:R-:W-:-:S03]  /*11fd0*/  IMAD R7, R12, 0x2, R6 ;  /* 0x000000020c077824 */ /* 0x000fc600078e0206 */
[----:B------:R2:W-:Y:S04]  /*11fe0*/  STL [R1+0x1878], R13 ;  /* 0x0018780d01007387 */ /* 0x0005e80000100800 */
[----:B------:R3:W-:Y:S01]  /*11ff0*/  STL [R1+0x1868], R2 ;  /* 0x0018680201007387 */ /* 0x0007e20000100800 */
[-C--:B0-----:R-:W-:Y:S02]  /*12000*/  LEA R14, P0, R4, R16.reuse, 0x1 ;  /* 0x00000010040e7211 */ /* 0x081fe400078008ff */
[----:B--2---:R-:W-:-:S03]  /*12010*/  LEA R13, P1, R5, R16, 0x1 ;  /* 0x00000010050d7211 */ /* 0x004fc600078208ff */
[----:B------:R-:W-:Y:S01]  /*12020*/  STL [R1+0x186c], R14 ;  /* 0x00186c0e01007387 */ /* 0x000fe20000100800 */
[----:B---3--:R-:W-:Y:S01]  /*12030*/  LEA R2, P2, R6, R16, 0x1 ;  /* 0x0000001006027211 */ /* 0x008fe200078408ff */
[C---:B------:R-:W-:Y:S02]  /*12040*/  IMAD R0, R12.reuse, 0x2, R7 ;  /* 0x000000020c007824 */ /* 0x040fe400078e0207 */
[----:B------:R0:W-:Y:S04]  /*12050*/  STL [R1+0x1870], R13 ;  /* 0x0018700d01007387 */ /* 0x0001e80000100800 */
[----:B------:R2:W-:Y:S01]  /*12060*/  STL [R1+0x1874], R2 ;  /* 0x0018740201007387 */ /* 0x0005e20000100800 */
[----:B------:R-:W-:Y:S01]  /*12070*/  IMAD R9, R12, 0x2, R0 ;  /* 0x000000020c097824 */ /* 0x000fe200078e0200 */
[----:B0-----:R-:W-:-:S02]  /*12080*/  LEA.HI.X.SX32 R13, R4, R17, 0x1, P0 ;  /* 0x00000011040d7211 */ /* 0x001fc400000f0eff */
[-C--:B------:R-:W-:Y:S02]  /*12090*/  LEA.HI.X.SX32 R4, R5, R17.reuse, 0x1, P1 ;  /* 0x0000001105047211 */ /* 0x080fe400008f0eff */
[----:B--2---:R-:W-:Y:S01]  /*120a0*/  LEA.HI.X.SX32 R2, R6, R17, 0x1, P2 ;  /* 0x0000001106027211 */ /* 0x004fe200010f0eff */
        /* <DEDUP_REMOVED lines=11> */
[----:B------:R-:W-:Y:S01]  /*12160*/  IMAD R11, R12, 0x2, R10 ;  /* 0x000000020c0b7824 */ /* 0x000fe200078e020a */
[-C--:B0-----:R-:W-:Y:S02]  /*12170*/  LEA.HI.X.SX32 R4, R7, R17.reuse, 0x1, P0 ;  /* 0x0000001107047211 */ /* 0x081fe400000f0eff */
[----:B--2---:R-:W-:-:S03]  /*12180*/  LEA.HI.X.SX32 R2, R0, R17, 0x1, P1 ;  /* 0x0000001100027211 */ /* 0x004fc600008f0eff */
[----:B------:R-:W-:Y:S01]  /*12190*/  STL [R1+0x184c], R4 ;  /* 0x00184c0401007387 */ /* 0x000fe20000100800 */
[----:B------:R-:W-:-:S03]  /*121a0*/  LEA.HI.X.SX32 R0, R9, R17, 0x1, P2 ;  /* 0x0000001109007211 */ /* 0x000fc600010f0eff */
[----:B------:R0:W-:Y:S01]  /*121b0*/  STL [R1+0x1848], R2 ;  /* 0x0018480201007387 */ /* 0x0001e20000100800 */
[-C--:B------:R-:W-:Y:S01]  /*121c0*/  LEA R7, P1, R10, R16.reuse, 0x1 ;  /* 0x000000100a077211 */ /* 0x080fe200078208ff */
[----:B------:R-:W-:Y:S02]  /*121d0*/  IMAD R20, R12, 0x2, R11 ;  /* 0x000000020c147824 */ /* 0x000fe400078e020b */
[----:B------:R2:W-:Y:S01]  /*121e0*/  STL [R1+0x1838], R0 ;  /* 0x0018380001007387 */ /* 0x0005e20000100800 */
[-C--:B0-----:R-:W-:Y:S01]  /*121f0*/  LEA R2, P0, R8, R16.reuse, 0x1 ;  /* 0x0000001008027211 */ /* 0x081fe200078008ff */
[----:B------:R-:W-:Y:S01]  /*12200*/  IMAD R18, R12, 0x2, R20 ;  /* 0x000000020c127824 */ /* 0x000fe200078e0214 */
[----:B--2---:R-:W-:-:S03]  /*12210*/  LEA R0, P2, R11, R16, 0x1 ;  /* 0x000000100b007211 */ /* 0x004fc600078408ff */
[----:B------:R-:W-:Y:S01]  /*12220*/  STL [R1+0x183c], R2 ;  /* 0x00183c0201007387 */ /* 0x000fe20000100800 */
[----:B------:R-:W-:-:S03]  /*12230*/  LEA.HI.X.SX32 R8, R8, R17, 0x1, P0 ;  /* 0x0000001108087211 */ /* 0x000fc600000f0eff */
[----:B------:R0:W-:Y:S01]  /*12240*/  STL [R1+0x1840], R7 ;  /* 0x0018400701007387 */ /* 0x0001e20000100800 */
[----:B------:R-:W-:-:S03]  /*12250*/  IMAD R3, R12, 0x2, R18 ;  /* 0x000000020c037824 */ /* 0x000fc600078e0212 */
[----:B------:R2:W-:Y:S01]  /*12260*/  STL [R1+0x1844], R0 ;  /* 0x0018440001007387 */ /* 0x0005e20000100800 */
[----:B0-----:R-:W-:-:S03]  /*12270*/  LEA.HI.X.SX32 R7, R10, R17, 0x1, P1 ;  /* 0x000000110a077211 */ /* 0x001fc600008f0eff */
[----:B------:R-:W-:Y:S01]  /*12280*/  STL [R1+0x1834], R8 ;  /* 0x0018340801007387 */ /* 0x000fe20000100800 */
[----:B--2---:R-:W-:-:S03]  /*12290*/  LEA.HI.X.SX32 R0, R11, R17, 0x1, P2 ;  /* 0x000000110b007211 */ /* 0x004fc600010f0eff */
[----:B------:R0:W-:Y:S01]  /*122a0*/  STL [R1+0x1830], R7 ;  /* 0x0018300701007387 */ /* 0x0001e20000100800 */
[-C--:B------:R-:W-:Y:S01]  /*122b0*/  LEA R9, P1, R18, R16.reuse, 0x1 ;  /* 0x0000001012097211 */ /* 0x080fe200078208ff */
[----:B------:R-:W-:Y:S02]  /*122c0*/  IMAD R19, R12, 0x2, R3 ;  /* 0x000000020c137824 */ /* 0x000fe400078e0203 */
[----:B------:R2:W-:Y:S01]  /*122d0*/  STL [R1+0x1820], R0 ;  /* 0x0018200001007387 */ /* 0x0005e20000100800 */
[-C--:B0-----:R-:W-:Y:S02]  /*122e0*/  LEA R7, P0, R20, R16.reuse, 0x1 ;  /* 0x0000001014077211 */ /* 0x081fe400078008ff */
[----:B--2---:R-:W-:-:S03]  /*122f0*/  LEA R0, P2, R3, R16, 0x1 ;  /* 0x0000001003007211 */ /* 0x004fc600078408ff */
[----:B------:R-:W-:Y:S01]  /*12300*/  STL [R1+0x1824], R7 ;  /* 0x0018240701007387 */ /* 0x000fe20000100800 */
[----:B------:R-:W-:Y:S01]  /*12310*/  IMAD R6, R12, 0x2, R19 ;  /* 0x000000020c067824 */ /* 0x000fe200078e0213 */
[----:B------:R-:W-:Y:S02]  /*12320*/  LEA.HI.X.SX32 R10, R20, R17, 0x1, P0 ;  /* 0x00000011140a7211 */ /* 0x000fe400000f0eff */
[----:B------:R0:W-:Y:S04]  /*12330*/  STL [R1+0x1828], R9 ;  /* 0x0018280901007387 */ /* 0x0001e80000100800 */
[----:B------:R2:W-:Y:S01]  /*12340*/  STL [R1+0x182c], R0 ;  /* 0x00182c0001007387 */ /* 0x0005e20000100800 */
[----:B------:R-:W-:-:S03]  /*12350*/  IMAD R5, R12, 0x2, R6 ;  /* 0x000000020c057824 */ /* 0x000fc600078e0206 */
[----:B------:R3:W-:Y:S01]  /*12360*/  STL [R1+0x181c], R10 ;  /* 0x00181c0a01007387 */ /* 0x0007e20000100800 */
[-C--:B0-----:R-:W-:Y:S02]  /*12370*/  LEA.HI.X.SX32 R9, R3, R17.reuse, 0x1, P2 ;  /* 0x0000001103097211 */ /* 0x081fe400010f0eff */
[----:B--2---:R-:W-:-:S05]  /*12380*/  LEA.HI.X.SX32 R0, R18, R17, 0x1, P1 ;  /* 0x0000001112007211 */ /* 0x004fca00008f0eff */
[----:B------:R0:W-:Y:S01]  /*12390*/  STL [R1+0x1818], R0 ;  /* 0x0018180001007387 */ /* 0x0001e20000100800 */
[----:B---3--:R-:W-:-:S03]  /*123a0*/  LEA R10, P1, R6, R16, 0x1 ;  /* 0x00000010060a7211 */ /* 0x008fc600078208ff */
[----:B------:R2:W-:Y:S01]  /*123b0*/  STL [R1+0x17b4], R9 ;  /* 0x0017b40901007387 */ /* 0x0005e20000100800 */
[----:B------:R-:W-:Y:S01]  /*123c0*/  IMAD R4, R12, 0x2, R5 ;  /* 0x000000020c047824 */ /* 0x000fe200078e0205 */
[-C--:B0-----:R-:W-:Y:S02]  /*123d0*/  LEA R0, P0, R19, R16.reuse, 0x1 ;  /* 0x0000001013007211 */ /* 0x081fe400078008ff */
[----:B--2---:R-:W-:-:S03]  /*123e0*/  LEA R9, P2, R5, R16, 0x1 ;  /* 0x0000001005097211 */ /* 0x004fc600078408ff */
[----:B------:R-:W-:Y:S01]  /*123f0*/  STL [R1+0x180c], R0 ;  /* 0x00180c0001007387 */ /* 0x000fe20000100800 */
[-C--:B------:R-:W-:Y:S01]  /*12400*/  LEA.HI.X.SX32 R11, R19, R17.reuse, 0x1, P0 ;  /* 0x00000011130b7211 */ /* 0x080fe200000f0eff */
[C---:B------:R-:W-:Y:S02]  /*12410*/  IMAD R2, R12.reuse, 0x2, R4 ;  /* 0x000000020c027824 */ /* 0x040fe400078e0204 */
[----:B------:R0:W-:Y:S04]  /*12420*/  STL [R1+0x1810], R10 ;  /* 0x0018100a01007387 */ /* 0x0001e80000100800 */
[----:B------:R2:W-:Y:S01]  /*12430*/  STL [R1+0x1814], R9 ;  /* 0x0018140901007387 */ /* 0x0005e20000100800 */
[----:B------:R-:W-:Y:S01]  /*12440*/  IMAD R8, R12, 0x2, R2 ;  /* 0x000000020c087824 */ /* 0x000fe200078e0202 */
[----:B0-----:R-:W-:-:S02]  /*12450*/  LEA.HI.X.SX32 R10, R6, R17, 0x1, P1 ;  /* 0x00000011060a7211 */ /* 0x001fc400008f0eff */
[----:B------:R-:W-:Y:S01]  /*12460*/  STL [R1+0x17b8], R11 ;  /* 0x0017b80b01007387 */ /* 0x000fe20000100800 */
[----:B--2---:R-:W-:-:S03]  /*12470*/  LEA.HI.X.SX32 R9, R5, R17, 0x1, P2 ;  /* 0x0000001105097211 */ /* 0x004fc600010f0eff */
[----:B------:R-:W-:Y:S01]  /*12480*/  STL [R1+0x17bc], R10 ;  /* 0x0017bc0a01007387 */ /* 0x000fe20000100800 */
[----:B------:R-:W-:-:S03]  /*12490*/  LEA R5, P0, R4, R16, 0x1 ;  /* 0x0000001004057211 */ /* 0x000fc600078008ff */
[----:B------:R0:W-:Y:S01]  /*124a0*/  STL [R1+0x17c0], R9 ;  /* 0x0017c00901007387 */ /* 0x0001e20000100800 */
[----:B------:R-:W-:-:S03]  /*124b0*/  IMAD R7, R12, 0x2, R8 ;  /* 0x000000020c077824 */ /* 0x000fc600078e0208 */
[----:B------:R-:W-:Y:S01]  /*124c0*/  STL [R1+0x17c8], R5 ;  /* 0x0017c80501007387 */ /* 0x000fe20000100800 */
[-C--:B0-----:R-:W-:Y:S01]  /*124d0*/  LEA R9, P1, R2, R16.reuse, 0x1 ;  /* 0x0000001002097211 */ /* 0x081fe200078208ff */
[----:B------:R-:W-:Y:S01]  /*124e0*/  IMAD R3, R12, 0x2, R7 ;  /* 0x000000020c037824 */ /* 0x000fe200078e0207 */
[----:B------:R-:W-:-:S03]  /*124f0*/  LEA R10, P2, R8, R16, 0x1 ;  /* 0x00000010080a7211 */ /* 0x000fc600078408ff */
[----:B------:R0:W-:Y:S01]  /*12500*/  STL [R1+0x17d0], R9 ;  /* 0x0017d00901007387 */ /* 0x0001e20000100800 */
[-C--:B------:R-:W-:Y:S01]  /*12510*/  LEA.HI.X.SX32 R8, R8, R17.reuse, 0x1, P2 ;  /* 0x0000001108087211 */ /* 0x080fe200010f0eff */
[----:B------:R-:W-:Y:S02]  /*12520*/  IMAD R0, R12, 0x2, R3 ;  /* 0x000000020c007824 */ /* 0x000fe400078e0203 */
[----:B------:R-:W-:Y:S01]  /*12530*/  STL [R1+0x17d8], R10 ;  /* 0x0017d80a01007387 */ /* 0x000fe20000100800 */
[-C--:B0-----:R-:W-:Y:S02]  /*12540*/  LEA.HI.X.SX32 R9, R4, R17.reuse, 0x1, P0 ;  /* 0x0000001104097211 */ /* 0x081fe400000f0eff */
[----:B------:R-:W-:-:S03]  /*12550*/  LEA.HI.X.SX32 R4, R2, R17, 0x1, P1 ;  /* 0x0000001102047211 */ /* 0x000fc600008f0eff */
[----:B------:R0:W-:Y:S04]  /*12560*/  STL [R1+0x17c4], R9 ;  /* 0x0017c40901007387 */ /* 0x0001e80000100800 */
[----:B------:R2:W-:Y:S04]  /*12570*/  STL [R1+0x17cc], R4 ;  /* 0x0017cc0401007387 */ /* 0x0005e80000100800 */
[----:B------:R3:W-:Y:S01]  /*12580*/  STL [R1+0x17d4], R8 ;  /* 0x0017d40801007387 */ /* 0x0007e20000100800 */
[-C--:B0-----:R-:W-:Y:S02]  /*12590*/  LEA R9, P1, R3, R16.reuse, 0x1 ;  /* 0x0000001003097211 */ /* 0x081fe400078208ff */
[----:B--2---:R-:W-:-:S02]  /*125a0*/  LEA R4, P0, R7, R16, 0x1 ;  /* 0x0000001007047211 */ /* 0x004fc400078008ff */
[----:B---3--:R-:W-:-:S03]  /*125b0*/  LEA R8, P2, R0, R16, 0x1 ;  /* 0x0000001000087211 */ /* 0x008fc600078408ff */
[----:B------:R-:W-:Y:S01]  /*125c0*/  STL [R1+0x17e0], R4 ;  /* 0x0017e00401007387 */ /* 0x000fe20000100800 */
[-C--:B------:R-:W-:Y:S02]  /*125d0*/  LEA.HI.X.SX32 R7, R7, R17.reuse, 0x1, P0 ;  /* 0x0000001107077211 */ /* 0x080fe400000f0eff */
[-C--:B------:R-:W-:Y:S01]  /*125e0*/  LEA.HI.X.SX32 R3, R3, R17.reuse, 0x1, P1 ;  /* 0x0000001103037211 */ /* 0x080fe200008f0eff */
[----:B------:R-:W-:Y:S01]  /*125f0*/  STL [R1+0x17f4], R9 ;  /* 0x0017f40901007387 */ /* 0x000fe20000100800 */
[----:B------:R-:W-:Y:S01]  /*12600*/  IMAD R6, R12, 0x2, R0 ;  /* 0x000000020c067824 */ /* 0x000fe200078e0200 */
[----:B------:R-:W-:Y:S02]  /*12610*/  LEA.HI.X.SX32 R0, R0, R17, 0x1, P2 ;  /* 0x0000001100007211 */ /* 0x000fe400010f0eff */
[----:B------:R-:W-:Y:S04]  /*12620*/  STL [R1+0x1808], R8 ;  /* 0x0018080801007387 */ /* 0x000fe80000100800 */
[----:B------:R-:W1:Y:S01]  /*12630*/  LDL.LU R26, [R1+0x430] ;  /* 0x00043000011a7983 */ /* 0x000e620000300800 */
[----:B------:R-:W-:-:S03]  /*12640*/  IMAD R5, R12, 0x2, R6 ;  /* 0x000000020c057824 */ /* 0x000fc600078e0206 */
[----:B------:R0:W-:Y:S04]  /*12650*/  STL [R1+0x17dc], R7 ;  /* 0x0017dc0701007387 */ /* 0x0001e80000100800 */
[----:B------:R-:W2:Y:S04]  /*12660*/  LDL.LU R25, [R1+0x42c] ;  /* 0x00042c0001197983 */ /* 0x000ea80000300800 */
[----:B------:R-:W-:Y:S04]  /*12670*/  STL [R1+0x17e4], R3 ;  /* 0x0017e40301007387 */ /* 0x000fe80000100800 */
[----:B------:R-:W3:Y:S01]  /*12680*/  LDL.LU R28, [R1+0x428] ;  /* 0x00042800011c7983 */ /* 0x000ee20000300800 */
[----:B------:R-:W-:-:S03]  /*12690*/  IMAD R2, R12, 0x2, R5 ;  /* 0x000000020c027824 */ /* 0x000fc600078e0205 */
[----:B------:R-:W4:Y:S01]  /*126a0*/  LDL.LU R24, [R1+0x424] ;  /* 0x0004240001187983 */ /* 0x000f220000300800 */
[----:B0-----:R-:W-:-:S03]  /*126b0*/  LEA R7, P1, R5, R16, 0x1 ;  /* 0x0000001005077211 */ /* 0x001fc600078208ff */
[----:B------:R0:W-:Y:S04]  /*126c0*/  STL [R1+0x17f8], R0 ;  /* 0x0017f80001007387 */ /* 0x0001e80000100800 */
[----:B------:R-:W5:Y:S01]  /*126d0*/  LDL.LU R23, [R1+0x420] ;  /* 0x0004200001177983 */ /* 0x000f620000300800 */
[----:B0-----:R-:W-:-:S05]  /*126e0*/  LEA R0, P0, R6, R16, 0x1 ;  /* 0x0000001006007211 */ /* 0x001fca00078008ff */
[----:B------:R0:W-:Y:S04]  /*126f0*/  STL [R1+0x17fc], R0 ;  /* 0x0017fc0001007387 */ /* 0x0001e80000100800 */
[----:B------:R-:W5:Y:S04]  /*12700*/  LDL.LU R22, [R1+0x41c] ;  /* 0x00041c0001167983 */ /* 0x000f680000300800 */
[----:B------:R0:W-:Y:S02]  /*12710*/  STL [R1+0x1800], R7 ;  /* 0x0018000701007387 */ /* 0x0001e40000100800 */
[----:B0-----:R-:W-:-:S02]  /*12720*/  LEA R0, P2, R2, R16, 0x1 ;  /* 0x0000001002007211 */ /* 0x001fc400078408ff */
[----:B------:R-:W5:Y:S04]  /*12730*/  LDL.LU R21, [R1+0x418] ;  /* 0x0004180001157983 */ /* 0x000f680000300800 */
[----:B------:R-:W5:Y:S01]  /*12740*/  LDL.LU R29, [R1+0x414] ;  /* 0x00041400011d7983 */ /* 0x000f620000300800 */
[----:B------:R-:W-:-:S03]  /*12750*/  LEA.HI.X.SX32 R7, R6, R17, 0x1, P0 ;  /* 0x0000001106077211 */ /* 0x000fc600000f0eff */
[----:B------:R0:W-:Y:S04]  /*12760*/  STL [R1+0x1804], R0 ;  /* 0x0018040001007387 */ /* 0x0001e80000100800 */
[----:B------:R-:W5:Y:S04]  /*12770*/  LDL.LU R15, [R1+0x410] ;  /* 0x00041000010f7983 */ /* 0x000f680000300800 */
[----:B------:R-:W-:Y:S04]  /*12780*/  STL [R1+0x17e8], R7 ;  /* 0x0017e80701007387 */ /* 0x000fe80000100800 */
[----:B------:R-:W5:Y:S01]  /*12790*/  LDL.LU R14, [R1+0x40c] ;  /* 0x00040c00010e7983 */ /* 0x000f620000300800 */
[----:B------:R-:W-:Y:S01]  /*127a0*/  IMAD R4, R12, 0x2, R2 ;  /* 0x000000020c047824 */ /* 0x000fe200078e0202 */
[----:B------:R-:W-:-:S03]  /*127b0*/  LEA.HI.X.SX32 R6, R5, R17, 0x1, P1 ;  /* 0x0000001105067211 */ /* 0x000fc600008f0eff */
[----:B------:R-:W-:Y:S01]  /*127c0*/  IMAD R3, R12, 0x2, R4 ;  /* 0x000000020c037824 */ /* 0x000fe200078e0204 */
[----:B------:R-:W-:Y:S01]  /*127d0*/  LEA.HI.X.SX32 R5, R2, R17, 0x1, P2 ;  /* 0x0000001102057211 */ /* 0x000fe200010f0eff */
[----:B------:R0:W-:Y:S02]  /*127e0*/  STL [R1+0x17ec], R6 ;  /* 0x0017ec0601007387 */ /* 0x0001e40000100800 */
[C---:B0-----:R-:W-:Y:S02]  /*127f0*/  IMAD R0, R12.reuse, 0x2, R3 ;  /* 0x000000020c007824 */ /* 0x041fe400078e0203 */
[----:B------:R0:W-:Y:S02]  /*12800*/  STL [R1+0x17f0], R5 ;  /* 0x0017f00501007387 */ /* 0x0001e40000100800 */
[----:B------:R-:W-:Y:S02]  /*12810*/  IMAD R2, R12, 0x2, R0 ;  /* 0x000000020c027824 */ /* 0x000fe400078e0200 */
[----:B------:R-:W5:Y:S01]  /*12820*/  LDL.LU R13, [R1+0x408] ;  /* 0x00040800010d7983 */ /* 0x000f620000300800 */
[----:B------:R-:W-:-:S02]  /*12830*/  LEA R6, P0, R4, R16, 0x1 ;  /* 0x0000001004067211 */ /* 0x000fc400078008ff */
[----:B0-----:R-:W-:-:S03]  /*12840*/  LEA R5, P1, R3, R16, 0x1 ;  /* 0x0000001003057211 */ /* 0x001fc600078208ff */
[----:B------:R0:W-:Y:S01]  /*12850*/  STL [R1+0x17a8], R6 ;  /* 0x0017a80601007387 */ /* 0x0001e20000100800 */
[----:B------:R-:W-:-:S03]  /*12860*/  LEA R7, P2, R0, R16, 0x1 ;  /* 0x0000001000077211 */ /* 0x000fc600078408ff */
[----:B------:R-:W5:Y:S04]  /*12870*/  LDL.LU R12, [R1+0x404] ;  /* 0x00040400010c7983 */ /* 0x000f680000300800 */
[----:B------:R0:W-:Y:S02]  /*12880*/  STL [R1+0x17ac], R5 ;  /* 0x0017ac0501007387 */ /* 0x0001e40000100800 */
[----:B0-----:R-:W-:Y:S02]  /*12890*/  LEA R6, P3, R2, R16, 0x1 ;  /* 0x0000001002067211 */ /* 0x001fe400078608ff */
[----:B------:R-:W-:Y:S01]  /*128a0*/  STL [R1+0x17b0], R7 ;  /* 0x0017b00701007387 */ /* 0x000fe20000100800 */
[-C--:B------:R-:W-:Y:S02]  /*128b0*/  LEA.HI.X.SX32 R5, R4, R17.reuse, 0x1, P0 ;  /* 0x0000001104057211 */ /* 0x080fe400000f0eff */
[----:B------:R-:W-:-:S02]  /*128c0*/  LEA.HI.X.SX32 R4, R3, R17, 0x1, P1 ;  /* 0x0000001103047211 */ /* 0x000fc400008f0eff */
[-C--:B------:R-:W-:Y:S01]  /*128d0*/  LEA.HI.X.SX32 R3, R0, R17.reuse, 0x1, P2 ;  /* 0x0000001100037211 */ /* 0x080fe200010f0eff */
[----:B------:R-:W-:Y:S01]  /*128e0*/  STL [R1+0x17a4], R6 ;  /* 0x0017a40601007387 */ /* 0x000fe20000100800 */
[----:B------:R-:W-:-:S03]  /*128f0*/  LEA.HI.X.SX32 R0, R2, R17, 0x1, P3 ;  /* 0x0000001102007211 */ /* 0x000fc600018f0eff */
[----:B------:R-:W-:Y:S04]  /*12900*/  STL [R1+0x1798], R5 ;  /* 0x0017980501007387 */ /* 0x000fe80000100800 */
[----:B------:R-:W-:Y:S04]  /*12910*/  STL [R1+0x179c], R4 ;  /* 0x00179c0401007387 */ /* 0x000fe80000100800 */
[----:B------:R-:W-:Y:S01]  /*12920*/  STL [R1+0x17a0], R3 ;  /* 0x0017a00301007387 */ /* 0x000fe20000100800 */
[----:B-1----:R-:W-:-:S05]  /*12930*/  IMAD R16, R26, UR7, RZ ;  /* 0x000000071a107c24 */ /* 0x002fca000f8e02ff */
[----:B------:R-:W-:Y:S01]  /*12940*/  STL [R1+0x1c08], R16 ;  /* 0x001c081001007387 */ /* 0x000fe20000100800 */
[----:B--2---:R-:W-:-:S03]  /*12950*/  IMAD R17, R25, UR7, RZ ;  /* 0x0000000719117c24 */ /* 0x004fc6000f8e02ff */
[----:B------:R-:W-:Y:S01]  /*12960*/  STL [R1+0x1794], R0 ;  /* 0x0017940001007387 */ /* 0x000fe20000100800 */
[----:B---3--:R-:W-:-:S03]  /*12970*/  IMAD R28, R28, UR7, RZ ;  /* 0x000000071c1c7c24 */ /* 0x008fc6000f8e02ff */
[----:B------:R-:W-:Y:S01]  /*12980*/  STL [R1+0x1c0c], R17 ;  /* 0x001c0c1101007387 */ /* 0x000fe20000100800 */
[----:B----4-:R-:W-:-:S03]  /*12990*/  IMAD R26, R24, UR7, RZ ;  /* 0x00000007181a7c24 */ /* 0x010fc6000f8e02ff */
[----:B------:R-:W-:Y:S01]  /*129a0*/  STL [R1+0x1c10], R28 ;  /* 0x001c101c01007387 */ /* 0x000fe20000100800 */
[----:B-----5:R-:W-:-:S03]  /*129b0*/  IMAD R18, R23, UR7, RZ ;  /* 0x0000000717127c24 */ /* 0x020fc6000f8e02ff */
[----:B------:R-:W-:Y:S04]  /*129c0*/  STL [R1+0x1c14], R26 ;  /* 0x001c141a01007387 */ /* 0x000fe80000100800 */
[----:B------:R-:W-:Y:S01]  /*129d0*/  STL [R1+0x1c18], R18 ;  /* 0x001c181201007387 */ /* 0x000fe20000100800 */
[----:B------:R-:W-:Y:S02]  /*129e0*/  IMAD R19, R22, UR7, RZ ;  /* 0x0000000716137c24 */ /* 0x000fe4000f8e02ff */
[----:B------:R-:W-:-:S03]  /*129f0*/  IMAD R20, R21, UR7, RZ ;  /* 0x0000000715147c24 */ /* 0x000fc6000f8e02ff */
[----:B------:R-:W-:Y:S01]  /*12a00*/  STL [R1+0x1c1c], R19 ;  /* 0x001c1c1301007387 */ /* 0x000fe20000100800 */
[----:B------:R-:W-:-:S03]  /*12a10*/  IMAD R21, R29, UR7, RZ ;  /* 0x000000071d157c24 */ /* 0x000fc6000f8e02ff */
[----:B------:R-:W-:Y:S01]  /*12a20*/  STL [R1+0x1c20], R20 ;  /* 0x001c201401007387 */ /* 0x000fe20000100800 */
[----:B------:R-:W-:-:S03]  /*12a30*/  IMAD R22, R15, UR7, RZ ;  /* 0x000000070f167c24 */ /* 0x000fc6000f8e02ff */
[----:B------:R-:W-:Y:S01]  /*12a40*/  STL [R1+0x1c24], R21 ;  /* 0x001c241501007387 */ /* 0x000fe20000100800 */
[----:B------:R-:W-:-:S03]  /*12a50*/  IMAD R24, R14, UR7, RZ ;  /* 0x000000070e187c24 */ /* 0x000fc6000f8e02ff */
[----:B------:R-:W-:Y:S04]  /*12a60*/  STL [R1+0x1c28], R22 ;  /* 0x001c281601007387 */ /* 0x000fe80000100800 */
[----:B------:R0:W-:Y:S04]  /*12a70*/  STL [R1+0x1c2c], R24 ;  /* 0x001c2c1801007387 */ /* 0x0001e80000100800 */
[----:B0-----:R-:W2:Y:S01]  /*12a80*/  LDL.LU R24, [R1+0x3fc] ;  /* 0x0003fc0001187983 */ /* 0x001ea20000300800 */
[----:B------:R-:W-:-:S03]  /*12a90*/  IMAD R0, R12, UR7, RZ ;  /* 0x000000070c007c24 */ /* 0x000fc6000f8e02ff */
[----:B--2---:R0:W-:Y:S04]  /*12aa0*/  STL [R1+0x1c58], R24 ;  /* 0x001c581801007387 */ /* 0x0041e80000100800 */
[----:B0-----:R-:W2:Y:S04]  /*12ab0*/  LDL.LU R24, [R1+0x400] ;  /* 0x0004000001187983 */ /* 0x001ea80000300800 */
[----:B------:R-:W3:Y:S04]  /*12ac0*/  LDL.LU R22, [R1+0x3f8] ;  /* 0x0003f80001167983 */ /* 0x000ee80000300800 */
[----:B------:R-:W4:Y:S04]  /*12ad0*/  LDL.LU R21, [R1+0x3f4] ;  /* 0x0003f40001157983 */ /* 0x000f280000300800 */
[----:B------:R0:W-:Y:S04]  /*12ae0*/  STL [R1+0xb8], R0 ;  /* 0x0000b80001007387 */ /* 0x0001e80000100800 */
[----:B------:R-:W5:Y:S04]  /*12af0*/  LDL.LU R20, [R1+0x3f0] ;  /* 0x0003f00001147983 */ /* 0x000f680000300800 */
[----:B------:R-:W3:Y:S04]  /*12b00*/  LDL.LU R19, [R1+0x3ec] ;  /* 0x0003ec0001137983 */ /* 0x000ee80000300800 */
[----:B------:R-:W3:Y:S04]  /*12b10*/  LDL.LU R18, [R1+0x3e8] ;  /* 0x0003e80001127983 */ /* 0x000ee80000300800 */
        /* <DEDUP_REMOVED lines=16> */
[----:B------:R-:W-:-:S03]  /*12c20*/  IMAD R10, R13, UR7, RZ ;  /* 0x000000070d0a7c24 */ /* 0x000fc6000f8e02ff */
[----:B------:R-:W3:Y:S04]  /*12c30*/  LDL.LU R23, [R1+0x3a4] ;  /* 0x0003a40001177983 */ /* 0x000ee80000300800 */
[----:B------:R-:W3:Y:S04]  /*12c40*/  LDL.LU R29, [R1+0x3a0] ;  /* 0x0003a000011d7983 */ /* 0x000ee80000300800 */
[----:B------:R-:W3:Y:S04]  /*12c50*/  LDL.LU R15, [R1+0x39c] ;  /* 0x00039c00010f7983 */ /* 0x000ee80000300800 */
[----:B------:R-:W3:Y:S04]  /*12c60*/  LDL.LU R14, [R1+0x398] ;  /* 0x00039800010e7983 */ /* 0x000ee80000300800 */
[----:B------:R-:W3:Y:S04]  /*12c70*/  LDL.LU R13, [R1+0x394] ;  /* 0x00039400010d7983 */ /* 0x000ee80000300800 */
[----:B------:R-:W3:Y:S01]  /*12c80*/  LDL.LU R12, [R1+0x390] ;  /* 0x00039000010c7983 */ /* 0x000ee20000300800 */
[----:B--2---:R-:W-:-:S05]  /*12c90*/  IMAD R24, R24, UR7, RZ ;  /* 0x0000000718187c24 */ /* 0x004fca000f8e02ff */
[----:B------:R0:W-:Y:S04]  /*12ca0*/  STL [R1+0x408], R24 ;  /* 0x0004081801007387 */ /* 0x0001e80000100800 */
[----:B0-----:R-:W2:Y:S04]  /*12cb0*/  LDL.LU R24, [R1+0x1c58] ;  /* 0x001c580001187983 */ /* 0x001ea80000300800 */
[----:B------:R-:W-:Y:S04]  /*12cc0*/  STL [R1+0x80], R10 ;  /* 0x0000800a01007387 */ /* 0x000fe80000100800 */
[----:B------:R3:W-:Y:S01]  /*12cd0*/  STL [R1+0x1c30], R10 ;  /* 0x001c300a01007387 */ /* 0x0007e20000100800 */
[----:B----4-:R-:W-:-:S02]  /*12ce0*/  IMAD R21, R21, UR7, RZ ;  /* 0x0000000715157c24 */ /* 0x010fc4000f8e02ff */
[----:B-----5:R-:W-:Y:S02]  /*12cf0*/  IMAD R20, R20, UR7, RZ ;  /* 0x0000000714147c24 */ /* 0x020fe4000f8e02ff */
[----:B---3--:R-:W-:Y:S02]  /*12d00*/  IMAD R10, R22, UR7, RZ ;  /* 0x00000007160a7c24 */ /* 0x008fe4000f8e02ff */
[----:B------:R-:W-:Y:S02]  /*12d10*/  IMAD R17, R17, UR7, RZ ;  /* 0x0000000711117c24 */ /* 0x000fe4000f8e02ff */
[----:B------:R-:W-:Y:S02]  /*12d20*/  IMAD R16, R16, UR7, RZ ;  /* 0x0000000710107c24 */ /* 0x000fe4000f8e02ff */
[----:B--2---:R-:W-:-:S05]  /*12d30*/  IMAD R24, R24, UR7, RZ ;  /* 0x0000000718187c24 */ /* 0x004fca000f8e02ff */
[----:B------:R-:W-:Y:S04]  /*12d40*/  STL [R1+0x3fc], R24 ;  /* 0x0003fc1801007387 */ /* 0x000fe80000100800 */
[----:B------:R0:W-:Y:S04]  /*12d50*/  STL [R1+0x3f8], R10 ;  /* 0x0003f80a01007387 */ /* 0x0001e80000100800 */
[----:B------:R-:W-:Y:S01]  /*12d60*/  STL [R1+0x40c], R21 ;  /* 0x00040c1501007387 */ /* 0x000fe20000100800 */
[----:B0-----:R-:W-:-:S03]  /*12d70*/  IMAD R10, R19, UR7, RZ ;  /* 0x00000007130a7c24 */ /* 0x001fc6000f8e02ff */
[----:B------:R-:W-:Y:S01]  /*12d80*/  STL [R1+0x420], R20 ;  /* 0x0004201401007387 */ /* 0x000fe20000100800 */
[----:B------:R-:W-:Y:S02]  /*12d90*/  IMAD R19, R18, UR7, RZ ;  /* 0x0000000712137c24 */ /* 0x000fe4000f8e02ff */
[----:B------:R-:W-:Y:S01]  /*12da0*/  IMAD R18, R26, UR7, RZ ;  /* 0x000000071a127c24 */ /* 0x000fe2000f8e02ff */
[----:B------:R0:W-:Y:S04]  /*12db0*/  STL [R1+0x424], R10 ;  /* 0x0004240a01007387 */ /* 0x0001e80000100800 */
[----:B------:R-:W-:Y:S01]  /*12dc0*/  STL [R1+0x438], R19 ;  /* 0x0004381301007387 */ /* 0x000fe20000100800 */
[----:B0-----:R-:W-:-:S03]  /*12dd0*/  IMAD R10, R28, UR7, RZ ;  /* 0x000000071c0a7c24 */ /* 0x001fc6000f8e02ff */
[----:B------:R-:W-:Y:S04]  /*12de0*/  STL [R1+0x3e4], R18 ;  /* 0x0003e41201007387 */ /* 0x000fe80000100800 */
[----:B------:R0:W-:Y:S04]  /*12df0*/  STL [R1+0x3e0], R10 ;  /* 0x0003e00a01007387 */ /* 0x0001e80000100800 */
[----:B------:R-:W-:Y:S01]  /*12e00*/  STL [R1+0x43c], R17 ;  /* 0x00043c1101007387 */ /* 0x000fe20000100800 */
[----:B0-----:R-:W-:Y:S02]  /*12e10*/  IMAD R10, R2, UR7, RZ ;  /* 0x00000007020a7c24 */ /* 0x001fe4000f8e02ff */
[----:B------:R-:W-:-:S02]  /*12e20*/  IMAD R2, R0, UR7, RZ ;  /* 0x0000000700027c24 */ /* 0x000fc4000f8e02ff */
[----:B------:R-:W-:Y:S01]  /*12e30*/  IMAD R0, R3, UR7, RZ ;  /* 0x0000000703007c24 */ /* 0x000fe2000f8e02ff */
[----:B------:R-:W-:Y:S01]  /*12e40*/  STL [R1+0x448], R16 ;  /* 0x0004481001007387 */ /* 0x000fe20000100800 */
[----:B------:R-:W-:-:S03]  /*12e50*/  IMAD R3, R4, UR7, RZ ;  /* 0x0000000704037c24 */ /* 0x000fc6000f8e02ff */
[----:B------:R-:W-:Y:S04]  /*12e60*/  STL [R1+0x3d4], R10 ;  /* 0x0003d40a01007387 */ /* 0x000fe80000100800 */
[----:B------:R0:W-:Y:S04]  /*12e70*/  STL [R1+0x3d0], R2 ;  /* 0x0003d00201007387 */ /* 0x0001e80000100800 */
[----:B------:R1:W-:Y:S04]  /*12e80*/  STL [R1+0x44c], R0 ;  /* 0x00044c0001007387 */ /* 0x0003e80000100800 */
[----:B------:R2:W-:Y:S01]  /*12e90*/  STL [R1+0x460], R3 ;  /* 0x0004600301007387 */ /* 0x0005e20000100800 */
[----:B0-----:R-:W-:-:S02]  /*12ea0*/  IMAD R2, R5, UR7, RZ ;  /* 0x0000000705027c24 */ /* 0x001fc4000f8e02ff */
[----:B-1----:R-:W-:-:S03]  /*12eb0*/  IMAD R0, R6, UR7, RZ ;  /* 0x0000000706007c24 */ /* 0x002fc6000f8e02ff */
[----:B------:R0:W-:Y:S01]  /*12ec0*/  STL [R1+0x464], R2 ;  /* 0x0004640201007387 */ /* 0x0001e20000100800 */
[----:B--2---:R-:W-:-:S03]  /*12ed0*/  IMAD R3, R7, UR7, RZ ;  /* 0x0000000707037c24 */ /* 0x004fc6000f8e02ff */
[----:B------:R1:W-:Y:S04]  /*12ee0*/  STL [R1+0x470], R0 ;  /* 0x0004700001007387 */ /* 0x0003e80000100800 */
[----:B------:R2:W-:Y:S01]  /*12ef0*/  STL [R1+0x3bc], R3 ;  /* 0x0003bc0301007387 */ /* 0x0005e20000100800 */
[----:B0-----:R-:W-:Y:S02]  /*12f00*/  IMAD R2, R8, UR7, RZ ;  /* 0x0000000708027c24 */ /* 0x001fe4000f8e02ff */
        /* <DEDUP_REMOVED lines=16> */
[----:B------:R-:W-:Y:S04]  /*13010*/  STL [R1+0x4b0], R3 ;  /* 0x0004b00301007387 */ /* 0x000fe80000100800 */
[----:B------:R-:W2:Y:S01]  /*13020*/  LDL.LU R10, [R1+0x384] ;  /* 0x00038400010a7983 */ /* 0x000ea20000300800 */
[----:B0-----:R-:W-:Y:S02]  /*13030*/  IMAD R2, R13, UR7, RZ ;  /* 0x000000070d027c24 */ /* 0x001fe4000f8e02ff */
[----:B-1----:R-:W-:-:S03]  /*13040*/  IMAD R0, R12, UR7, RZ ;  /* 0x000000070c007c24 */ /* 0x002fc6000f8e02ff */
[----:B------:R-:W-:Y:S04]  /*13050*/  STL [R1+0x394], R2 ;  /* 0x0003940201007387 */ /* 0x000fe80000100800 */
[----:B--2---:R0:W-:Y:S04]  /*13060*/  STL [R1+0x1c50], R10 ;  /* 0x001c500a01007387 */ /* 0x0041e80000100800 */
[----:B------:R-:W-:Y:S04]  /*13070*/  STL [R1+0x390], R0 ;  /* 0x0003900001007387 */ /* 0x000fe80000100800 */
[----:B0-----:R-:W2:Y:S04]  /*13080*/  LDL.LU R10, [R1+0x388] ;  /* 0x00038800010a7983 */ /* 0x001ea80000300800 */
[----:B--2---:R0:W-:Y:S04]  /*13090*/  STL [R1+0x1c54], R10 ;  /* 0x001c540a01007387 */ /* 0x0041e80000100800 */
[----:B0-----:R-:W2:Y:S04]  /*130a0*/  LDL.LU R10, [R1+0x38c] ;  /* 0x00038c00010a7983 */ /* 0x001ea80000300800 */
[----:B------:R-:W3:Y:S04]  /*130b0*/  LDL.LU R24, [R1+0x380] ;  /* 0x0003800001187983 */ /* 0x000ee80000300800 */
[----:B------:R-:W4:Y:S04]  /*130c0*/  LDL.LU R22, [R1+0x37c] ;  /* 0x00037c0001167983 */ /* 0x000f280000300800 */
        /* <DEDUP_REMOVED lines=28> */
[----:B0-----:R-:W2:Y:S02]  /*13290*/  LDL.LU R10, [R1+0x1c54] ;  /* 0x001c5400010a7983 */ /* 0x001ea40000300800 */
[----:B--2---:R-:W-:-:S05]  /*132a0*/  IMAD R10, R10, UR7, RZ ;  /* 0x000000070a0a7c24 */ /* 0x004fca000f8e02ff */
[----:B------:R0:W-:Y:S04]  /*132b0*/  STL [R1+0x4c8], R10 ;  /* 0x0004c80a01007387 */ /* 0x0001e80000100800 */
[----:B0-----:R-:W2:Y:S01]  /*132c0*/  LDL.LU R10, [R1+0x1c50] ;  /* 0x001c5000010a7983 */ /* 0x001ea20000300800 */
[----:B---3--:R-:W-:Y:S02]  /*132d0*/  IMAD R24, R24, UR7, RZ ;  /* 0x0000000718187c24 */ /* 0x008fe4000f8e02ff */
[----:B-----5:R-:W-:Y:S02]  /*132e0*/  IMAD R21, R21, UR7, RZ ;  /* 0x0000000715157c24 */ /* 0x020fe4000f8e02ff */
[----:B------:R-:W-:Y:S02]  /*132f0*/  IMAD R20, R20, UR7, RZ ;  /* 0x0000000714147c24 */ /* 0x000fe4000f8e02ff */
[----:B------:R-:W-:-:S02]  /*13300*/  IMAD R17, R17, UR7, RZ ;  /* 0x0000000711117c24 */ /* 0x000fc4000f8e02ff */
[----:B------:R-:W-:Y:S02]  /*13310*/  IMAD R16, R16, UR7, RZ ;  /* 0x0000000710107c24 */ /* 0x000fe4000f8e02ff */
[----:B--2---:R-:W-:-:S05]  /*13320*/  IMAD R10, R10, UR7, RZ ;  /* 0x000000070a0a7c24 */ /* 0x004fca000f8e02ff */
[----:B------:R4:W-:Y:S04]  /*13330*/  STL [R1+0x4cc], R10 ;  /* 0x0004cc0a01007387 */ /* 0x0009e80000100800 */
[----:B------:R-:W-:Y:S01]  /*13340*/  STL [R1+0x4d8], R24 ;  /* 0x0004d81801007387 */ /* 0x000fe20000100800 */
[----:B----4-:R-:W-:-:S05]  /*13350*/  IMAD R10, R22, UR7, RZ ;  /* 0x00000007160a7c24 */ /* 0x010fca000f8e02ff */
        /* <DEDUP_REMOVED lines=304> */
[----:B------:R-:W-:Y:S01]  /*14660*/  IMAD R2, R0, UR7, RZ ;  /* 0x0000000700027c24 */ /* 0x000fe2000f8e02ff */
[----:B------:R-:W-:Y:S01]  /*14670*/  STL [R1+0x808], R16 ;  /* 0x0008081001007387 */ /* 0x000fe20000100800 */
[----:B------:R-:W-:-:S02]  /*14680*/  IMAD R0, R3, UR7, RZ ;  /* 0x0000000703007c24 */ /* 0x000fc4000f8e02ff */
[----:B------:R-:W-:Y:S01]  /*14690*/  IMAD R3, R4, UR7, RZ ;  /* 0x0000000704037c24 */ /* 0x000fe2000f8e02ff */
[----:B------:R-:W-:Y:S04]  /*146a0*/  STL [R1+0x80c], R10 ;  /* 0x00080c0a01007387 */ /* 0x000fe80000100800 */
[----:B------:R0:W-:Y:S04]  /*146b0*/  STL [R1+0x810], R2 ;  /* 0x0008100201007387 */ /* 0x0001e80000100800 */
[----:B------:R1:W-:Y:S01]  /*146c0*/  STL [R1+0x814], R0 ;  /* 0x0008140001007387 */ /* 0x0003e20000100800 */
[----:B0-----:R-:W-:-:S03]  /*146d0*/  IMAD R2, R5, UR7, RZ ;  /* 0x0000000705027c24 */ /* 0x001fc6000f8e02ff */
[----:B------:R0:W-:Y:S01]  /*146e0*/  STL [R1+0x818], R3 ;  /* 0x0008180301007387 */ /* 0x0001e20000100800 */
[----:B-1----:R-:W-:-:S03]  /*146f0*/  IMAD R0, R6, UR7, RZ ;  /* 0x0000000706007c24 */ /* 0x002fc6000f8e02ff */
[----:B------:R1:W-:Y:S01]  /*14700*/  STL [R1+0x81c], R2 ;  /* 0x00081c0201007387 */ /* 0x0003e20000100800 */
[----:B0-----:R-:W-:-:S03]  /*14710*/  IMAD R3, R7, UR7, RZ ;  /* 0x0000000707037c24 */ /* 0x001fc6000f8e02ff */
[----:B------:R0:W-:Y:S01]  /*14720*/  STL [R1+0x820], R0 ;  /* 0x0008200001007387 */ /* 0x0001e20000100800 */
[----:B-1----:R-:W-:-:S03]  /*14730*/  IMAD R2, R8, UR7, RZ ;  /* 0x0000000708027c24 */ /* 0x002fc6000f8e02ff */
        /* <DEDUP_REMOVED lines=18> */
[----:B------:R-:W-:Y:S04]  /*14860*/  STL [R1+0x848], R3 ;  /* 0x0008480301007387 */ /* 0x000fe80000100800 */
[----:B------:R-:W2:Y:S04]  /*14870*/  LDL.LU R13, [R1+0x194] ;  /* 0x00019400010d7983 */ /* 0x000ea80000300800 */
[----:B------:R-:W-:Y:S04]  /*14880*/  STL [R1+0x84c], R2 ;  /* 0x00084c0201007387 */ /* 0x000fe80000100800 */
[----:B------:R-:W3:Y:S01]  /*14890*/  LDL.LU R10, [R1+0x18c] ;  /* 0x00018c00010a7983 */ /* 0x000ee20000300800 */
[----:B0-----:R-:W-:-:S05]  /*148a0*/  IMAD R0, R12, UR7, RZ ;  /* 0x000000070c007c24 */ /* 0x001fca000f8e02ff */
[----:B------:R-:W-:Y:S04]  /*148b0*/  STL [R1+0x850], R0 ;  /* 0x0008500001007387 */ /* 0x000fe80000100800 */
[----:B---3--:R0:W-:Y:S04]  /*148c0*/  STL [R1+0x1c34], R10 ;  /* 0x001c340a01007387 */ /* 0x0081e80000100800 */
[----:B0-----:R-:W3:Y:S04]  /*148d0*/  LDL.LU R10, [R1+0x190] ;  /* 0x00019000010a7983 */ /* 0x001ee80000300800 */
[----:B------:R-:W4:Y:S04]  /*148e0*/  LDL.LU R24, [R1+0x188] ;  /* 0x0001880001187983 */ /* 0x000f280000300800 */
[----:B------:R-:W5:Y:S04]  /*148f0*/  LDL.LU R22, [R1+0x184] ;  /* 0x0001840001167983 */ /* 0x000f680000300800 */
[----:B------:R-:W4:Y:S04]  /*14900*/  LDL.LU R21, [R1+0x180] ;  /* 0x0001800001157983 */ /* 0x000f280000300800 */
[----:B------:R-:W4:Y:S04]  /*14910*/  LDL.LU R20, [R1+0x17c] ;  /* 0x00017c0001147983 */ /* 0x000f280000300800 */
[----:B------:R-:W5:Y:S04]  /*14920*/  LDL.LU R19, [R1+0x178] ;  /* 0x0001780001137983 */ /* 0x000f680000300800 */
        /* <DEDUP_REMOVED lines=13> */
[----:B------:R-:W5:Y:S01]  /*14a00*/  LDL.LU R11, [R1+0x140] ;  /* 0x00014000010b7983 */ /* 0x000f620000300800 */
[----:B--2---:R-:W-:-:S03]  /*14a10*/  IMAD R13, R13, UR7, RZ ;  /* 0x000000070d0d7c24 */ /* 0x004fc6000f8e02ff */
        /* <DEDUP_REMOVED lines=8> */
[----:B------:R0:W-:Y:S04]  /*14aa0*/  STL [R1+0x854], R13 ;  /* 0x0008540d01007387 */ /* 0x0001e80000100800 */
[----:B0-----:R-:W2:Y:S01]  /*14ab0*/  LDL.LU R13, [R1+0x11c] ;  /* 0x00011c00010d7983 */ /* 0x001ea20000300800 */
[----:B---3--:R-:W-:-:S05]  /*14ac0*/  IMAD R10, R10, UR7, RZ ;  /* 0x000000070a0a7c24 */ /* 0x008fca000f8e02ff */
[----:B------:R0:W-:Y:S04]  /*14ad0*/  STL [R1+0x858], R10 ;  /* 0x0008580a01007387 */ /* 0x0001e80000100800 */
[----:B0-----:R-:W3:Y:S01]  /*14ae0*/  LDL.LU R10, [R1+0x1c34] ;  /* 0x001c3400010a7983 */ /* 0x001ee20000300800 */
[----:B----4-:R-:W-:Y:S02]  /*14af0*/  IMAD R24, R24, UR7, RZ ;  /* 0x0000000718187c24 */ /* 0x010fe4000f8e02ff */
[----:B-----5:R-:W-:Y:S02]  /*14b00*/  IMAD R22, R22, UR7, RZ ;  /* 0x0000000716167c24 */ /* 0x020fe4000f8e02ff */
[----:B------:R-:W-:Y:S02]  /*14b10*/  IMAD R21, R21, UR7, RZ ;  /* 0x0000000715157c24 */ /* 0x000fe4000f8e02ff */
[----:B------:R-:W-:-:S02]  /*14b20*/  IMAD R20, R20, UR7, RZ ;  /* 0x0000000714147c24 */ /* 0x000fc4000f8e02ff */
[----:B------:R-:W-:Y:S02]  /*14b30*/  IMAD R19, R19, UR7, RZ ;  /* 0x0000000713137c24 */ /* 0x000fe4000f8e02ff */
[----:B------:R-:W-:Y:S02]  /*14b40*/  IMAD R18, R18, UR7, RZ ;  /* 0x0000000712127c24 */ /* 0x000fe4000f8e02ff */
[----:B------:R-:W-:Y:S02]  /*14b50*/  IMAD R3, R3, UR7, RZ ;  /* 0x0000000703037c24 */ /* 0x000fe4000f8e02ff */
[----:B---3--:R-:W-:-:S05]  /*14b60*/  IMAD R10, R10, UR7, RZ ;  /* 0x000000070a0a7c24 */ /* 0x008fca000f8e02ff */
[----:B------:R0:W-:Y:S04]  /*14b70*/  STL [R1+0x85c], R10 ;  /* 0x00085c0a01007387 */ /* 0x0001e80000100800 */
[----:B0-----:R-:W3:Y:S04]  /*14b80*/  LDL.LU R10, [R1+0x1c30] ;  /* 0x001c3000010a7983 */ /* 0x001ee80000300800 */
[----:B------:R-:W-:Y:S04]  /*14b90*/  STL [R1+0x860], R24 ;  /* 0x0008601801007387 */ /* 0x000fe80000100800 */
[----:B------:R-:W-:Y:S04]  /*14ba0*/  STL [R1+0x864], R22 ;  /* 0x0008641601007387 */ /* 0x000fe80000100800 */
[----:B------:R-:W-:Y:S04]  /*14bb0*/  STL [R1+0x868], R21 ;  /* 0x0008681501007387 */ /* 0x000fe80000100800 */
[----:B------:R0:W-:Y:S04]  /*14bc0*/  STL [R1+0x86c], R20 ;  /* 0x00086c1401007387 */ /* 0x0001e80000100800 */
[----:B------:R1:W-:Y:S04]  /*14bd0*/  STL [R1+0x870], R19 ;  /* 0x0008701301007387 */ /* 0x0003e80000100800 */
[----:B------:R4:W-:Y:S01]  /*14be0*/  STL [R1+0x874], R18 ;  /* 0x0008741201007387 */ /* 0x0009e20000100800 */
[----:B0-----:R-:W-:-:S02]  /*14bf0*/  IMAD R20, R26, UR7, RZ ;  /* 0x000000071a147c24 */ /* 0x001fc4000f8e02ff */
[----:B-1----:R-:W-:-:S03]  /*14c00*/  IMAD R19, R28, UR7, RZ ;  /* 0x000000071c137c24 */ /* 0x002fc6000f8e02ff */
[----:B------:R-:W-:Y:S01]  /*14c10*/  STL [R1+0x878], R20 ;  /* 0x0008781401007387 */ /* 0x000fe20000100800 */
[----:B----4-:R-:W-:Y:S02]  /*14c20*/  IMAD R18, R17, UR7, RZ ;  /* 0x0000000711127c24 */ /* 0x010fe4000f8e02ff */
[----:B------:R-:W-:Y:S02]  /*14c30*/  IMAD R17, R16, UR7, RZ ;  /* 0x0000000710117c24 */ /* 0x000fe4000f8e02ff */
[----:B------:R-:W-:Y:S01]  /*14c40*/  IMAD R16, R2, UR7, RZ ;  /* 0x0000000702107c24 */ /* 0x000fe2000f8e02ff */
[----:B------:R-:W-:Y:S01]  /*14c50*/  STL [R1+0x87c], R19 ;  /* 0x00087c1301007387 */ /* 0x000fe20000100800 */
[----:B------:R-:W-:Y:S02]  /*14c60*/  IMAD R2, R0, UR7, RZ ;  /* 0x0000000700027c24 */ /* 0x000fe4000f8e02ff */
[----:B------:R-:W-:Y:S01]  /*14c70*/  IMAD R0, R4, UR7, RZ ;  /* 0x0000000704007c24 */ /* 0x000fe2000f8e02ff */
        /* <DEDUP_REMOVED lines=8> */
[----:B------:R0:W-:Y:S01]  /*14d00*/  STL [R1+0x898], R2 ;  /* 0x0008980201007387 */ /* 0x0001e20000100800 */
[----:B----4-:R-:W-:-:S03]  /*14d10*/  IMAD R0, R7, UR7, RZ ;  /* 0x0000000707007c24 */ /* 0x010fc6000f8e02ff */
        /* <DEDUP_REMOVED lines=13> */
[----:B------:R1:W-:Y:S01]  /*14df0*/  STL [R1+0x530], R0 ;  /* 0x0005300001007387 */ /* 0x0003e20000100800 */
[----:B0-----:R-:W-:-:S05]  /*14e00*/  IMAD R2, R29, UR7, RZ ;  /* 0x000000071d027c24 */ /* 0x001fca000f8e02ff */
[----:B------:R0:W-:Y:S01]  /*14e10*/  STL [R1+0x50c], R2 ;  /* 0x00050c0201007387 */ /* 0x0001e20000100800 */
[----:B-1----:R-:W-:Y:S02]  /*14e20*/  IMAD R0, R14, UR7, RZ ;  /* 0x000000070e007c24 */ /* 0x002fe4000f8e02ff */
[----:B0-----:R-:W-:Y:S02]  /*14e30*/  IMAD R2, R12, UR7, RZ ;  /* 0x000000070c027c24 */ /* 0x001fe4000f8e02ff */
[----:B------:R-:W2:Y:S04]  /*14e40*/  LDL.LU R12, [R1+0x114] ;  /* 0x00011400010c7983 */ /* 0x000ea80000300800 */
[----:B------:R0:W-:Y:S04]  /*14e50*/  STL [R1+0x4e4], R0 ;  /* 0x0004e40001007387 */ /* 0x0001e80000100800 */
[----:B------:R1:W-:Y:S04]  /*14e60*/  STL [R1+0x4e0], R2 ;  /* 0x0004e00201007387 */ /* 0x0003e80000100800 */
[----:B------:R-:W4:Y:S01]  /*14e70*/  LDL.LU R24, [R1+0x110] ;  /* 0x0001100001187983 */ /* 0x000f220000300800 */
[----:B0-----:R-:W-:-:S03]  /*14e80*/  IMAD R0, R13, UR7, RZ ;  /* 0x000000070d007c24 */ /* 0x001fc6000f8e02ff */
[----:B------:R-:W5:Y:S04]  /*14e90*/  LDL.LU R22, [R1+0x10c] ;  /* 0x00010c0001167983 */ /* 0x000f680000300800 */
[----:B------:R0:W-:Y:S04]  /*14ea0*/  STL [R1+0x4bc], R0 ;  /* 0x0004bc0001007387 */ /* 0x0001e80000100800 */
        /* <DEDUP_REMOVED lines=8> */
[----:B-1----:R-:W2:Y:S04]  /*14f30*/  LDL.LU R2, [R1+0xe8] ;  /* 0x0000e80001027983 */ /* 0x002ea80000300800 */
[----:B0-----:R-:W2:Y:S04]  /*14f40*/  LDL.LU R0, [R1+0xe4] ;  /* 0x0000e40001007983 */ /* 0x001ea80000300800 */
[----:B------:R-:W2:Y:S04]  /*14f50*/  LDL.LU R3, [R1+0xe0] ;  /* 0x0000e00001037983 */ /* 0x000ea80000300800 */
[----:B------:R-:W2:Y:S04]  /*14f60*/  LDL.LU R4, [R1+0xdc] ;  /* 0x0000dc0001047983 */ /* 0x000ea80000300800 */
[----:B------:R-:W2:Y:S04]  /*14f70*/  LDL.LU R5, [R1+0xd8] ;  /* 0x0000d80001057983 */ /* 0x000ea80000300800 */
[----:B------:R-:W2:Y:S04]  /*14f80*/  LDL.LU R6, [R1+0xd4] ;  /* 0x0000d40001067983 */ /* 0x000ea80000300800 */
[----:B------:R-:W2:Y:S04]  /*14f90*/  LDL.LU R7, [R1+0xd0] ;  /* 0x0000d00001077983 */ /* 0x000ea80000300800 */
[----:B------:R-:W2:Y:S01]  /*14fa0*/  LDL.LU R8, [R1+0xcc] ;  /* 0x0000cc0001087983 */ /* 0x000ea20000300800 */
[----:B------:R-:W-:-:S03]  /*14fb0*/  IMAD R25, R15, UR7, RZ ;  /* 0x000000070f197c24 */ /* 0x000fc6000f8e02ff */
        /* <DEDUP_REMOVED lines=8> */
[----:B------:R-:W-:Y:S04]  /*15040*/  STL [R1+0x508], R25 ;  /* 0x0005081901007387 */ /* 0x000fe80000100800 */
[----:B------:R0:W-:Y:S04]  /*15050*/  STL [R1+0x1b60], R25 ;  /* 0x001b601901007387 */ /* 0x0001e80000100800 */
[----:B0-----:R-:W2:Y:S02]  /*15060*/  LDL.LU R25, [R1+0x118] ;  /* 0x0001180001197983 */ /* 0x001ea40000300800 */
[----:B--2---:R-:W-:-:S05]  /*15070*/  IMAD R25, R25, UR7, RZ ;  /* 0x0000000719197c24 */ /* 0x004fca000f8e02ff */
[----:B------:R0:W-:Y:S02]  /*15080*/  STL [R1+0x4b8], R25 ;  /* 0x0004b81901007387 */ /* 0x0001e40000100800 */
[----:B0-----:R-:W-:Y:S02]  /*15090*/  IMAD R25, R12, UR7, RZ ;  /* 0x000000070c197c24 */ /* 0x001fe4000f8e02ff */
[----:B------:R-:W2:Y:S01]  /*150a0*/  LDL.LU R12, [R1+0xa4] ;  /* 0x0000a400010c7983 */ /* 0x000ea20000300800 */
[----:B----4-:R-:W-:-:S03]  /*150b0*/  IMAD R24, R24, UR7, RZ ;  /* 0x0000000718187c24 */ /* 0x010fc6000f8e02ff */
[----:B------:R5:W-:Y:S04]  /*150c0*/  STL [R1+0x4a4], R25 ;  /* 0x0004a41901007387 */ /* 0x000be80000100800 */
[----:B------:R0:W-:Y:S01]  /*150d0*/  STL [R1+0x4a0], R24 ;  /* 0x0004a01801007387 */ /* 0x0001e20000100800 */
[----:B-----5:R-:W-:Y:S02]  /*150e0*/  IMAD R25, R22, UR7, RZ ;  /* 0x0000000716197c24 */ /* 0x020fe4000f8e02ff */
[----:B------:R-:W-:Y:S02]  /*150f0*/  IMAD R22, R20, UR7, RZ ;  /* 0x0000000714167c24 */ /* 0x000fe4000f8e02ff */
[----:B0-----:R-:W-:Y:S02]  /*15100*/  IMAD R24, R21, UR7, RZ ;  /* 0x0000000715187c24 */ /* 0x001fe4000f8e02ff */
[----:B------:R-:W-:Y:S01]  /*15110*/  IMAD R21, R19, UR7, RZ ;  /* 0x0000000713157c24 */ /* 0x000fe2000f8e02ff */
[----:B------:R-:W-:Y:S01]  /*15120*/  STL [R1+0x47c], R25 ;  /* 0x00047c1901007387 */ /* 0x000fe20000100800 */
[----:B------:R-:W-:-:S02]  /*15130*/  IMAD R20, R18, UR7, RZ ;  /* 0x0000000712147c24 */ /* 0x000fc4000f8e02ff */
[----:B------:R-:W-:Y:S01]  /*15140*/  IMAD R19, R26, UR7, RZ ;  /* 0x000000071a137c24 */ /* 0x000fe2000f8e02ff */
[----:B------:R-:W-:Y:S01]  /*15150*/  STL [R1+0x478], R24 ;  /* 0x0004781801007387 */ /* 0x000fe20000100800 */
[----:B------:R-:W-:Y:S02]  /*15160*/  IMAD R18, R28, UR7, RZ ;  /* 0x000000071c127c24 */ /* 0x000fe4000f8e02ff */
[----:B------:R-:W-:Y:S01]  /*15170*/  IMAD R17, R17, UR7, RZ ;  /* 0x0000000711117c24 */ /* 0x000fe2000f8e02ff */
[----:B------:R-:W-:Y:S01]  /*15180*/  STL [R1+0x454], R22 ;  /* 0x0004541601007387 */ /* 0x000fe20000100800 */
[----:B------:R-:W-:Y:S02]  /*15190*/  IMAD R16, R16, UR7, RZ ;  /* 0x0000000710107c24 */ /* 0x000fe4000f8e02ff */
[----:B------:R-:W-:Y:S01]  /*151a0*/  IMAD R2, R2, UR7, RZ ;  /* 0x0000000702027c24 */ /* 0x000fe2000f8e02ff */
[----:B------:R-:W-:Y:S01]  /*151b0*/  STL [R1+0x450], R21 ;  /* 0x0004501501007387 */ /* 0x000fe20000100800 */
[----:B------:R-:W-:-:S03]  /*151c0*/  IMAD R0, R0, UR7, RZ ;  /* 0x0000000700007c24 */ /* 0x000fc6000f8e02ff */
[----:B------:R-:W-:Y:S01]  /*151d0*/  STL [R1+0x42c], R20 ;  /* 0x00042c1401007387 */ /* 0x000fe20000100800 */
[----:B------:R-:W-:-:S03]  /*151e0*/  IMAD R3, R3, UR7, RZ ;  /* 0x0000000703037c24 */ /* 0x000fc6000f8e02ff */
[----:B------:R-:W-:Y:S04]  /*151f0*/  STL [R1+0x428], R19 ;  /* 0x0004281301007387 */ /* 0x000fe80000100800 */
[----:B------:R-:W-:Y:S04]  /*15200*/  STL [R1+0x414], R18 ;  /* 0x0004141201007387 */ /* 0x000fe80000100800 */
[----:B------:R-:W-:Y:S04]  /*15210*/  STL [R1+0x410], R17 ;  /* 0x0004101101007387 */ /* 0x000fe80000100800 */
        /* <DEDUP_REMOVED lines=21> */
[----:B----4-:R-:W-:-:S03]  /*15370*/  IMAD R2, R29, UR7, RZ ;  /* 0x000000071d027c24 */ /* 0x010fc6000f8e02ff */
[----:B------:R-:W-:Y:S04]  /*15380*/  STL [R1+0x304], R3 ;  /* 0x0003040301007387 */ /* 0x000fe80000100800 */
[----:B------:R-:W4:Y:S01]  /*15390*/  LDL.LU R27, [R1+0xa0] ;  /* 0x0000a000011b7983 */ /* 0x000f220000300800 */
[----:B0-----:R-:W-:-:S03]  /*153a0*/  IMAD R0, R15, UR7, RZ ;  /* 0x000000070f007c24 */ /* 0x001fc6000f8e02ff */
[----:B------:R0:W-:Y:S04]  /*153b0*/  STL [R1+0x300], R2 ;  /* 0x0003000201007387 */ /* 0x0001e80000100800 */
[----:B------:R1:W-:Y:S04]  /*153c0*/  STL [R1+0x2ec], R0 ;  /* 0x0002ec0001007387 */ /* 0x0003e80000100800 */
[----:B------:R-:W5:Y:S01]  /*153d0*/  LDL.LU R23, [R1+0x9c] ;  /* 0x00009c0001177983 */ /* 0x000f620000300800 */
[----:B0-----:R-:W-:Y:S02]  /*153e0*/  IMAD R2, R14, UR7, RZ ;  /* 0x000000070e027c24 */ /* 0x001fe4000f8e02ff */
[----:B-1----:R-:W-:-:S03]  /*153f0*/  IMAD R0, R13, UR7, RZ ;  /* 0x000000070d007c24 */ /* 0x002fc6000f8e02ff */
[----:B------:R-:W-:Y:S04]  /*15400*/  STL [R1+0x2e8], R2 ;  /* 0x0002e80201007387 */ /* 0x000fe80000100800 */
[----:B------:R-:W3:Y:S04]  /*15410*/  LDL.LU R24, [R1+0x98] ;  /* 0x0000980001187983 */ /* 0x000ee80000300800 */
[----:B------:R-:W3:Y:S04]  /*15420*/  LDL.LU R9, [R1+0x94] ;  /* 0x0000940001097983 */ /* 0x000ee80000300800 */
[----:B------:R2:W-:Y:S04]  /*15430*/  STL [R1+0x2c4], R0 ;  /* 0x0002c40001007387 */ /* 0x0005e80000100800 */
[----:B------:R-:W3:Y:S04]  /*15440*/  LDL.LU R22, [R1+0x90] ;  /* 0x0000900001167983 */ /* 0x000ee80000300800 */
[----:B------:R-:W3:Y:S01]  /*15450*/  LDL.LU R21, [R1+0x8c] ;  /* 0x00008c0001157983 */ /* 0x000ee20000300800 */
[----:B--2---:R-:W-:-:S05]  /*15460*/  IMAD R0, R12, UR7, RZ ;  /* 0x000000070c007c24 */ /* 0x004fca000f8e02ff */
        /* <DEDUP_REMOVED lines=12> */
[----:B0-----:R-:W2:Y:S04]  /*15530*/  LDL.LU R0, [R1+0x58] ;  /* 0x0000580001007983 */ /* 0x001ea80000300800 */
        /* <DEDUP_REMOVED lines=10> */
[----:B----4-:R-:W-:-:S05]  /*155e0*/  IMAD R27, R27, UR7, RZ ;  /* 0x000000071b1b7c24 */ /* 0x010fca000f8e02ff */
[----:B------:R0:W-:Y:S01]  /*155f0*/  STL [R1+0x29c], R27 ;  /* 0x00029c1b01007387 */ /* 0x0001e20000100800 */
[----:B-----5:R-:W-:-:S03]  /*15600*/  IMAD R23, R23, UR7, RZ ;  /* 0x0000000717177c24 */ /* 0x020fc6000f8e02ff */
[----:B0-----:R-:W4:Y:S04]  /*15610*/  LDL.LU R27, [R1+0x1c] ;  /* 0x00001c00011b7983 */ /* 0x001f280000300800 */
[----:B------:R0:W-:Y:S01]  /*15620*/  STL [R1+0x298], R23 ;  /* 0x0002981701007387 */ /* 0x0001e20000100800 */
[----:B---3--:R-:W-:Y:S02]  /*15630*/  IMAD R24, R24, UR7, RZ ;  /* 0x0000000718187c24 */ /* 0x008fe4000f8e02ff */
[----:B------:R-:W-:Y:S01]  /*15640*/  IMAD R9, R9, UR7, RZ ;  /* 0x0000000709097c24 */ /* 0x000fe2000f8e02ff */
[----:B0-----:R-:W3:Y:S04]  /*15650*/  LDL.LU R23, [R1+0x18] ;  /* 0x0000180001177983 */ /* 0x001ee80000300800 */
[----:B------:R0:W-:Y:S01]  /*15660*/  STL [R1+0x274], R24 ;  /* 0x0002741801007387 */ /* 0x0001e20000100800 */
[----:B------:R-:W-:-:S02]  /*15670*/  IMAD R22, R22, UR7, RZ ;  /* 0x0000000716167c24 */ /* 0x000fc4000f8e02ff */
[----:B------:R-:W-:Y:S01]  /*15680*/  IMAD R21, R21, UR7, RZ ;  /* 0x0000000715157c24 */ /* 0x000fe2000f8e02ff */
[----:B0-----:R-:W5:Y:S04]  /*15690*/  LDL.LU R24, [R1+0x1c2c] ;  /* 0x001c2c0001187983 */ /* 0x001f680000300800 */
[----:B------:R0:W-:Y:S04]  /*156a0*/  STL [R1+0x270], R9 ;  /* 0x0002700901007387 */ /* 0x0001e80000100800 */
[----:B0-----:R-:W3:Y:S04]  /*156b0*/  LDL.LU R9, [R1+0x10] ;  /* 0x0000100001097983 */ /* 0x001ee80000300800 */
[----:B------:R0:W-:Y:S04]  /*156c0*/  STL [R1+0x24c], R22 ;  /* 0x00024c1601007387 */ /* 0x0001e80000100800 */
[----:B0-----:R-:W5:Y:S04]  /*156d0*/  LDL.LU R22, [R1+0x1c28] ;  /* 0x001c280001167983 */ /* 0x001f680000300800 */
[----:B------:R0:W-:Y:S04]  /*156e0*/  STL [R1+0x248], R21 ;  /* 0x0002481501007387 */ /* 0x0001e80000100800 */
[----:B0-----:R-:W5:Y:S01]  /*156f0*/  LDL.LU R21, [R1+0x1c24] ;  /* 0x001c240001157983 */ /* 0x001f620000300800 */
[----:B--2---:R-:W-:-:S02]  /*15700*/  IMAD R20, R20, UR7, RZ ;  /* 0x0000000714147c24 */ /* 0x004fc4000f8e02ff */
[----:B------:R-:W-:-:S03]  /*15710*/  IMAD R19, R19, UR7, RZ ;  /* 0x0000000713137c24 */ /* 0x000fc6000f8e02ff */
[----:B------:R0:W-:Y:S01]  /*15720*/  STL [R1+0x234], R20 ;  /* 0x0002341401007387 */ /* 0x0001e20000100800 */
[----:B------:R-:W-:Y:S02]  /*15730*/  IMAD R18, R18, UR7, RZ ;  /* 0x0000000712127c24 */ /* 0x000fe4000f8e02ff */
[----:B------:R-:W-:Y:S01]  /*15740*/  IMAD R26, R26, UR7, RZ ;  /* 0x000000071a1a7c24 */ /* 0x000fe2000f8e02ff */
[----:B0-----:R-:W2:Y:S01]  /*15750*/  LDL.LU R20, [R1+0x1c20] ;  /* 0x001c200001147983 */ /* 0x001ea20000300800 */
[----:B------:R-:W-:-:S03]  /*15760*/  IMAD R28, R28, UR7, RZ ;  /* 0x000000071c1c7c24 */ /* 0x000fc6000f8e02ff */
[----:B------:R0:W-:Y:S01]  /*15770*/  STL [R1+0x230], R19 ;  /* 0x0002301301007387 */ /* 0x0001e20000100800 */
[----:B------:R-:W-:Y:S02]  /*15780*/  IMAD R17, R17, UR7, RZ ;  /* 0x0000000711117c24 */ /* 0x000fe4000f8e02ff */
[----:B------:R-:W-:Y:S01]  /*15790*/  IMAD R16, R16, UR7, RZ ;  /* 0x0000000710107c24 */ /* 0x000fe2000f8e02ff */
[----:B0-----:R-:W2:Y:S04]  /*157a0*/  LDL.LU R19, [R1+0x1c1c] ;  /* 0x001c1c0001137983 */ /* 0x001ea80000300800 */
[----:B------:R0:W-:Y:S01]  /*157b0*/  STL [R1+0x20c], R18 ;  /* 0x00020c1201007387 */ /* 0x0001e20000100800 */
[----:B------:R-:W-:Y:S02]  /*157c0*/  IMAD R14, R14, UR7, RZ ;  /* 0x000000070e0e7c24 */ /* 0x000fe4000f8e02ff */
[----:B------:R-:W-:Y:S01]  /*157d0*/  IMAD R15, R15, UR7, RZ ;  /* 0x000000070f0f7c24 */ /* 0x000fe2000f8e02ff */
        /* <DEDUP_REMOVED lines=12> */
[----:B0-----:R-:W2:Y:S01]  /*158a0*/  LDL.LU R15, [R1+0x1c00] ;  /* 0x001c0000010f7983 */ /* 0x001ea20000300800 */
[----:B------:R-:W-:-:S02]  /*158b0*/  IMAD R25, R25, UR7, RZ ;  /* 0x0000000719197c24 */ /* 0x000fc4000f8e02ff */
[----:B------:R-:W-:Y:S02]  /*158c0*/  IMAD R2, R2, UR7, RZ ;  /* 0x0000000702027c24 */ /* 0x000fe4000f8e02ff */
[----:B------:R-:W-:Y:S01]  /*158d0*/  IMAD R0, R0, UR7, RZ ;  /* 0x0000000700007c24 */ /* 0x000fe2000f8e02ff */
[----:B------:R-:W-:Y:S01]  /*158e0*/  STL [R1+0x1a0], R25 ;  /* 0x0001a01901007387 */ /* 0x000fe20000100800 */
[----:B------:R-:W-:-:S03]  /*158f0*/  IMAD R3, R3, UR7, RZ ;  /* 0x0000000703037c24 */ /* 0x000fc6000f8e02ff */
[----:B------:R0:W-:Y:S04]  /*15900*/  STL [R1+0x17c], R2 ;  /* 0x00017c0201007387 */ /* 0x0001e80000100800 */
[----:B------:R1:W-:Y:S01]  /*15910*/  STL [R1+0x178], R0 ;  /* 0x0001780001007387 */ /* 0x0003e20000100800 */
[----:B0-----:R-:W-:-:S03]  /*15920*/  IMAD R2, R4, UR7, RZ ;  /* 0x0000000704027c24 */ /* 0x001fc6000f8e02ff */
[----:B------:R0:W-:Y:S01]  /*15930*/  STL [R1+0x154], R3 ;  /* 0x0001540301007387 */ /* 0x0001e20000100800 */
[----:B-1----:R-:W-:-:S03]  /*15940*/  IMAD R0, R5, UR7, RZ ;  /* 0x0000000705007c24 */ /* 0x002fc6000f8e02ff */
[----:B------:R1:W-:Y:S01]  /*15950*/  STL [R1+0x150], R2 ;  /* 0x0001500201007387 */ /* 0x0003e20000100800 */
[----:B------:R-:W-:-:S03]  /*15960*/  IMAD R25, R11, UR7, RZ ;  /* 0x000000070b197c24 */ /* 0x000fc6000f8e02ff */
[----:B------:R4:W-:Y:S01]  /*15970*/  STL [R1+0x12c], R0 ;  /* 0x00012c0001007387 */ /* 0x0009e20000100800 */
[----:B0-----:R-:W-:Y:S02]  /*15980*/  IMAD R3, R6, UR7, RZ ;  /* 0x0000000706037c24 */ /* 0x001fe4000f8e02ff */
[----:B-1----:R-:W-:-:S03]  /*15990*/  IMAD R2, R7, UR7, RZ ;  /* 0x0000000707027c24 */ /* 0x002fc6000f8e02ff */
[----:B------:R-:W-:Y:S01]  /*159a0*/  STL [R1+0x128], R3 ;  /* 0x0001280301007387 */ /* 0x000fe20000100800 */
[----:B------:R-:W-:Y:S02]  /*159b0*/  IMAD R12, R12, UR7, RZ ;  /* 0x000000070c0c7c24 */ /* 0x000fe4000f8e02ff */
[----:B----4-:R-:W-:Y:S01]  /*159c0*/  IMAD R0, R8, UR7, RZ ;  /* 0x0000000708007c24 */ /* 0x010fe2000f8e02ff */
[----:B------:R0:W-:Y:S01]  /*159d0*/  STL [R1+0x114], R2 ;  /* 0x0001140201007387 */ /* 0x0001e20000100800 */
[----:B------:R-:W-:Y:S02]  /*159e0*/  IMAD R13, R13, UR7, RZ ;  /* 0x000000070d0d7c24 */ /* 0x000fe4000f8e02ff */
[----:B------:R-:W-:Y:S01]  /*159f0*/  IMAD R29, R29, UR7, RZ ;  /* 0x000000071d1d7c24 */ /* 0x000fe2000f8e02ff */
[----:B------:R-:W-:Y:S01]  /*15a00*/  STL [R1+0x110], R0 ;  /* 0x0001100001007387 */ /* 0x000fe20000100800 */
[----:B------:R-:W-:-:S03]  /*15a10*/  IMAD R27, R27, UR7, RZ ;  /* 0x000000071b1b7c24 */ /* 0x000fc6000f8e02ff */
[----:B------:R-:W-:Y:S04]  /*15a20*/  STL [R1+0xec], R25 ;  /* 0x0000ec1901007387 */ /* 0x000fe80000100800 */
[----:B------:R-:W-:Y:S04]  /*15a30*/  STL [R1+0xe8], R12 ;  /* 0x0000e80c01007387 */ /* 0x000fe80000100800 */
[----:B------:R-:W-:Y:S01]  /*15a40*/  STL [R1+0xc4], R13 ;  /* 0x0000c40d01007387 */ /* 0x000fe20000100800 */
[----:B---3--:R-:W-:-:S03]  /*15a50*/  IMAD R23, R23, UR7, RZ ;  /* 0x0000000717177c24 */ /* 0x008fc6000f8e02ff */
[----:B------:R1:W-:Y:S04]  /*15a60*/  STL.64 [R1+0x1b68], R12 ;  /* 0x001b680c01007387 */ /* 0x0003e80000100a00 */
[----:B------:R-:W-:Y:S04]  /*15a70*/  STL [R1+0xc0], R29 ;  /* 0x0000c01d01007387 */ /* 0x000fe80000100800 */
[----:B------:R-:W-:Y:S01]  /*15a80*/  STL [R1+0x9c], R27 ;  /* 0x00009c1b01007387 */ /* 0x000fe20000100800 */
[----:B--2---:R-:W-:-:S04]  /*15a90*/  IMAD.WIDE R4, R16, 0x2, R14 ;  /* 0x0000000210047825 */ /* 0x004fc800078e020e */
[--C-:B0-----:R-:W-:Y:S01]  /*15aa0*/  IMAD.WIDE R2, R17, 0x2, R14.reuse ;  /* 0x0000000211027825 */ /* 0x101fe200078e020e */
[----:B------:R-:W-:Y:S04]  /*15ab0*/  STL.64 [R1+0x38], R4 ;  /* 0x0000380401007387 */ /* 0x000fe80000100a00 */
[----:B-1----:R-:W2:Y:S04]  /*15ac0*/  LDL R12, [R1+0x438] ;  /* 0x00043800010c7983 */ /* 0x002ea80000100800 */
[----:B------:R-:W3:Y:S04]  /*15ad0*/  LDL R13, [R1+0x3e4] ;  /* 0x0003e400010d7983 */ /* 0x000ee80000100800 */
[----:B------:R0:W-:Y:S04]  /*15ae0*/  STL.64 [R1+0x30], R2 ;  /* 0x0000300201007387 */ /* 0x0001e80000100a00 */
[----:B------:R1:W-:Y:S01]  /*15af0*/  STL.64 [R1+0x1b70], R16 ;  /* 0x001b701001007387 */ /* 0x0003e20000100a00 */
[----:B0-----:R-:W-:-:S03]  /*15b00*/  IMAD.WIDE R2, R28, 0x2, R14 ;  /* 0x000000021c027825 */ /* 0x001fc600078e020e */
[----:B-1----:R-:W4:Y:S04]  /*15b10*/  LDL R16, [R1+0x420] ;  /* 0x0004200001107983 */ /* 0x002f280000100800 */
[----:B------:R-:W2:Y:S04]  /*15b20*/  LDL R17, [R1+0x424] ;  /* 0x0004240001117983 */ /* 0x000ea80000100800 */
[----:B------:R-:W-:Y:S04]  /*15b30*/  STL [R1+0x98], R23 ;  /* 0x0000981701007387 */ /* 0x000fe80000100800 */
[----:B------:R0:W-:Y:S01]  /*15b40*/  STL.64 [R1+0x1b78], R28 ;  /* 0x001b781c01007387 */ /* 0x0001e20000100a00 */
[----:B------:R-:W-:-:S03]  /*15b50*/  IMAD.WIDE R4, R18, 0x2, R14 ;  /* 0x0000000212047825 */ /* 0x000fc600078e020e */
[----:B0-----:R-:W2:Y:S04]  /*15b60*/  LDL R28, [R1+0x3f8] ;  /* 0x0003f800011c7983 */ /* 0x001ea80000100800 */
[----:B------:R0:W-:Y:S04]  /*15b70*/  STL.64 [R1+0x28], R2 ;  /* 0x0000280201007387 */ /* 0x0001e80000100a00 */
[----:B------:R-:W2:Y:S04]  /*15b80*/  LDL R29, [R1+0x40c] ;  /* 0x00040c00011d7983 */ /* 0x000ea80000100800 */
[----:B------:R1:W-:Y:S01]  /*15b90*/  STL.64 [R1+0x1b80], R26 ;  /* 0x001b801a01007387 */ /* 0x0003e20000100a00 */
[----:B0-----:R-:W-:-:S03]  /*15ba0*/  IMAD.WIDE R2, R26, 0x2, R14 ;  /* 0x000000021a027825 */ /* 0x001fc600078e020e */
[----:B-1----:R-:W2:Y:S04]  /*15bb0*/  LDL R26, [R1+0x408] ;  /* 0x00040800011a7983 */ /* 0x002ea80000100800 */
[----:B------:R0:W-:Y:S04]  /*15bc0*/  STL.64 [R1+0x20], R2 ;  /* 0x0000200201007387 */ /* 0x0001e80000100a00 */
[----:B------:R-:W3:Y:S04]  /*15bd0*/  LDL R27, [R1+0x3fc] ;  /* 0x0003fc00011b7983 */ /* 0x000ee80000100800 */
[----:B------:R1:W-:Y:S01]  /*15be0*/  STL.64 [R1+0x1b88], R18 ;  /* 0x001b881201007387 */ /* 0x0003e20000100a00 */
[----:B0-----:R-:W-:-:S03]  /*15bf0*/  IMAD.WIDE R2, R19, 0x2, R14 ;  /* 0x0000000213027825 */ /* 0x001fc600078e020e */
[----:B------:R5:W-:Y:S04]  /*15c00*/  STL.64 [R1+0x18], R4 ;  /* 0x0000180401007387 */ /* 0x000be80000100a00 */
[----:B-1----:R-:W4:Y:S04]  /*15c10*/  LDL R19, [R1+0xb8] ;  /* 0x0000b80001137983 */ /* 0x002f280000100800 */
[----:B------:R0:W-:Y:S01]  /*15c20*/  STL.64 [R1+0x10], R2 ;  /* 0x0000100201007387 */ /* 0x0001e20000100a00 */
[----:B-----5:R-:W-:-:S04]  /*15c30*/  IMAD.WIDE R4, R21, 0x2, R14 ;  /* 0x0000000215047825 */ /* 0x020fc800078e020e */
[----:B------:R-:W-:-:S04]  /*15c40*/  IMAD.WIDE R6, R22, 0x2, R14 ;  /* 0x0000000216067825 */ /* 0x000fc800078e020e */
[----:B0-----:R-:W-:-:S05]  /*15c50*/  IMAD.WIDE R2, R20, 0x2, R14 ;  /* 0x0000000214027825 */ /* 0x001fca00078e020e */
[----:B------:R-:W-:Y:S01]  /*15c60*/  STL.64 [R1+0x1ac8], R2 ;  /* 0x001ac80201007387 */ /* 0x000fe20000100a00 */
[----:B------:R-:W-:-:S03]  /*15c70*/  IMAD R0, R9, UR7, RZ ;  /* 0x0000000709007c24 */ /* 0x000fc6000f8e02ff */
[----:B------:R-:W-:Y:S01]  /*15c80*/  STL.64 [R1+0x1b90], R20 ;  /* 0x001b901401007387 */ /* 0x000fe20000100a00 */
[----:B------:R-:W-:-:S03]  /*15c90*/  IMAD.WIDE R8, R24, 0x2, R14 ;  /* 0x0000000218087825 */ /* 0x000fc600078e020e */
[----:B------:R2:W-:Y:S01]  /*15ca0*/  STL.64 [R1+0x1ad0], R4 ;  /* 0x001ad00401007387 */ /* 0x0005e20000100a00 */
[----:B------:R-:W-:-:S03]  /*15cb0*/  IMAD.WIDE R10, R10, 0x2, R14 ;  /* 0x000000020a0a7825 */ /* 0x000fc600078e020e */
[----:B------:R-:W-:Y:S04]  /*15cc0*/  STL.64 [R1+0x1b98], R22 ;  /* 0x001b981601007387 */ /* 0x000fe80000100a00 */
[----:B------:R4:W-:Y:S04]  /*15cd0*/  STL.64 [R1+0x1ad8], R6 ;  /* 0x001ad80601007387 */ /* 0x0009e80000100a00 */
[----:B------:R-:W-:Y:S04]  /*15ce0*/  STL.64 [R1+0x1ba0], R24 ;  /* 0x001ba01801007387 */ /* 0x000fe80000100a00 */
[----:B------:R-:W-:Y:S04]  /*15cf0*/  STL.64 [R1+0x1ae0], R8 ;  /* 0x001ae00801007387 */ /* 0x000fe80000100a00 */
[----:B------:R-:W-:Y:S01]  /*15d00*/  STL.64 [R1+0x1ae8], R10 ;  /* 0x001ae80a01007387 */ /* 0x000fe20000100a00 */
[----:B--2---:R-:W-:-:S04]  /*15d10*/  IMAD.WIDE R4, R26, 0x2, R14 ;  /* 0x000000021a047825 */ /* 0x004fc800078e020e */
[----:B---3--:R-:W-:-:S04]  /*15d20*/  IMAD.WIDE R2, R27, 0x2, R14 ;  /* 0x000000021b027825 */ /* 0x008fc800078e020e */
[----:B----4-:R-:W-:-:S05]  /*15d30*/  IMAD.WIDE R6, R19, 0x2, R14 ;  /* 0x0000000213067825 */ /* 0x010fca00078e020e */
[----:B------:R0:W-:Y:S04]  /*15d40*/  STL.64 [R1+0x48], R6 ;  /* 0x0000480601007387 */ /* 0x0001e80000100a00 */
[----:B------:R1:W-:Y:S04]  /*15d50*/  STL.64 [R1+0x58], R4 ;  /* 0x0000580401007387 */ /* 0x0003e80000100a00 */
[----:B------:R2:W-:Y:S01]  /*15d60*/  STL.64 [R1+0x68], R2 ;  /* 0x0000680201007387 */ /* 0x0005e20000100a00 */
[----:B0-----:R-:W-:-:S04]  /*15d70*/  IMAD.WIDE R6, R28, 0x2, R14 ;  /* 0x000000021c067825 */ /* 0x001fc800078e020e */
[--C-:B-1----:R-:W-:Y:S01]  /*15d80*/  IMAD.WIDE R4, R29, 0x2, R14.reuse ;  /* 0x000000021d047825 */ /* 0x102fe200078e020e */
[----:B------:R0:W-:Y:S03]  /*15d90*/  STL.64 [R1+0x78], R6 ;  /* 0x0000780601007387 */ /* 0x0001e60000100a00 */
[--C-:B--2---:R-:W-:Y:S01]  /*15da0*/  IMAD.WIDE R2, R16, 0x2, R14.reuse ;  /* 0x0000000210027825 */ /* 0x104fe200078e020e */
[----:B------:R1:W-:Y:S04]  /*15db0*/  STL.64 [R1+0x88], R4 ;  /* 0x0000880401007387 */ /* 0x0003e80000100a00 */
[----:B------:R2:W-:Y:S01]  /*15dc0*/  STL.64 [R1+0xa0], R2 ;  /* 0x0000a00201007387 */ /* 0x0005e20000100a00 */
[----:B0-----:R-:W-:-:S04]  /*15dd0*/  IMAD.WIDE R6, R17, 0x2, R14 ;  /* 0x0000000211067825 */ /* 0x001fc800078e020e */
[--C-:B-1----:R-:W-:Y:S01]  /*15de0*/  IMAD.WIDE R4, R12, 0x2, R14.reuse ;  /* 0x000000020c047825 */ /* 0x102fe200078e020e */
[----:B------:R-:W-:Y:S03]  /*15df0*/  STL.64 [R1+0xb0], R6 ;  /* 0x0000b00601007387 */ /* 0x000fe60000100a00 */
[--C-:B--2---:R-:W-:Y:S02]  /*15e00*/  IMAD.WIDE R2, R13, 0x2, R14.reuse ;  /* 0x000000020d027825 */ /* 0x104fe400078e020e */
[----:B------:R-:W2:Y:S04]  /*15e10*/  LDL R13, [R1+0x3e0] ;  /* 0x0003e000010d7983 */ /* 0x000ea80000100800 */
[----:B------:R-:W-:Y:S04]  /*15e20*/  STL.64 [R1+0xc8], R4 ;  /* 0x0000c80401007387 */ /* 0x000fe80000100a00 */
[----:B------:R-:W3:Y:S04]  /*15e30*/  LDL R10, [R1+0x44c] ;  /* 0x00044c00010a7983 */ /* 0x000ee80000100800 */
[----:B------:R-:W-:Y:S04]  /*15e40*/  STL.64 [R1+0xd8], R2 ;  /* 0x0000d80201007387 */ /* 0x000fe80000100a00 */
[----:B------:R-:W4:Y:S04]  /*15e50*/  LDL R11, [R1+0x460] ;  /* 0x00046000010b7983 */ /* 0x000f280000100800 */
[----:B----4-:R0:W-:Y:S04]  /*15e60*/  STL [R1+0x1be8], R11 ;  /* 0x001be80b01007387 */ /* 0x0101e80000100800 */
[----:B0-----:R-:W4:Y:S04]  /*15e70*/  LDL R11, [R1+0x3d0] ;  /* 0x0003d000010b7983 */ /* 0x001f280000100800 */
[----:B---3--:R0:W-:Y:S04]  /*15e80*/  STL [R1+0x1bec], R10 ;  /* 0x001bec0a01007387 */ /* 0x0081e80000100800 */
[----:B0-----:R-:W3:Y:S04]  /*15e90*/  LDL R10, [R1+0x3d4] ;  /* 0x0003d400010a7983 */ /* 0x001ee80000100800 */
[----:B----4-:R0:W-:Y:S04]  /*15ea0*/  STL [R1+0x1bf0], R11 ;  /* 0x001bf00b01007387 */ /* 0x0101e80000100800 */
[----:B0-----:R-:W4:Y:S04]  /*15eb0*/  LDL R11, [R1+0x448] ;  /* 0x00044800010b7983 */ /* 0x001f280000100800 */
[----:B---3--:R0:W-:Y:S04]  /*15ec0*/  STL [R1+0x1bf4], R10 ;  /* 0x001bf40a01007387 */ /* 0x0081e80000100800 */
[----:B0-----:R-:W3:Y:S04]  /*15ed0*/  LDL R10, [R1+0x43c] ;  /* 0x00043c00010a7983 */ /* 0x001ee80000100800 */
[----:B----4-:R-:W-:Y:S04]  /*15ee0*/  STL [R1+0x1bf8], R11 ;  /* 0x001bf80b01007387 */ /* 0x010fe80000100800 */
[----:B---3--:R2:W-:Y:S04]  /*15ef0*/  STL [R1+0x1bfc], R10 ;  /* 0x001bfc0a01007387 */ /* 0x0085e80000100800 */
[----:B------:R-:W3:Y:S04]  /*15f00*/  LDL R8, [R1+0x464] ;  /* 0x0004640001087983 */ /* 0x000ee80000100800 */
[----:B------:R-:W4:Y:S01]  /*15f10*/  LDL R9, [R1+0x470] ;  /* 0x0004700001097983 */ /* 0x000f220000100800 */
[----:B--2---:R-:W-:-:S03]  /*15f20*/  IMAD.WIDE R10, R13, 0x2, R14 ;  /* 0x000000020d0a7825 */ /* 0x004fc600078e020e */
[----:B------:R-:W2:Y:S04]  /*15f30*/  LDL R24, [R1+0x3bc] ;  /* 0x0003bc0001187983 */ /* 0x000ea80000100800 */
[----:B------:R-:W5:Y:S04]  /*15f40*/  LDL R25, [R1+0x3b8] ;  /* 0x0003b80001197983 */ /* 0x000f680000100800 */
[----:B------:R-:W2:Y:S04]  /*15f50*/  LDL R6, [R1+0x474] ;  /* 0x0004740001067983 */ /* 0x000ea80000100800 */
        /* <DEDUP_REMOVED lines=18> */
[----:B------:R0:W-:Y:S04]  /*16080*/  STL.64 [R1+0xf0], R10 ;  /* 0x0000f00a01007387 */ /* 0x0001e80000100a00 */
[----:B0-----:R-:W2:Y:S04]  /*16090*/  LDL.LU R10, [R1+0x1bfc] ;  /* 0x001bfc00010a7983 */ /* 0x001ea80000300800 */
[----:B------:R-:W3:Y:S01]  /*160a0*/  LDL R13, [R1+0x368] ;  /* 0x00036800010d7983 */ /* 0x000ee20000100800 */
[----:B--2---:R-:W-:-:S05]  /*160b0*/  IMAD.WIDE R10, R10, 0x2, R14 ;  /* 0x000000020a0a7825 */ /* 0x004fca00078e020e */
[----:B------:R0:W-:Y:S04]  /*160c0*/  STL.64 [R1+0x100], R10 ;  /* 0x0001000a01007387 */ /* 0x0001e80000100a00 */
[----:B0-----:R-:W2:Y:S02]  /*160d0*/  LDL.LU R11, [R1+0x1bf8] ;  /* 0x001bf800010b7983 */ /* 0x001ea40000300800 */
        /* <DEDUP_REMOVED lines=13> */
[----:B------:R3:W-:Y:S02]  /*161b0*/  STL.64 [R1+0x168], R10 ;  /* 0x0001680a01007387 */ /* 0x0007e40000100a00 */
[----:B---3--:R-:W-:-:S04]  /*161c0*/  IMAD.WIDE R10, R8, 0x2, R14 ;  /* 0x00000002080a7825 */ /* 0x008fc800078e020e */
[--C-:B----4-:R-:W-:Y:S01]  /*161d0*/  IMAD.WIDE R8, R9, 0x2, R14.reuse ;  /* 0x0000000209087825 */ /* 0x110fe200078e020e */
[----:B------:R0:W-:Y:S04]  /*161e0*/  STL.64 [R1+0x180], R10 ;  /* 0x0001800a01007387 */ /* 0x0001e80000100a00 */
[----:B------:R5:W-:Y:S01]  /*161f0*/  STL.64 [R1+0x190], R8 ;  /* 0x0001900801007387 */ /* 0x000be20000100a00 */
[----:B0-----:R-:W-:-:S04]  /*16200*/  IMAD.WIDE R10, R24, 0x2, R14 ;  /* 0x00000002180a7825 */ /* 0x001fc800078e020e */
[--C-:B-----5:R-:W-:Y:S01]  /*16210*/  IMAD.WIDE R8, R25, 0x2, R14.reuse ;  /* 0x0000000219087825 */ /* 0x120fe200078e020e */
[----:B------:R0:W-:Y:S04]  /*16220*/  STL.64 [R1+0x1a8], R10 ;  /* 0x0001a80a01007387 */ /* 0x0001e80000100a00 */
[----:B------:R1:W-:Y:S01]  /*16230*/  STL.64 [R1+0x1c0], R8 ;  /* 0x0001c00801007387 */ /* 0x0003e20000100a00 */
[----:B0-----:R-:W-:-:S04]  /*16240*/  IMAD.WIDE R10, R6, 0x2, R14 ;  /* 0x00000002060a7825 */ /* 0x001fc800078e020e */
[--C-:B------:R-:W-:Y:S01]  /*16250*/  IMAD.WIDE R6, R7, 0x2, R14.reuse ;  /* 0x0000000207067825 */ /* 0x100fe200078e020e */
[----:B------:R0:W-:Y:S03]  /*16260*/  STL.64 [R1+0x1d0], R10 ;  /* 0x0001d00a01007387 */ /* 0x0001e60000100a00 */
[--C-:B-1----:R-:W-:Y:S01]  /*16270*/  IMAD.WIDE R8, R22, 0x2, R14.reuse ;  /* 0x0000000216087825 */ /* 0x102fe200078e020e */
[----:B------:R1:W-:Y:S04]  /*16280*/  STL.64 [R1+0x1e8], R6 ;  /* 0x0001e80601007387 */ /* 0x0003e80000100a00 */
[----:B------:R2:W-:Y:S01]  /*16290*/  STL.64 [R1+0x1f8], R8 ;  /* 0x0001f80801007387 */ /* 0x0005e20000100a00 */
[----:B0-----:R-:W-:-:S04]  /*162a0*/  IMAD.WIDE R10, R23, 0x2, R14 ;  /* 0x00000002170a7825 */ /* 0x001fc800078e020e */
[--C-:B-1----:R-:W-:Y:S01]  /*162b0*/  IMAD.WIDE R6, R4, 0x2, R14.reuse ;  /* 0x0000000204067825 */ /* 0x102fe200078e020e */
[----:B------:R-:W-:Y:S03]  /*162c0*/  STL.64 [R1+0x210], R10 ;  /* 0x0002100a01007387 */ /* 0x000fe60000100a00 */
[--C-:B--2---:R-:W-:Y:S01]  /*162d0*/  IMAD.WIDE R8, R5, 0x2, R14.reuse ;  /* 0x0000000205087825 */ /* 0x104fe200078e020e */
[----:B------:R0:W-:Y:S03]  /*162e0*/  STL.64 [R1+0x220], R6 ;  /* 0x0002200601007387 */ /* 0x0001e60000100a00 */
[--C-:B------:R-:W-:Y:S01]  /*162f0*/  IMAD.WIDE R4, R20, 0x2, R14.reuse ;  /* 0x0000000214047825 */ /* 0x100fe200078e020e */
[----:B------:R1:W-:Y:S04]  /*16300*/  STL.64 [R1+0x238], R8 ;  /* 0x0002380801007387 */ /* 0x0003e80000100a00 */
[----:B------:R2:W-:Y:S01]  /*16310*/  STL.64 [R1+0x250], R4 ;  /* 0x0002500401007387 */ /* 0x0005e20000100a00 */
[----:B0-----:R-:W-:-:S04]  /*16320*/  IMAD.WIDE R6, R21, 0x2, R14 ;  /* 0x0000000215067825 */ /* 0x001fc800078e020e */
[--C-:B-1----:R-:W-:Y:S01]  /*16330*/  IMAD.WIDE R8, R2, 0x2, R14.reuse ;  /* 0x0000000202087825 */ /* 0x102fe200078e020e */
[----:B------:R0:W-:Y:S03]  /*16340*/  STL.64 [R1+0x260], R6 ;  /* 0x0002600601007387 */ /* 0x0001e60000100a00 */
[--C-:B--2---:R-:W-:Y:S01]  /*16350*/  IMAD.WIDE R4, R3, 0x2, R14.reuse ;  /* 0x0000000203047825 */ /* 0x104fe200078e020e */
[----:B------:R-:W-:Y:S03]  /*16360*/  STL.64 [R1+0x278], R8 ;  /* 0x0002780801007387 */ /* 0x000fe60000100a00 */
[--C-:B------:R-:W-:Y:S01]  /*16370*/  IMAD.WIDE R2, R19, 0x2, R14.reuse ;  /* 0x0000000213027825 */ /* 0x100fe200078e020e */
[----:B------:R1:W-:Y:S03]  /*16380*/  STL.64 [R1+0x288], R4 ;  /* 0x0002880401007387 */ /* 0x0003e60000100a00 */
[----:B0-----:R-:W-:-:S05]  /*16390*/  IMAD.WIDE R6, R18, 0x2, R14 ;  /* 0x0000000212067825 */ /* 0x001fca00078e020e */
[----:B------:R0:W-:Y:S01]  /*163a0*/  STL.64 [R1+0x2a0], R6 ;  /* 0x0002a00601007387 */ /* 0x0001e20000100a00 */
[----:B-1----:R-:W-:-:S03]  /*163b0*/  IMAD.WIDE R4, R26, 0x2, R14 ;  /* 0x000000021a047825 */ /* 0x002fc600078e020e */
        /* <DEDUP_REMOVED lines=13> */
[----:B------:R0:W-:Y:S04]  /*16490*/  STL.64 [R1+0x330], R2 ;  /* 0x0003300201007387 */ /* 0x0001e80000100a00 */
[----:B------:R-:W-:Y:S04]  /*164a0*/  STL.64 [R1+0x350], R4 ;  /* 0x0003500401007387 */ /* 0x000fe80000100a00 */
[----:B------:R-:W3:Y:S01]  /*164b0*/  LDL R10, [R1+0x528] ;  /* 0x00052800010a7983 */ /* 0x000ee20000100800 */
[----:B0-----:R-:W-:-:S03]  /*164c0*/  IMAD.WIDE R2, R13, 0x2, R14 ;  /* 0x000000020d027825 */ /* 0x001fc600078e020e */
[----:B------:R-:W4:Y:S04]  /*164d0*/  LDL R13, [R1+0x500] ;  /* 0x00050000010d7983 */ /* 0x000f280000100800 */
[----:B------:R-:W-:Y:S04]  /*164e0*/  STL.64 [R1+0x360], R2 ;  /* 0x0003600201007387 */ /* 0x000fe80000100a00 */
[----:B------:R-:W5:Y:S04]  /*164f0*/  LDL R11, [R1+0x52c] ;  /* 0x00052c00010b7983 */ /* 0x000f680000100800 */
[----:B-----5:R0:W-:Y:S04]  /*16500*/  STL [R1+0x1bd8], R11 ;  /* 0x001bd80b01007387 */ /* 0x0201e80000100800 */
[----:B0-----:R-:W5:Y:S04]  /*16510*/  LDL R11, [R1+0x51c] ;  /* 0x00051c00010b7983 */ /* 0x001f680000100800 */
[----:B---3--:R0:W-:Y:S04]  /*16520*/  STL [R1+0x1bdc], R10 ;  /* 0x001bdc0a01007387 */ /* 0x0081e80000100800 */
[----:B0-----:R-:W3:Y:S04]  /*16530*/  LDL R10, [R1+0x518] ;  /* 0x00051800010a7983 */ /* 0x001ee80000100800 */
[----:B-----5:R0:W-:Y:S04]  /*16540*/  STL [R1+0x1be0], R11 ;  /* 0x001be00b01007387 */ /* 0x0201e80000100800 */
[----:B0-----:R-:W5:Y:S01]  /*16550*/  LDL R11, [R1+0x504] ;  /* 0x00050400010b7983 */ /* 0x001f620000100800 */
[----:B--2---:R-:W-:-:S03]  /*16560*/  IMAD.WIDE R28, R12, 0x2, R14 ;  /* 0x000000020c1c7825 */ /* 0x004fc600078e020e */
[----:B---3--:R-:W-:Y:S01]  /*16570*/  STL [R1+0x1be4], R10 ;  /* 0x001be40a01007387 */ /* 0x008fe20000100800 */
[----:B----4-:R-:W-:-:S03]  /*16580*/  IMAD.WIDE R12, R13, 0x2, R14 ;  /* 0x000000020d0c7825 */ /* 0x010fc600078e020e */
[----:B------:R-:W2:Y:S04]  /*16590*/  LDL R8, [R1+0x540] ;  /* 0x0005400001087983 */ /* 0x000ea80000100800 */
[----:B------:R-:W3:Y:S04]  /*165a0*/  LDL R9, [R1+0x544] ;  /* 0x0005440001097983 */ /* 0x000ee80000100800 */
[----:B------:R-:W4:Y:S04]  /*165b0*/  LDL R24, [R1+0x54c] ;  /* 0x00054c0001187983 */ /* 0x000f280000100800 */
        /* <DEDUP_REMOVED lines=18> */
[----:B0-----:R-:W2:Y:S04]  /*166e0*/  LDL R28, [R1+0x5dc] ;  /* 0x0005dc00011c7983 */ /* 0x001ea80000100800 */
[----:B------:R-:W2:Y:S04]  /*166f0*/  LDL R29, [R1+0x5e8] ;  /* 0x0005e800011d7983 */ /* 0x000ea80000100800 */
[----:B------:R0:W-:Y:S04]  /*16700*/  STL.64 [R1+0x388], R12 ;  /* 0x0003880c01007387 */ /* 0x0001e80000100a00 */
[----:B0-----:R-:W2:Y:S04]  /*16710*/  LDL R12, [R1+0x5ec] ;  /* 0x0005ec00010c7983 */ /* 0x001ea80000100800 */
[----:B------:R-:W2:Y:S01]  /*16720*/  LDL R13, [R1+0x5f8] ;  /* 0x0005f800010d7983 */ /* 0x000ea20000100800 */
[----:B-----5:R-:W-:-:S05]  /*16730*/  IMAD.WIDE R10, R11, 0x2, R14 ;  /* 0x000000020b0a7825 */ /* 0x020fca00078e020e */
[----:B------:R0:W-:Y:S04]  /*16740*/  STL.64 [R1+0x3a0], R10 ;  /* 0x0003a00a01007387 */ /* 0x0001e80000100a00 */
[----:B0-----:R-:W5:Y:S02]  /*16750*/  LDL.LU R10, [R1+0x1be4] ;  /* 0x001be400010a7983 */ /* 0x001f640000300800 */
        /* <DEDUP_REMOVED lines=10> */
[----:B------:R2:W-:Y:S02]  /*16800*/  STL.64 [R1+0x3f0], R10 ;  /* 0x0003f00a01007387 */ /* 0x0005e40000100a00 */
[----:B--2---:R-:W-:-:S04]  /*16810*/  IMAD.WIDE R10, R8, 0x2, R14 ;  /* 0x00000002080a7825 */ /* 0x004fc800078e020e */
[--C-:B---3--:R-:W-:Y:S01]  /*16820*/  IMAD.WIDE R8, R9, 0x2, R14.reuse ;  /* 0x0000000209087825 */ /* 0x108fe200078e020e */
[----:B------:R4:W-:Y:S04]  /*16830*/  STL.64 [R1+0x400], R10 ;  /* 0x0004000a01007387 */ /* 0x0009e80000100a00 */
[----:B------:R0:W-:Y:S01]  /*16840*/  STL.64 [R1+0x418], R8 ;  /* 0x0004180801007387 */ /* 0x0001e20000100a00 */
[----:B----4-:R-:W-:-:S04]  /*16850*/  IMAD.WIDE R10, R24, 0x2, R14 ;  /* 0x00000002180a7825 */ /* 0x010fc800078e020e */
[--C-:B0-----:R-:W-:Y:S01]  /*16860*/  IMAD.WIDE R8, R25, 0x2, R14.reuse ;  /* 0x0000000219087825 */ /* 0x101fe200078e020e */
[----:B------:R0:W-:Y:S03]  /*16870*/  STL.64 [R1+0x430], R10 ;  /* 0x0004300a01007387 */ /* 0x0001e60000100a00 */
[--C-:B------:R-:W-:Y:S01]  /*16880*/  IMAD.WIDE R24, R6, 0x2, R14.reuse ;  /* 0x0000000206187825 */ /* 0x100fe200078e020e */
[----:B------:R1:W-:Y:S04]  /*16890*/  STL.64 [R1+0x440], R8 ;  /* 0x0004400801007387 */ /* 0x0003e80000100a00 */
[----:B------:R-:W-:Y:S01]  /*168a0*/  STL.64 [R1+0x458], R24 ;  /* 0x0004581801007387 */ /* 0x000fe20000100a00 */
[----:B0-----:R-:W-:-:S04]  /*168b0*/  IMAD.WIDE R10, R7, 0x2, R14 ;  /* 0x00000002070a7825 */ /* 0x001fc800078e020e */
[--C-:B-1----:R-:W-:Y:S01]  /*168c0*/  IMAD.WIDE R8, R22, 0x2, R14.reuse ;  /* 0x0000000216087825 */ /* 0x102fe200078e020e */
[----:B------:R0:W-:Y:S03]  /*168d0*/  STL.64 [R1+0x468], R10 ;  /* 0x0004680a01007387 */ /* 0x0001e60000100a00 */
[--C-:B------:R-:W-:Y:S01]  /*168e0*/  IMAD.WIDE R6, R23, 0x2, R14.reuse ;  /* 0x0000000217067825 */ /* 0x100fe200078e020e */
        /* <DEDUP_REMOVED lines=21> */
[--C-:B--2---:R-:W-:Y:S02]  /*16a40*/  IMAD.WIDE R2, R16, 0x2, R14.reuse ;  /* 0x0000000210027825 */ /* 0x104fe400078e020e */
[----:B------:R-:W2:Y:S04]  /*16a50*/  LDL R16, [R1+0x5fc] ;  /* 0x0005fc0001107983 */ /* 0x000ea80000100800 */
[----:B------:R1:W-:Y:S04]  /*16a60*/  STL.64 [R1+0x560], R4 ;  /* 0x0005600401007387 */ /* 0x0003e80000100a00 */
[----:B------:R3:W-:Y:S01]  /*16a70*/  STL.64 [R1+0x570], R2 ;  /* 0x0005700201007387 */ /* 0x0007e20000100a00 */
[----:B0-----:R-:W-:-:S04]  /*16a80*/  IMAD.WIDE R6, R29, 0x2, R14 ;  /* 0x000000021d067825 */ /* 0x001fc800078e020e */
[--C-:B-1----:R-:W-:Y:S02]  /*16a90*/  IMAD.WIDE R4, R17, 0x2, R14.reuse ;  /* 0x0000000211047825 */ /* 0x102fe400078e020e */
[----:B------:R-:W4:Y:S02]  /*16aa0*/  LDL R17, [R1+0x608] ;  /* 0x0006080001117983 */ /* 0x000f240000100800 */
[--C-:B---3--:R-:W-:Y:S02]  /*16ab0*/  IMAD.WIDE R2, R28, 0x2, R14.reuse ;  /* 0x000000021c027825 */ /* 0x108fe400078e020e */
[----:B------:R0:W-:Y:S04]  /*16ac0*/  STL.64 [R1+0x580], R4 ;  /* 0x0005800401007387 */ /* 0x0001e80000100a00 */
[----:B------:R1:W-:Y:S04]  /*16ad0*/  STL.64 [R1+0x590], R2 ;  /* 0x0005900201007387 */ /* 0x0003e80000100a00 */
[----:B------:R-:W-:Y:S01]  /*16ae0*/  STL.64 [R1+0x5a0], R6 ;  /* 0x0005a00601007387 */ /* 0x000fe20000100a00 */
[----:B0-----:R-:W-:-:S03]  /*16af0*/  IMAD.WIDE R4, R12, 0x2, R14 ;  /* 0x000000020c047825 */ /* 0x001fc600078e020e */
[----:B------:R-:W3:Y:S01]  /*16b00*/  LDL R28, [R1+0x60c] ;  /* 0x00060c00011c7983 */ /* 0x000ee20000100800 */
[----:B-1----:R-:W-:-:S03]  /*16b10*/  IMAD.WIDE R2, R13, 0x2, R14 ;  /* 0x000000020d027825 */ /* 0x002fc600078e020e */
[----:B------:R-:W-:Y:S04]  /*16b20*/  STL.64 [R1+0x5b0], R4 ;  /* 0x0005b00401007387 */ /* 0x000fe80000100a00 */
[----:B------:R-:W5:Y:S04]  /*16b30*/  LDL R12, [R1+0x610] ;  /* 0x00061000010c7983 */ /* 0x000f680000100800 */
[----:B------:R-:W-:Y:S04]  /*16b40*/  STL.64 [R1+0x5c0], R2 ;  /* 0x0005c00201007387 */ /* 0x000fe80000100a00 */
[----:B------:R-:W2:Y:S04]  /*16b50*/  LDL R11, [R1+0x628] ;  /* 0x00062800010b7983 */ /* 0x000ea80000100800 */
[----:B------:R-:W3:Y:S04]  /*16b60*/  LDL R10, [R1+0x620] ;  /* 0x00062000010a7983 */ /* 0x000ee80000100800 */
[----:B--2---:R0:W-:Y:S04]  /*16b70*/  STL [R1+0x1bcc], R11 ;  /* 0x001bcc0b01007387 */ /* 0x0041e80000100800 */
[----:B0-----:R-:W2:Y:S01]  /*16b80*/  LDL R11, [R1+0x614] ;  /* 0x00061400010b7983 */ /* 0x001ea20000100800 */
[----:B------:R-:W-:-:S03]  /*16b90*/  IMAD.WIDE R26, R16, 0x2, R14 ;  /* 0x00000002101a7825 */ /* 0x000fc600078e020e */
[----:B---3--:R-:W-:Y:S04]  /*16ba0*/  STL [R1+0x1bd0], R10 ;  /* 0x001bd00a01007387 */ /* 0x008fe80000100800 */
[----:B--2---:R4:W-:Y:S04]  /*16bb0*/  STL [R1+0x1bd4], R11 ;  /* 0x001bd40b01007387 */ /* 0x0049e80000100800 */
[----:B------:R-:W2:Y:S04]  /*16bc0*/  LDL R8, [R1+0x638] ;  /* 0x0006380001087983 */ /* 0x000ea80000100800 */
[----:B------:R-:W3:Y:S01]  /*16bd0*/  LDL R9, [R1+0x648] ;  /* 0x0006480001097983 */ /* 0x000ee20000100800 */
[----:B----4-:R-:W-:-:S03]  /*16be0*/  IMAD.WIDE R10, R17, 0x2, R14 ;  /* 0x00000002110a7825 */ /* 0x010fc600078e020e */
        /* <DEDUP_REMOVED lines=16> */
[----:B------:R-:W2:Y:S04]  /*16cf0*/  LDL R19, [R1+0x70c] ;  /* 0x00070c0001137983 */ /* 0x000ea80000100800 */
[----:B0-----:R-:W2:Y:S04]  /*16d00*/  LDL R26, [R1+0x728] ;  /* 0x00072800011a7983 */ /* 0x001ea80000100800 */
[----:B------:R0:W-:Y:S04]  /*16d10*/  STL.64 [R1+0x5e0], R10 ;  /* 0x0005e00a01007387 */ /* 0x0001e80000100a00 */
[----:B------:R-:W2:Y:S04]  /*16d20*/  LDL R27, [R1+0x730] ;  /* 0x00073000011b7983 */ /* 0x000ea80000100800 */
[----:B------:R-:W2:Y:S01]  /*16d30*/  LDL R16, [R1+0x740] ;  /* 0x0007400001107983 */ /* 0x000ea20000100800 */
[----:B0-----:R-:W-:-:S03]  /*16d40*/  IMAD.WIDE R10, R28, 0x2, R14 ;  /* 0x000000021c0a7825 */ /* 0x001fc600078e020e */
[----:B------:R-:W2:Y:S04]  /*16d50*/  LDL R17, [R1+0x748] ;  /* 0x0007480001117983 */ /* 0x000ea80000100800 */
[----:B------:R5:W-:Y:S02]  /*16d60*/  STL.64 [R1+0x5f0], R10 ;  /* 0x0005f00a01007387 */ /* 0x000be40000100a00 */
[----:B-----5:R-:W-:-:S05]  /*16d70*/  IMAD.WIDE R10, R12, 0x2, R14 ;  /* 0x000000020c0a7825 */ /* 0x020fca00078e020e */
[----:B------:R0:W-:Y:S04]  /*16d80*/  STL.64 [R1+0x600], R10 ;  /* 0x0006000a01007387 */ /* 0x0001e80000100a00 */
[----:B0-----:R-:W5:Y:S04]  /*16d90*/  LDL.LU R11, [R1+0x1bd4] ;  /* 0x001bd400010b7983 */ /* 0x001f680000300800 */
[----:B------:R-:W2:Y:S04]  /*16da0*/  LDL R28, [R1+0x758] ;  /* 0x00075800011c7983 */ /* 0x000ea80000100800 */
        /* <DEDUP_REMOVED lines=9> */
[----:B--2---:R-:W-:-:S05]  /*16e40*/  IMAD.WIDE R10, R8, 0x2, R14 ;  /* 0x00000002080a7825 */ /* 0x004fca00078e020e */
[----:B------:R3:W-:Y:S02]  /*16e50*/  STL.64 [R1+0x658], R10 ;  /* 0x0006580a01007387 */ /* 0x0007e40000100a00 */
[----:B---3--:R-:W-:-:S04]  /*16e60*/  IMAD.WIDE R10, R9, 0x2, R14 ;  /* 0x00000002090a7825 */ /* 0x008fc800078e020e */
[--C-:B----4-:R-:W-:Y:S01]  /*16e70*/  IMAD.WIDE R8, R24, 0x2, R14.reuse ;  /* 0x0000000218087825 */ /* 0x110fe200078e020e */
[----:B------:R0:W-:Y:S04]  /*16e80*/  STL.64 [R1+0x670], R10 ;  /* 0x0006700a01007387 */ /* 0x0001e80000100a00 */
[----:B------:R1:W-:Y:S01]  /*16e90*/  STL.64 [R1+0x688], R8 ;  /* 0x0006880801007387 */ /* 0x0003e20000100a00 */
[----:B0-----:R-:W-:-:S04]  /*16ea0*/  IMAD.WIDE R10, R25, 0x2, R14 ;  /* 0x00000002190a7825 */ /* 0x001fc800078e020e */
[--C-:B------:R-:W-:Y:S01]  /*16eb0*/  IMAD.WIDE R24, R6, 0x2, R14.reuse ;  /* 0x0000000206187825 */ /* 0x100fe200078e020e */
[----:B------:R0:W-:Y:S03]  /*16ec0*/  STL.64 [R1+0x6a0], R10 ;  /* 0x0006a00a01007387 */ /* 0x0001e60000100a00 */
[--C-:B-1----:R-:W-:Y:S01]  /*16ed0*/  IMAD.WIDE R8, R7, 0x2, R14.reuse ;  /* 0x0000000207087825 */ /* 0x102fe200078e020e */
[----:B------:R-:W-:Y:S03]  /*16ee0*/  STL.64 [R1+0x6b8], R24 ;  /* 0x0006b81801007387 */ /* 0x000fe60000100a00 */
[--C-:B------:R-:W-:Y:S01]  /*16ef0*/  IMAD.WIDE R6, R23, 0x2, R14.reuse ;  /* 0x0000000217067825 */ /* 0x100fe200078e020e */
[----:B------:R1:W-:Y:S03]  /*16f00*/  STL.64 [R1+0x6d0], R8 ;  /* 0x0006d00801007387 */ /* 0x0003e60000100a00 */
[----:B0-----:R-:W-:-:S05]  /*16f10*/  IMAD.WIDE R10, R22, 0x2, R14 ;  /* 0x00000002160a7825 */ /* 0x001fca00078e020e */
[----:B------:R-:W-:Y:S01]  /*16f20*/  STL.64 [R1+0x6e8], R10 ;  /* 0x0006e80a01007387 */ /* 0x000fe20000100a00 */
[----:B-1----:R-:W-:-:S03]  /*16f30*/  IMAD.WIDE R8, R4, 0x2, R14 ;  /* 0x0000000204087825 */ /* 0x002fc600078e020e */
[----:B------:R0:W-:Y:S01]  /*16f40*/  STL.64 [R1+0x6f8], R6 ;  /* 0x0006f80601007387 */ /* 0x0001e20000100a00 */
[----:B------:R-:W-:-:S03]  /*16f50*/  IMAD.WIDE R4, R5, 0x2, R14 ;  /* 0x0000000205047825 */ /* 0x000fc600078e020e */
[----:B------:R1:W-:Y:S04]  /*16f60*/  STL.64 [R1+0x710], R8 ;  /* 0x0007100801007387 */ /* 0x0003e80000100a00 */
[----:B------:R2:W-:Y:S01]  /*16f70*/  STL.64 [R1+0x720], R4 ;  /* 0x0007200401007387 */ /* 0x0005e20000100a00 */
[----:B0-----:R-:W-:-:S04]  /*16f80*/  IMAD.WIDE R6, R20, 0x2, R14 ;  /* 0x0000000214067825 */ /* 0x001fc800078e020e */
[--C-:B-1----:R-:W-:Y:S01]  /*16f90*/  IMAD.WIDE R8, R21, 0x2, R14.reuse ;  /* 0x0000000215087825 */ /* 0x102fe200078e020e */
[----:B------:R0:W-:Y:S03]  /*16fa0*/  STL.64 [R1+0x738], R6 ;  /* 0x0007380601007387 */ /* 0x0001e60000100a00 */
[--C-:B--2---:R-:W-:Y:S01]  /*16fb0*/  IMAD.WIDE R4, R2, 0x2, R14.reuse ;  /* 0x0000000202047825 */ /* 0x104fe200078e020e */
[----:B------:R-:W-:Y:S04]  /*16fc0*/  STL.64 [R1+0x750], R8 ;  /* 0x0007500801007387 */ /* 0x000fe80000100a00 */
[----:B------:R1:W-:Y:S01]  /*16fd0*/  STL.64 [R1+0x768], R4 ;  /* 0x0007680401007387 */ /* 0x0003e20000100a00 */
[----:B0-----:R-:W-:-:S04]  /*16fe0*/  IMAD.WIDE R6, R3, 0x2, R14 ;  /* 0x0000000203067825 */ /* 0x001fc800078e020e */
[--C-:B------:R-:W-:Y:S01]  /*16ff0*/  IMAD.WIDE R2, R18, 0x2, R14.reuse ;  /* 0x0000000212027825 */ /* 0x100fe200078e020e */
[----:B------:R0:W-:Y:S03]  /*17000*/  STL.64 [R1+0x780], R6 ;  /* 0x0007800601007387 */ /* 0x0001e60000100a00 */
[--C-:B-1----:R-:W-:Y:S02]  /*17010*/  IMAD.WIDE R4, R13, 0x2, R14.reuse ;  /* 0x000000020d047825 */ /* 0x102fe400078e020e */
        /* <DEDUP_REMOVED lines=8> */
[----:B------:R1:W-:Y:S01]  /*170a0*/  STL.64 [R1+0xd98], R4 ;  /* 0x000d980401007387 */ /* 0x0003e20000100a00 */
[----:B0-----:R-:W-:-:S04]  /*170b0*/  IMAD.WIDE R2, R26, 0x2, R14 ;  /* 0x000000021a027825 */ /* 0x001fc800078e020e */
[--C-:B-1----:R-:W-:Y:S01]  /*170c0*/  IMAD.WIDE R4, R16, 0x2, R14.reuse ;  /* 0x0000000210047825 */ /* 0x102fe200078e020e */
[----:B------:R0:W-:Y:S04]  /*170d0*/  STL.64 [R1+0xda8], R2 ;  /* 0x000da80201007387 */ /* 0x0001e80000100a00 */
[----:B------:R-:W-:Y:S04]  /*170e0*/  STL.64 [R1+0xdb8], R6 ;  /* 0x000db80601007387 */ /* 0x000fe80000100a00 */
[----:B------:R-:W3:Y:S01]  /*170f0*/  LDL R16, [R1+0x788] ;  /* 0x0007880001107983 */ /* 0x000ee20000100800 */
[----:B0-----:R-:W-:-:S03]  /*17100*/  IMAD.WIDE R2, R17, 0x2, R14 ;  /* 0x0000000211027825 */ /* 0x001fc600078e020e */
[----:B------:R0:W-:Y:S04]  /*17110*/  STL.64 [R1+0xdc8], R4 ;  /* 0x000dc80401007387 */ /* 0x0001e80000100a00 */
[----:B------:R-:W5:Y:S04]  /*17120*/  LDL R17, [R1+0x790] ;  /* 0x0007900001117983 */ /* 0x000f680000100800 */
[----:B------:R1:W-:Y:S01]  /*17130*/  STL.64 [R1+0xdd8], R2 ;  /* 0x000dd80201007387 */ /* 0x0003e20000100a00 */
[----:B0-----:R-:W-:-:S03]  /*17140*/  IMAD.WIDE R4, R28, 0x2, R14 ;  /* 0x000000021c047825 */ /* 0x001fc600078e020e */
[----:B------:R-:W2:Y:S04]  /*17150*/  LDL R10, [R1+0x798] ;  /* 0x00079800010a7983 */ /* 0x000ea80000100800 */
[----:B------:R-:W-:Y:S04]  /*17160*/  STL.64 [R1+0xde8], R4 ;  /* 0x000de80401007387 */ /* 0x000fe80000100a00 */
[----:B------:R-:W2:Y:S01]  /*17170*/  LDL R11, [R1+0x79c] ;  /* 0x00079c00010b7983 */ /* 0x000ea20000100800 */
[----:B-1----:R-:W-:-:S05]  /*17180*/  IMAD.WIDE R2, R12, 0x2, R14 ;  /* 0x000000020c027825 */ /* 0x002fca00078e020e */
[----:B------:R-:W-:Y:S04]  /*17190*/  STL.64 [R1+0xdf8], R2 ;  /* 0x000df80201007387 */ /* 0x000fe80000100a00 */
[----:B--2---:R0:W-:Y:S04]  /*171a0*/  STL [R1+0x1bc4], R11 ;  /* 0x001bc40b01007387 */ /* 0x0041e80000100800 */
[----:B0-----:R-:W2:Y:S01]  /*171b0*/  LDL R11, [R1+0x794] ;  /* 0x00079400010b7983 */ /* 0x001ea20000100800 */
[----:B------:R-:W-:-:S03]  /*171c0*/  IMAD.WIDE R18, R13, 0x2, R14 ;  /* 0x000000020d127825 */ /* 0x000fc600078e020e */
[----:B------:R-:W-:Y:S01]  /*171d0*/  STL [R1+0x1bc8], R10 ;  /* 0x001bc80a01007387 */ /* 0x000fe20000100800 */
[----:B----4-:R-:W-:-:S03]  /*171e0*/  IMAD.WIDE R26, R29, 0x2, R14 ;  /* 0x000000021d1a7825 */ /* 0x010fc600078e020e */
[----:B------:R-:W4:Y:S04]  /*171f0*/  LDL R8, [R1+0x7a0] ;  /* 0x0007a00001087983 */ /* 0x000f280000100800 */
        /* <DEDUP_REMOVED lines=14> */
[----:B------:R0:W-:Y:S04]  /*172e0*/  STL.64 [R1+0xe08], R18 ;  /* 0x000e081201007387 */ /* 0x0001e80000100a00 */
[----:B------:R-:W4:Y:S04]  /*172f0*/  LDL R3, [R1+0x7dc] ;  /* 0x0007dc0001037983 */ /* 0x000f280000100800 */
[----:B0-----:R-:W4:Y:S04]  /*17300*/  LDL R18, [R1+0x7e0] ;  /* 0x0007e00001127983 */ /* 0x001f280000100800 */
[----:B------:R3:W-:Y:S04]  /*17310*/  STL.64 [R1+0xe18], R26 ;  /* 0x000e181a01007387 */ /* 0x0007e80000100a00 */
[----:B------:R-:W4:Y:S04]  /*17320*/  LDL R19, [R1+0x7e4] ;  /* 0x0007e40001137983 */ /* 0x000f280000100800 */
[----:B------:R-:W4:Y:S01]  /*17330*/  LDL R28, [R1+0x7e8] ;  /* 0x0007e800011c7983 */ /* 0x000f220000100800 */
[----:B---3--:R-:W-:-:S03]  /*17340*/  IMAD.WIDE R26, R16, 0x2, R14 ;  /* 0x00000002101a7825 */ /* 0x008fc600078e020e */
[----:B------:R-:W3:Y:S01]  /*17350*/  LDL R29, [R1+0x7ec] ;  /* 0x0007ec00011d7983 */ /* 0x000ee20000100800 */
[----:B-----5:R-:W-:-:S03]  /*17360*/  IMAD.WIDE R16, R17, 0x2, R14 ;  /* 0x0000000211107825 */ /* 0x020fc600078e020e */
[----:B------:R0:W-:Y:S04]  /*17370*/  STL.64 [R1+0xe28], R26 ;  /* 0x000e281a01007387 */ /* 0x0001e80000100a00 */
[----:B0-----:R-:W5:Y:S04]  /*17380*/  LDL R26, [R1+0x7f0] ;  /* 0x0007f000011a7983 */ /* 0x001f680000100800 */
[----:B------:R-:W3:Y:S04]  /*17390*/  LDL R27, [R1+0x7f4] ;  /* 0x0007f400011b7983 */ /* 0x000ee80000100800 */
[----:B------:R0:W-:Y:S04]  /*173a0*/  STL.64 [R1+0xe38], R16 ;  /* 0x000e381001007387 */ /* 0x0001e80000100a00 */
[----:B0-----:R-:W3:Y:S04]  /*173b0*/  LDL R16, [R1+0x7f8] ;  /* 0x0007f80001107983 */ /* 0x001ee80000100800 */
        /* <DEDUP_REMOVED lines=9> */
[----:B----4-:R-:W-:-:S05]  /*17450*/  IMAD.WIDE R10, R8, 0x2, R14 ;  /* 0x00000002080a7825 */ /* 0x010fca00078e020e */
[----:B------:R0:W-:Y:S02]  /*17460*/  STL.64 [R1+0xe78], R10 ;  /* 0x000e780a01007387 */ /* 0x0001e40000100a00 */
[----:B0-----:R-:W-:-:S04]  /*17470*/  IMAD.WIDE R10, R9, 0x2, R14 ;  /* 0x00000002090a7825 */ /* 0x001fc800078e020e */
[--C-:B------:R-:W-:Y:S01]  /*17480*/  IMAD.WIDE R8, R24, 0x2, R14.reuse ;  /* 0x0000000218087825 */ /* 0x100fe200078e020e */
        /* <DEDUP_REMOVED lines=24> */
[----:B------:R1:W-:Y:S01]  /*17610*/  STL.64 [R1+0xf48], R4 ;  /* 0x000f480401007387 */ /* 0x0003e20000100a00 */
[----:B0-----:R-:W-:-:S03]  /*17620*/  IMAD.WIDE R6, R13, 0x2, R14 ;  /* 0x000000020d067825 */ /* 0x001fc600078e020e */
[----:B------:R-:W4:Y:S01]  /*17630*/  LDL R13, [R1+0x804] ;  /* 0x00080400010d7983 */ /* 0x000f220000100800 */
        /* <DEDUP_REMOVED lines=8> */
[--C-:B---3--:R-:W-:Y:S01]  /*176c0*/  IMAD.WIDE R2, R29, 0x2, R14.reuse ;  /* 0x000000021d027825 */ /* 0x108fe200078e020e */
[----:B------:R-:W3:Y:S04]  /*176d0*/  LDL R28, [R1+0x808] ;  /* 0x00080800011c7983 */ /* 0x000ee80000100800 */
[----:B------:R1:W-:Y:S04]  /*176e0*/  STL.64 [R1+0xf98], R4 ;  /* 0x000f980401007387 */ /* 0x0003e80000100a00 */
[----:B------:R-:W2:Y:S01]  /*176f0*/  LDL R29, [R1+0x80c] ;  /* 0x00080c00011d7983 */ /* 0x000ea20000100800 */
[----:B0-----:R-:W-:-:S03]  /*17700*/  IMAD.WIDE R6, R27, 0x2, R14 ;  /* 0x000000021b067825 */ /* 0x001fc600078e020e */
[----:B------:R5:W-:Y:S01]  /*17710*/  STL.64 [R1+0xfa8], R2 ;  /* 0x000fa80201007387 */ /* 0x000be20000100a00 */
[----:B-1----:R-:W-:-:S04]  /*17720*/  IMAD.WIDE R4, R16, 0x2, R14 ;  /* 0x0000000210047825 */ /* 0x002fc800078e020e */
[----:B-----5:R-:W-:-:S05]  /*17730*/  IMAD.WIDE R2, R26, 0x2, R14 ;  /* 0x000000021a027825 */ /* 0x020fca00078e020e */
[----:B------:R0:W-:Y:S04]  /*17740*/  STL.64 [R1+0xfb8], R2 ;  /* 0x000fb80201007387 */ /* 0x0001e80000100a00 */
[----:B------:R-:W-:Y:S04]  /*17750*/  STL.64 [R1+0xfc8], R6 ;  /* 0x000fc80601007387 */ /* 0x000fe80000100a00 */
[----:B------:R-:W5:Y:S04]  /*17760*/  LDL R10, [R1+0x814] ;  /* 0x00081400010a7983 */ /* 0x000f680000100800 */
[----:B------:R-:W-:Y:S04]  /*17770*/  STL.64 [R1+0xfd8], R4 ;  /* 0x000fd80401007387 */ /* 0x000fe80000100a00 */
[----:B------:R-:W2:Y:S01]  /*17780*/  LDL R11, [R1+0x818] ;  /* 0x00081800010b7983 */ /* 0x000ea20000100800 */
[----:B0-----:R-:W-:-:S05]  /*17790*/  IMAD.WIDE R2, R17, 0x2, R14 ;  /* 0x0000000211027825 */ /* 0x001fca00078e020e */
[----:B------:R-:W-:Y:S04]  /*177a0*/  STL.64 [R1+0xfe8], R2 ;  /* 0x000fe80201007387 */ /* 0x000fe80000100a00 */
[----:B--2---:R0:W-:Y:S04]  /*177b0*/  STL [R1+0x1bbc], R11 ;  /* 0x001bbc0b01007387 */ /* 0x0041e80000100800 */
[----:B0-----:R-:W2:Y:S01]  /*177c0*/  LDL R11, [R1+0x810] ;  /* 0x00081000010b7983 */ /* 0x001ea20000100800 */
[----:B------:R-:W-:-:S03]  /*177d0*/  IMAD.WIDE R2, R12, 0x2, R14 ;  /* 0x000000020c027825 */ /* 0x000fc600078e020e */
[----:B-----5:R-:W-:Y:S01]  /*177e0*/  STL [R1+0x1bc0], R10 ;  /* 0x001bc00a01007387 */ /* 0x020fe20000100800 */
[----:B----4-:R-:W-:-:S03]  /*177f0*/  IMAD.WIDE R12, R13, 0x2, R14 ;  /* 0x000000020d0c7825 */ /* 0x010fc600078e020e */
[----:B------:R-:W4:Y:S01]  /*17800*/  LDL R8, [R1+0x81c] ;  /* 0x00081c0001087983 */ /* 0x000f220000100800 */
[----:B---3--:R-:W-:-:S03]  /*17810*/  IMAD.WIDE R18, R28, 0x2, R14 ;  /* 0x000000021c127825 */ /* 0x008fc600078e020e */
[----:B------:R-:W3:Y:S01]  /*17820*/  LDL R9, [R1+0x820] ;  /* 0x0008200001097983 */ /* 0x000ee20000100800 */
[----:B------:R-:W-:-:S03]  /*17830*/  IMAD.WIDE R26, R29, 0x2, R14 ;  /* 0x000000021d1a7825 */ /* 0x000fc600078e020e */
[----:B------:R-:W5:Y:S04]  /*17840*/  LDL R24, [R1+0x824] ;  /* 0x0008240001187983 */ /* 0x000f680000100800 */
[----:B------:R-:W3:Y:S04]  /*17850*/  LDL R25, [R1+0x828] ;  /* 0x0008280001197983 */ /* 0x000ee80000100800 */
        /* <DEDUP_REMOVED lines=9> */
[----:B------:R0:W-:Y:S04]  /*178f0*/  STL.64 [R1+0xff8], R2 ;  /* 0x000ff80201007387 */ /* 0x0001e80000100a00 */
[----:B------:R-:W3:Y:S04]  /*17900*/  LDL R21, [R1+0x850] ;  /* 0x0008500001157983 */ /* 0x000ee80000100800 */
[----:B0-----:R-:W3:Y:S04]  /*17910*/  LDL R2, [R1+0x854] ;  /* 0x0008540001027983 */ /* 0x001ee80000100800 */
[----:B------:R0:W-:Y:S04]  /*17920*/  STL.64 [R1+0x1008], R12 ;  /* 0x0010080c01007387 */ /* 0x0001e80000100a00 */
[----:B------:R-:W3:Y:S04]  /*17930*/  LDL R3, [R1+0x858] ;  /* 0x0008580001037983 */ /* 0x000ee80000100800 */
[----:B0-----:R-:W3:Y:S04]  /*17940*/  LDL R12, [R1+0x85c] ;  /* 0x00085c00010c7983 */ /* 0x001ee80000100800 */
[----:B------:R-:W3:Y:S04]  /*17950*/  LDL R13, [R1+0x860] ;  /* 0x00086000010d7983 */ /* 0x000ee80000100800 */
[----:B------:R0:W-:Y:S04]  /*17960*/  STL.64 [R1+0x1018], R18 ;  /* 0x0010181201007387 */ /* 0x0001e80000100a00 */
[----:B0-----:R-:W3:Y:S04]  /*17970*/  LDL R18, [R1+0x864] ;  /* 0x0008640001127983 */ /* 0x001ee80000100800 */
[----:B------:R-:W3:Y:S04]  /*17980*/  LDL R19, [R1+0x868] ;  /* 0x0008680001137983 */ /* 0x000ee80000100800 */
[----:B------:R0:W-:Y:S04]  /*17990*/  STL.64 [R1+0x1028], R26 ;  /* 0x0010281a01007387 */ /* 0x0001e80000100a00 */
[----:B------:R-:W3:Y:S04]  /*179a0*/  LDL R28, [R1+0x874] ;  /* 0x00087400011c7983 */ /* 0x000ee80000100800 */
[----:B------:R-:W3:Y:S04]  /*179b0*/  LDL R29, [R1+0x878] ;  /* 0x00087800011d7983 */ /* 0x000ee80000100800 */
        /* <DEDUP_REMOVED lines=10> */
[----:B----4-:R-:W-:-:S04]  /*17a60*/  IMAD.WIDE R10, R8, 0x2, R14 ;  /* 0x00000002080a7825 */ /* 0x010fc800078e020e */
[--C-:B---3--:R-:W-:Y:S01]  /*17a70*/  IMAD.WIDE R8, R9, 0x2, R14.reuse ;  /* 0x0000000209087825 */ /* 0x108fe200078e020e */
[----:B------:R5:W-:Y:S04]  /*17a80*/  STL.64 [R1+0x1068], R10 ;  /* 0x0010680a01007387 */ /* 0x000be80000100a00 */
[----:B------:R0:W-:Y:S01]  /*17a90*/  STL.64 [R1+0x1078], R8 ;  /* 0x0010780801007387 */ /* 0x0001e20000100a00 */
[----:B-----5:R-:W-:-:S04]  /*17aa0*/  IMAD.WIDE R10, R24, 0x2, R14 ;  /* 0x00000002180a7825 */ /* 0x020fc800078e020e */
        /* <DEDUP_REMOVED lines=16> */
[--C-:B------:R-:W-:Y:S02]  /*17bb0*/  IMAD.WIDE R4, R16, 0x2, R14.reuse ;  /* 0x0000000210047825 */ /* 0x100fe400078e020e */
        /* <DEDUP_REMOVED lines=10> */
[----:B0-----:R-:W-:-:S04]  /*17c60*/  IMAD.WIDE R6, R3, 0x2, R14 ;  /* 0x0000000203067825 */ /* 0x001fc800078e020e */
[--C-:B-1----:R-:W-:Y:S01]  /*17c70*/  IMAD.WIDE R4, R12, 0x2, R14.reuse ;  /* 0x000000020c047825 */ /* 0x102fe200078e020e */
[----:B------:R0:W-:Y:S03]  /*17c80*/  STL.64 [R1+0x1158], R6 ;  /* 0x0011580601007387 */ /* 0x0001e60000100a00 */
[--C-:B------:R-:W-:Y:S01]  /*17c90*/  IMAD.WIDE R2, R13, 0x2, R14.reuse ;  /* 0x000000020d027825 */ /* 0x100fe200078e020e */
[----:B------:R-:W3:Y:S04]  /*17ca0*/  LDL R12, [R1+0x884] ;  /* 0x00088400010c7983 */ /* 0x000ee80000100800 */
[----:B------:R1:W-:Y:S01]  /*17cb0*/  STL.64 [R1+0x1168], R4 ;  /* 0x0011680401007387 */ /* 0x0003e20000100a00 */
[----:B0-----:R-:W-:-:S03]  /*17cc0*/  IMAD.WIDE R6, R18, 0x2, R14 ;  /* 0x0000000212067825 */ /* 0x001fc600078e020e */
[----:B------:R-:W5:Y:S04]  /*17cd0*/  LDL R13, [R1+0x888] ;  /* 0x00088800010d7983 */ /* 0x000f680000100800 */
[----:B------:R0:W-:Y:S01]  /*17ce0*/  STL.64 [R1+0x1178], R2 ;  /* 0x0011780201007387 */ /* 0x0001e20000100a00 */
[----:B-1----:R-:W-:-:S03]  /*17cf0*/  IMAD.WIDE R4, R19, 0x2, R14 ;  /* 0x0000000213047825 */ /* 0x002fc600078e020e */
[----:B------:R1:W-:Y:S04]  /*17d00*/  STL.64 [R1+0x1188], R6 ;  /* 0x0011880601007387 */ /* 0x0003e80000100a00 */
[----:B------:R1:W-:Y:S01]  /*17d10*/  STL.64 [R1+0x1198], R4 ;  /* 0x0011980401007387 */ /* 0x0003e20000100a00 */
[----:B0-----:R-:W-:-:S04]  /*17d20*/  IMAD.WIDE R2, R26, 0x2, R14 ;  /* 0x000000021a027825 */ /* 0x001fc800078e020e */
[--C-:B-1----:R-:W-:Y:S01]  /*17d30*/  IMAD.WIDE R6, R27, 0x2, R14.reuse ;  /* 0x000000021b067825 */ /* 0x102fe200078e020e */
[----:B------:R0:W-:Y:S03]  /*17d40*/  STL.64 [R1+0x11a8], R2 ;  /* 0x0011a80201007387 */ /* 0x0001e60000100a00 */
[--C-:B------:R-:W-:Y:S01]  /*17d50*/  IMAD.WIDE R4, R28, 0x2, R14.reuse ;  /* 0x000000021c047825 */ /* 0x100fe200078e020e */
[----:B------:R-:W-:Y:S04]  /*17d60*/  STL.64 [R1+0x11b8], R6 ;  /* 0x0011b80601007387 */ /* 0x000fe80000100a00 */
[----:B------:R-:W2:Y:S04]  /*17d70*/  LDL R10, [R1+0x890] ;  /* 0x00089000010a7983 */ /* 0x000ea80000100800 */
[----:B------:R-:W-:Y:S04]  /*17d80*/  STL.64 [R1+0x11c8], R4 ;  /* 0x0011c80401007387 */ /* 0x000fe80000100a00 */
[----:B------:R-:W2:Y:S01]  /*17d90*/  LDL R11, [R1+0x894] ;  /* 0x00089400010b7983 */ /* 0x000ea20000100800 */
[----:B0-----:R-:W-:-:S05]  /*17da0*/  IMAD.WIDE R2, R29, 0x2, R14 ;  /* 0x000000021d027825 */ /* 0x001fca00078e020e */
        /* <DEDUP_REMOVED lines=19> */
[----:B------:R-:W4:Y:S01]  /*17ee0*/  LDL R21, [R1+0x4bc] ;  /* 0x0004bc0001157983 */ /* 0x000f220000100800 */
[----:B---3--:R-:W-:-:S03]  /*17ef0*/  IMAD.WIDE R18, R12, 0x2, R14 ;  /* 0x000000020c127825 */ /* 0x008fc600078e020e */
[----:B------:R0:W-:Y:S01]  /*17f00*/  STL.64 [R1+0x11f8], R2 ;  /* 0x0011f80201007387 */ /* 0x0001e20000100a00 */
[----:B-----5:R-:W-:-:S03]  /*17f10*/  IMAD.WIDE R12, R13, 0x2, R14 ;  /* 0x000000020d0c7825 */ /* 0x020fc600078e020e */
[----:B------:R-:W3:Y:S04]  /*17f20*/  LDL R29, [R1+0x4a4] ;  /* 0x0004a400011d7983 */ /* 0x000ee80000100800 */
[----:B------:R-:W5:Y:S04]  /*17f30*/  LDL R16, [R1+0x4a0] ;  /* 0x0004a00001107983 */ /* 0x000f680000100800 */
[----:B0-----:R-:W3:Y:S04]  /*17f40*/  LDL R2, [R1+0x4b8] ;  /* 0x0004b80001027983 */ /* 0x001ee80000100800 */
[----:B------:R-:W3:Y:S04]  /*17f50*/  LDL R3, [R1+0x47c] ;  /* 0x00047c0001037983 */ /* 0x000ee80000100800 */
[----:B------:R0:W-:Y:S04]  /*17f60*/  STL.64 [R1+0x1208], R18 ;  /* 0x0012081201007387 */ /* 0x0001e80000100a00 */
[----:B0-----:R-:W3:Y:S04]  /*17f70*/  LDL R18, [R1+0x478] ;  /* 0x0004780001127983 */ /* 0x001ee80000100800 */
[----:B------:R0:W-:Y:S04]  /*17f80*/  STL.64 [R1+0x1218], R12 ;  /* 0x0012180c01007387 */ /* 0x0001e80000100a00 */
[----:B------:R-:W3:Y:S04]  /*17f90*/  LDL R19, [R1+0x454] ;  /* 0x0004540001137983 */ /* 0x000ee80000100800 */
[----:B------:R-:W3:Y:S04]  /*17fa0*/  LDL R26, [R1+0x450] ;  /* 0x00045000011a7983 */ /* 0x000ee80000100800 */
        /* <DEDUP_REMOVED lines=13> */
[--C-:B------:R-:W-:Y:S01]  /*18080*/  IMAD.WIDE R8, R9, 0x2, R14.reuse ;  /* 0x0000000209087825 */ /* 0x100fe200078e020e */
[----:B------:R0:W-:Y:S04]  /*18090*/  STL.64 [R1+0x1258], R10 ;  /* 0x0012580a01007387 */ /* 0x0001e80000100a00 */
[----:B------:R1:W-:Y:S01]  /*180a0*/  STL.64 [R1+0x1268], R8 ;  /* 0x0012680801007387 */ /* 0x0003e20000100a00 */
[----:B0-----:R-:W-:-:S04]  /*180b0*/  IMAD.WIDE R10, R24, 0x2, R14 ;  /* 0x00000002180a7825 */ /* 0x001fc800078e020e */
[--C-:B-1----:R-:W-:Y:S01]  /*180c0*/  IMAD.WIDE R8, R25, 0x2, R14.reuse ;  /* 0x0000000219087825 */ /* 0x102fe200078e020e */
        /* <DEDUP_REMOVED lines=19> */
[----:B---3--:R-:W-:-:S04]  /*18200*/  IMAD.WIDE R8, R2, 0x2, R14 ;  /* 0x0000000202087825 */ /* 0x008fc800078e020e */
[----:B0-----:R-:W-:-:S04]  /*18210*/  IMAD.WIDE R6, R20, 0x2, R14 ;  /* 0x0000000214067825 */ /* 0x001fc800078e020e */
[--C-:B-1----:R-:W-:Y:S01]  /*18220*/  IMAD.WIDE R4, R21, 0x2, R14.reuse ;  /* 0x0000000215047825 */ /* 0x102fe200078e020e */
[----:B------:R0:W-:Y:S04]  /*18230*/  STL.64 [R1+0x1318], R6 ;  /* 0x0013180601007387 */ /* 0x0001e80000100a00 */
[----:B------:R5:W-:Y:S04]  /*18240*/  STL.64 [R1+0x1328], R4 ;  /* 0x0013280401007387 */ /* 0x000be80000100a00 */
[----:B------:R-:W-:Y:S01]  /*18250*/  STL.64 [R1+0x1338], R8 ;  /* 0x0013380801007387 */ /* 0x000fe20000100a00 */
[----:B0-----:R-:W-:-:S03]  /*18260*/  IMAD.WIDE R6, R29, 0x2, R14 ;  /* 0x000000021d067825 */ /* 0x001fc600078e020e */
[----:B------:R-:W3:Y:S01]  /*18270*/  LDL R29, [R1+0x3e8] ;  /* 0x0003e800011d7983 */ /* 0x000ee20000100800 */
[----:B-----5:R-:W-:-:S03]  /*18280*/  IMAD.WIDE R4, R16, 0x2, R14 ;  /* 0x0000000210047825 */ /* 0x020fc600078e020e */
[----:B------:R0:W-:Y:S04]  /*18290*/  STL.64 [R1+0x1348], R6 ;  /* 0x0013480601007387 */ /* 0x0001e80000100a00 */
[----:B------:R-:W4:Y:S04]  /*182a0*/  LDL R16, [R1+0x3c4] ;  /* 0x0003c40001107983 */ /* 0x000f280000100800 */
[----:B------:R1:W-:Y:S01]  /*182b0*/  STL.64 [R1+0x1358], R4 ;  /* 0x0013580401007387 */ /* 0x0003e20000100a00 */
[----:B0-----:R-:W-:-:S04]  /*182c0*/  IMAD.WIDE R6, R19, 0x2, R14 ;  /* 0x0000000213067825 */ /* 0x001fc800078e020e */
[----:B-1----:R-:W-:-:S04]  /*182d0*/  IMAD.WIDE R4, R3, 0x2, R14 ;  /* 0x0000000203047825 */ /* 0x002fc800078e020e */
[--C-:B------:R-:W-:Y:S01]  /*182e0*/  IMAD.WIDE R2, R18, 0x2, R14.reuse ;  /* 0x0000000212027825 */ /* 0x100fe200078e020e */
[----:B------:R0:W-:Y:S04]  /*182f0*/  STL.64 [R1+0x1368], R4 ;  /* 0x0013680401007387 */ /* 0x0001e80000100a00 */
[----:B------:R1:W-:Y:S04]  /*18300*/  STL.64 [R1+0x1378], R2 ;  /* 0x0013780201007387 */ /* 0x0003e80000100a00 */
[----:B------:R5:W-:Y:S01]  /*18310*/  STL.64 [R1+0x1388], R6 ;  /* 0x0013880601007387 */ /* 0x000be20000100a00 */
[----:B0-----:R-:W-:-:S04]  /*18320*/  IMAD.WIDE R4, R26, 0x2, R14 ;  /* 0x000000021a047825 */ /* 0x001fc800078e020e */
[--C-:B-1----:R-:W-:Y:S01]  /*18330*/  IMAD.WIDE R2, R27, 0x2, R14.reuse ;  /* 0x000000021b027825 */ /* 0x102fe200078e020e */
[----:B------:R0:W-:Y:S03]  /*18340*/  STL.64 [R1+0x1398], R4 ;  /* 0x0013980401007387 */ /* 0x0001e60000100a00 */
[--C-:B-----5:R-:W-:Y:S01]  /*18350*/  IMAD.WIDE R6, R17, 0x2, R14.reuse ;  /* 0x0000000211067825 */ /* 0x120fe200078e020e */
[----:B------:R1:W-:Y:S04]  /*18360*/  STL.64 [R1+0x13a8], R2 ;  /* 0x0013a80201007387 */ /* 0x0003e80000100a00 */
[----:B------:R-:W-:Y:S01]  /*18370*/  STL.64 [R1+0x13b8], R6 ;  /* 0x0013b80601007387 */ /* 0x000fe20000100a00 */
[----:B0-----:R-:W-:-:S03]  /*18380*/  IMAD.WIDE R4, R12, 0x2, R14 ;  /* 0x000000020c047825 */ /* 0x001fc600078e020e */
[----:B------:R-:W5:Y:S01]  /*18390*/  LDL R10, [R1+0x398] ;  /* 0x00039800010a7983 */ /* 0x000f620000100800 */
[----:B-1----:R-:W-:-:S03]  /*183a0*/  IMAD.WIDE R2, R13, 0x2, R14 ;  /* 0x000000020d027825 */ /* 0x002fc600078e020e */
[----:B------:R-:W-:Y:S04]  /*183b0*/  STL.64 [R1+0x13c8], R4 ;  /* 0x0013c80401007387 */ /* 0x000fe80000100a00 */
[----:B------:R-:W2:Y:S04]  /*183c0*/  LDL R17, [R1+0x384] ;  /* 0x0003840001117983 */ /* 0x000ea80000100800 */
[----:B------:R-:W-:Y:S04]  /*183d0*/  STL.64 [R1+0x13d8], R2 ;  /* 0x0013d80201007387 */ /* 0x000fe80000100a00 */
[----:B------:R-:W2:Y:S04]  /*183e0*/  LDL R25, [R1+0x34c] ;  /* 0x00034c0001197983 */ /* 0x000ea80000100800 */
[----:B------:R-:W3:Y:S04]  /*183f0*/  LDL R24, [R1+0x380] ;  /* 0x0003800001187983 */ /* 0x000ee80000100800 */
[----:B--2---:R0:W-:Y:S04]  /*18400*/  STL [R1+0x1ba8], R25 ;  /* 0x001ba81901007387 */ /* 0x0041e80000100800 */
[----:B0-----:R-:W2:Y:S04]  /*18410*/  LDL R25, [R1+0x39c] ;  /* 0x00039c0001197983 */ /* 0x001ea80000100800 */
[----:B---3--:R0:W-:Y:S04]  /*18420*/  STL [R1+0x1bac], R24 ;  /* 0x001bac1801007387 */ /* 0x0081e80000100800 */
[----:B0-----:R-:W3:Y:S01]  /*18430*/  LDL R24, [R1+0x3c0] ;  /* 0x0003c00001187983 */ /* 0x001ee20000100800 */
[----:B------:R-:W-:-:S04]  /*18440*/  IMAD.WIDE R2, R28, 0x2, R14 ;  /* 0x000000021c027825 */ /* 0x000fc800078e020e */
[--C-:B------:R-:W-:Y:S01]  /*18450*/  IMAD.WIDE R18, R29, 0x2, R14.reuse ;  /* 0x000000021d127825 */ /* 0x100fe200078e020e */
[----:B--2---:R-:W-:Y:S04]  /*18460*/  STL [R1+0x1bb0], R25 ;  /* 0x001bb01901007387 */ /* 0x004fe80000100800 */
[----:B------:R-:W2:Y:S04]  /*18470*/  LDL R11, [R1+0x340] ;  /* 0x00034000010b7983 */ /* 0x000ea80000100800 */
[----:B------:R-:W2:Y:S04]  /*18480*/  LDL R6, [R1+0x32c] ;  /* 0x00032c0001067983 */ /* 0x000ea80000100800 */
[----:B------:R-:W2:Y:S04]  /*18490*/  LDL R12, [R1+0x328] ;  /* 0x00032800010c7983 */ /* 0x000ea80000100800 */
[----:B------:R-:W2:Y:S04]  /*184a0*/  LDL R13, [R1+0x304] ;  /* 0x00030400010d7983 */ /* 0x000ea80000100800 */
[----:B------:R-:W2:Y:S04]  /*184b0*/  LDL.LU R8, [R1+0x230] ;  /* 0x0002300001087983 */ /* 0x000ea80000300800 */
[----:B------:R-:W2:Y:S04]  /*184c0*/  LDL.LU R9, [R1+0x20c] ;  /* 0x00020c0001097983 */ /* 0x000ea80000300800 */
[----:B------:R-:W2:Y:S04]  /*184d0*/  LDL R7, [R1+0x300] ;  /* 0x0003000001077983 */ /* 0x000ea80000100800 */
[----:B------:R-:W2:Y:S04]  /*184e0*/  LDL R22, [R1+0x2ec] ;  /* 0x0002ec0001167983 */ /* 0x000ea80000100800 */
[----:B------:R4:W-:Y:S04]  /*184f0*/  STL.64 [R1+0x13e8], R2 ;  /* 0x0013e80201007387 */ /* 0x0009e80000100a00 */
[----:B------:R-:W2:Y:S04]  /*18500*/  LDL R23, [R1+0x2e8] ;  /* 0x0002e80001177983 */ /* 0x000ea80000100800 */
[----:B------:R-:W2:Y:S01]  /*18510*/  LDL.LU R4, [R1+0x1e4] ;  /* 0x0001e40001047983 */ /* 0x000ea20000300800 */
[----:B----4-:R-:W-:-:S03]  /*18520*/  IMAD.WIDE R2, R16, 0x2, R14 ;  /* 0x0000000210027825 */ /* 0x010fc600078e020e */
[----:B------:R-:W4:Y:S04]  /*18530*/  LDL.LU R5, [R1+0x1e0] ;  /* 0x0001e00001057983 */ /* 0x000f280000300800 */
[----:B------:R-:W2:Y:S01]  /*18540*/  LDL R20, [R1+0x2c4] ;  /* 0x0002c40001147983 */ /* 0x000ea20000100800 */
[----:B---3--:R-:W-:-:S03]  /*18550*/  IMAD.WIDE R24, R24, 0x2, R14 ;  /* 0x0000000218187825 */ /* 0x008fc600078e020e */
[----:B------:R0:W-:Y:S04]  /*18560*/  STL.64 [R1+0x13f8], R18 ;  /* 0x0013f81201007387 */ /* 0x0001e80000100a00 */
[----:B------:R-:W3:Y:S04]  /*18570*/  LDL R21, [R1+0x2c0] ;  /* 0x0002c00001157983 */ /* 0x000ee80000100800 */
[----:B------:R1:W-:Y:S04]  /*18580*/  STL.64 [R1+0x1408], R2 ;  /* 0x0014080201007387 */ /* 0x0003e80000100a00 */
[----:B0-----:R-:W2:Y:S04]  /*18590*/  LDL R18, [R1+0x29c] ;  /* 0x00029c0001127983 */ /* 0x001ea80000100800 */
[----:B------:R-:W2:Y:S04]  /*185a0*/  LDL R19, [R1+0x298] ;  /* 0x0002980001137983 */ /* 0x000ea80000100800 */
[----:B------:R-:W2:Y:S04]  /*185b0*/  LDL R26, [R1+0x274] ;  /* 0x00027400011a7983 */ /* 0x000ea80000100800 */
[----:B------:R-:W2:Y:S04]  /*185c0*/  LDL R27, [R1+0x270] ;  /* 0x00027000011b7983 */ /* 0x000ea80000100800 */
[----:B------:R-:W2:Y:S04]  /*185d0*/  LDL R28, [R1+0x24c] ;  /* 0x00024c00011c7983 */ /* 0x000ea80000100800 */
[----:B------:R-:W2:Y:S04]  /*185e0*/  LDL R29, [R1+0x248] ;  /* 0x00024800011d7983 */ /* 0x000ea80000100800 */
[----:B------:R-:W2:Y:S04]  /*185f0*/  LDL R16, [R1+0x234] ;  /* 0x0002340001107983 */ /* 0x000ea80000100800 */
[----:B-1----:R-:W2:Y:S04]  /*18600*/  LDL.LU R2, [R1+0x1a4] ;  /* 0x0001a40001027983 */ /* 0x002ea80000300800 */
[----:B------:R-:W2:Y:S04]  /*18610*/  LDL.LU R3, [R1+0x1a0] ;  /* 0x0001a00001037983 */ /* 0x000ea80000300800 */
[----:B------:R0:W-:Y:S04]  /*18620*/  STL.64 [R1+0x1418], R24 ;  /* 0x0014181801007387 */ /* 0x0001e80000100a00 */
[----:B0-----:R-:W2:Y:S02]  /*18630*/  LDL.LU R25, [R1+0x1bb0] ;  /* 0x001bb00001197983 */ /* 0x001ea40000300800 */
[----:B--2---:R-:W-:-:S05]  /*18640*/  IMAD.WIDE R24, R25, 0x2, R14 ;  /* 0x0000000219187825 */ /* 0x004fca00078e020e */
[----:B------:R5:W-:Y:S02]  /*18650*/  STL.64 [R1+0x1428], R24 ;  /* 0x0014281801007387 */ /* 0x000be40000100a00 */
[----:B-----5:R-:W-:-:S05]  /*18660*/  IMAD.WIDE R24, R10, 0x2, R14 ;  /* 0x000000020a187825 */ /* 0x020fca00078e020e */
[----:B------:R0:W-:Y:S02]  /*18670*/  STL.64 [R1+0x1438], R24 ;  /* 0x0014381801007387 */ /* 0x0001e40000100a00 */
[----:B0-----:R-:W-:-:S05]  /*18680*/  IMAD.WIDE R24, R17, 0x2, R14 ;  /* 0x0000000211187825 */ /* 0x001fca00078e020e */
[----:B------:R0:W-:Y:S04]  /*18690*/  STL.64 [R1+0x1448], R24 ;  /* 0x0014481801007387 */ /* 0x0001e80000100a00 */
[----:B0-----:R-:W2:Y:S04]  /*186a0*/  LDL.LU R24, [R1+0x1bac] ;  /* 0x001bac0001187983 */ /* 0x001ea80000300800 */
[----:B------:R-:W5:Y:S01]  /*186b0*/  LDL R17, [R1+0x208] ;  /* 0x0002080001117983 */ /* 0x000f620000100800 */
[----:B--2---:R-:W-:-:S05]  /*186c0*/  IMAD.WIDE R24, R24, 0x2, R14 ;  /* 0x0000000218187825 */ /* 0x004fca00078e020e */
[----:B------:R0:W-:Y:S04]  /*186d0*/  STL.64 [R1+0x1458], R24 ;  /* 0x0014581801007387 */ /* 0x0001e80000100a00 */
[----:B0-----:R-:W2:Y:S01]  /*186e0*/  LDL.LU R25, [R1+0x1ba8] ;  /* 0x001ba80001197983 */ /* 0x001ea20000300800 */
[----:B------:R-:W-:-:S04]  /*186f0*/  IMAD.WIDE R10, R11, 0x2, R14 ;  /* 0x000000020b0a7825 */ /* 0x000fc800078e020e */
[----:B--2---:R-:W-:-:S05]  /*18700*/  IMAD.WIDE R24, R25, 0x2, R14 ;  /* 0x0000000219187825 */ /* 0x004fca00078e020e */
[----:B------:R0:W-:Y:S04]  /*18710*/  STL.64 [R1+0x1468], R24 ;  /* 0x0014681801007387 */ /* 0x0001e80000100a00 */
[----:B0-----:R-:W2:Y:S04]  /*18720*/  LDL.LU.64 R24, [R1+0x1ba0] ;  /* 0x001ba00001187983 */ /* 0x001ea80000300a00 */
[----:B------:R0:W-:Y:S02]  /*18730*/  STL.64 [R1+0x1478], R10 ;  /* 0x0014780a01007387 */ /* 0x0001e40000100a00 */
[----:B0-----:R-:W-:-:S05]  /*18740*/  IMAD.WIDE R10, R6, 0x2, R14 ;  /* 0x00000002060a7825 */ /* 0x001fca00078e020e */
[----:B------:R0:W-:Y:S02]  /*18750*/  STL.64 [R1+0x1488], R10 ;  /* 0x0014880a01007387 */ /* 0x0001e40000100a00 */
[----:B0-----:R-:W-:-:S05]  /*18760*/  IMAD.WIDE R10, R12, 0x2, R14 ;  /* 0x000000020c0a7825 */ /* 0x001fca00078e020e */
[----:B------:R0:W-:Y:S04]  /*18770*/  STL.64 [R1+0x1498], R10 ;  /* 0x0014980a01007387 */ /* 0x0001e80000100a00 */
[----:B------:R-:W2:Y:S01]  /*18780*/  LDL R12, [R1+0x1bc] ;  /* 0x0001bc00010c7983 */ /* 0x000ea20000100800 */
[----:B0-----:R-:W-:-:S03]  /*18790*/  IMAD.WIDE R10, R13, 0x2, R14 ;  /* 0x000000020d0a7825 */ /* 0x001fc600078e020e */
[----:B------:R-:W2:Y:S01]  /*187a0*/  LDL R13, [R1+0x1b8] ;  /* 0x0001b800010d7983 */ /* 0x000ea20000100800 */
[----:B------:R-:W-:-:S03]  /*187b0*/  IMAD.WIDE R6, R7, 0x2, R14 ;  /* 0x0000000207067825 */ /* 0x000fc600078e020e */
[----:B------:R0:W-:Y:S04]  /*187c0*/  STL.64 [R1+0x14a8], R10 ;  /* 0x0014a80a01007387 */ /* 0x0001e80000100a00 */
[----:B------:R1:W-:Y:S01]  /*187d0*/  STL.64 [R1+0x14b8], R6 ;  /* 0x0014b80601007387 */ /* 0x0003e20000100a00 */
[----:B0-----:R-:W-:-:S04]  /*187e0*/  IMAD.WIDE R10, R22, 0x2, R14 ;  /* 0x00000002160a7825 */ /* 0x001fc800078e020e */
[--C-:B-1----:R-:W-:Y:S01]  /*187f0*/  IMAD.WIDE R6, R23, 0x2, R14.reuse ;  /* 0x0000000217067825 */ /* 0x102fe200078e020e */
[----:B------:R0:W-:Y:S03]  /*18800*/  STL.64 [R1+0x14c8], R10 ;  /* 0x0014c80a01007387 */ /* 0x0001e60000100a00 */
[----:B------:R-:W-:-:S04]  /*18810*/  IMAD.WIDE R22, R20, 0x2, R14 ;  /* 0x0000000214167825 */ /* 0x000fc800078e020e */
[--C-:B---3--:R-:W-:Y:S01]  /*18820*/  IMAD.WIDE R20, R21, 0x2, R14.reuse ;  /* 0x0000000215147825 */ /* 0x108fe200078e020e */
[----:B0-----:R-:W3:Y:S04]  /*18830*/  LDL R10, [R1+0x12c] ;  /* 0x00012c00010a7983 */ /* 0x001ee80000100800 */
[----:B------:R-:W3:Y:S04]  /*18840*/  LDL R11, [R1+0x128] ;  /* 0x00012800010b7983 */ /* 0x000ee80000100800 */
[----:B------:R0:W-:Y:S04]  /*18850*/  STL.64 [R1+0x14d8], R6 ;  /* 0x0014d80601007387 */ /* 0x0001e80000100a00 */
[----:B0-----:R-:W3:Y:S04]  /*18860*/  LDL R6, [R1+0x114] ;  /* 0x0001140001067983 */ /* 0x001ee80000100800 */
[----:B------:R-:W3:Y:S04]  /*18870*/  LDL R7, [R1+0x110] ;  /* 0x0001100001077983 */ /* 0x000ee80000100800 */
[----:B------:R0:W-:Y:S04]  /*18880*/  STL.64 [R1+0x14e8], R22 ;  /* 0x0014e81601007387 */ /* 0x0001e80000100a00 */
[----:B0-----:R-:W3:Y:S04]  /*18890*/  LDL.LU.64 R22, [R1+0x1b98] ;  /* 0x001b980001167983 */ /* 0x001ee80000300a00 */
[----:B------:R0:W-:Y:S02]  /*188a0*/  STL.64 [R1+0x14f8], R20 ;  /* 0x0014f81401007387 */ /* 0x0001e40000100a00 */
[----:B0-----:R-:W-:-:S04]  /*188b0*/  IMAD.WIDE R20, R18, 0x2, R14 ;  /* 0x0000000212147825 */ /* 0x001fc800078e020e */
[--C-:B------:R-:W-:Y:S01]  /*188c0*/  IMAD.WIDE R18, R19, 0x2, R14.reuse ;  /* 0x0000000213127825 */ /* 0x100fe200078e020e */
        /* <DEDUP_REMOVED lines=13> */
[----:B0-----:R-:W-:-:S05]  /*189a0*/  IMAD.WIDE R28, R16, 0x2, R14 ;  /* 0x00000002101c7825 */ /* 0x001fca00078e020e */
[----:B------:R0:W-:Y:S02]  /*189b0*/  STL.64 [R1+0x1568], R28 ;  /* 0x0015681c01007387 */ /* 0x0001e40000100a00 */
[----:B0-----:R-:W-:-:S05]  /*189c0*/  IMAD.WIDE R28, R8, 0x2, R14 ;  /* 0x00000002081c7825 */ /* 0x001fca00078e020e */
[----:B------:R0:W-:Y:S01]  /*189d0*/  STL.64 [R1+0x1578], R28 ;  /* 0x0015781c01007387 */ /* 0x0001e20000100a00 */
[----:B-----5:R-:W-:-:S04]  /*189e0*/  IMAD.WIDE R16, R17, 0x2, R14 ;  /* 0x0000000211107825 */ /* 0x020fc800078e020e */
[----:B0-----:R-:W-:-:S05]  /*189f0*/  IMAD.WIDE R28, R9, 0x2, R14 ;  /* 0x00000002091c7825 */ /* 0x001fca00078e020e */
[----:B------:R0:W-:Y:S04]  /*18a00*/  STL.64 [R1+0x1588], R28 ;  /* 0x0015881c01007387 */ /* 0x0001e80000100a00 */
[----:B0-----:R-:W5:Y:S04]  /*18a10*/  LDL.LU.64 R28, [R1+0x1b78] ;  /* 0x001b7800011c7983 */ /* 0x001f680000300a00 */
[----:B------:R0:W-:Y:S04]  /*18a20*/  STL [R1+0x1b48], R9 ;  /* 0x001b480901007387 */ /* 0x0001e80000100800 */
[----:B0-----:R-:W3:Y:S04]  /*18a30*/  LDL R9, [R1+0x150] ;  /* 0x0001500001097983 */ /* 0x001ee80000100800 */
[----:B------:R0:W-:Y:S04]  /*18a40*/  STL [R1+0x1b4c], R8 ;  /* 0x001b4c0801007387 */ /* 0x0001e80000100800 */
[----:B0-----:R-:W3:Y:S04]  /*18a50*/  LDL R8, [R1+0x154] ;  /* 0x0001540001087983 */ /* 0x001ee80000100800 */
[----:B------:R0:W-:Y:S02]  /*18a60*/  STL.64 [R1+0x1598], R16 ;  /* 0x0015981001007387 */ /* 0x0001e40000100a00 */
[----:B0-----:R-:W-:-:S05]  /*18a70*/  IMAD.WIDE R16, R4, 0x2, R14 ;  /* 0x0000000204107825 */ /* 0x001fca00078e020e */
[----:B------:R0:W-:Y:S04]  /*18a80*/  STL.64 [R1+0x15a8], R16 ;  /* 0x0015a81001007387 */ /* 0x0001e80000100a00 */
[----:B----4-:R1:W-:Y:S01]  /*18a90*/  STL [R1+0x1b40], R5 ;  /* 0x001b400501007387 */ /* 0x0103e20000100800 */
[----:B0-----:R-:W-:-:S03]  /*18aa0*/  IMAD.WIDE R16, R5, 0x2, R14 ;  /* 0x0000000205107825 */ /* 0x001fc600078e020e */
[----:B-1----:R-:W4:Y:S04]  /*18ab0*/  LDL R5, [R1+0x178] ;  /* 0x0001780001057983 */ /* 0x002f280000100800 */
[----:B------:R-:W-:Y:S04]  /*18ac0*/  STL.64 [R1+0x15b8], R16 ;  /* 0x0015b81001007387 */ /* 0x000fe80000100a00 */
[----:B------:R0:W-:Y:S04]  /*18ad0*/  STL [R1+0x1b44], R4 ;  /* 0x001b440401007387 */ /* 0x0001e80000100800 */
[----:B0-----:R-:W3:Y:S01]  /*18ae0*/  LDL R4, [R1+0x17c] ;  /* 0x00017c0001047983 */ /* 0x001ee20000100800 */
[----:B--2---:R-:W-:-:S04]  /*18af0*/  IMAD.WIDE R16, R12, 0x2, R14 ;  /* 0x000000020c107825 */ /* 0x004fc800078e020e */
[--C-:B------:R-:W-:Y:S01]  /*18b00*/  IMAD.WIDE R12, R13, 0x2, R14.reuse ;  /* 0x000000020d0c7825 */ /* 0x100fe200078e020e */
[----:B------:R0:W-:Y:S04]  /*18b10*/  STL.64 [R1+0x15c8], R16 ;  /* 0x0015c81001007387 */ /* 0x0001e80000100a00 */
[----:B0-----:R-:W2:Y:S04]  /*18b20*/  LDL.LU.64 R16, [R1+0x1b70] ;  /* 0x001b700001107983 */ /* 0x001ea80000300a00 */
[----:B------:R0:W-:Y:S02]  /*18b30*/  STL.64 [R1+0x15d8], R12 ;  /* 0x0015d80c01007387 */ /* 0x0001e40000100a00 */
[----:B0-----:R-:W-:-:S05]  /*18b40*/  IMAD.WIDE R12, R2, 0x2, R14 ;  /* 0x00000002020c7825 */ /* 0x001fca00078e020e */
[----:B------:R0:W-:Y:S02]  /*18b50*/  STL.64 [R1+0x15e8], R12 ;  /* 0x0015e80c01007387 */ /* 0x0001e40000100a00 */
[----:B0-----:R-:W-:-:S05]  /*18b60*/  IMAD.WIDE R12, R3, 0x2, R14 ;  /* 0x00000002030c7825 */ /* 0x001fca00078e020e */
[----:B------:R0:W-:Y:S04]  /*18b70*/  STL.64 [R1+0x15f8], R12 ;  /* 0x0015f80c01007387 */ /* 0x0001e80000100a00 */
[----:B0-----:R-:W2:Y:S04]  /*18b80*/  LDL.LU.64 R12, [R1+0x1b68] ;  /* 0x001b6800010c7983 */ /* 0x001ea80000300a00 */
[----:B------:R3:W-:Y:S02]  /*18b90*/  STL.64 [R1+0x1b38], R2 ;  /* 0x001b380201007387 */ /* 0x0007e40000100a00 */
[----:B---3--:R-:W-:-:S05]  /*18ba0*/  IMAD.WIDE R2, R4, 0x2, R14 ;  /* 0x0000000204027825 */ /* 0x008fca00078e020e */
[----:B------:R4:W-:Y:S02]  /*18bb0*/  STL.64 [R1+0x1608], R2 ;  /* 0x0016080201007387 */ /* 0x0009e40000100a00 */
[----:B----4-:R-:W-:-:S04]  /*18bc0*/  IMAD.WIDE R2, R5, 0x2, R14 ;  /* 0x0000000205027825 */ /* 0x010fc800078e020e */
[--C-:B------:R-:W-:Y:S01]  /*18bd0*/  IMAD.WIDE R4, R8, 0x2, R14.reuse ;  /* 0x0000000208047825 */ /* 0x100fe200078e020e */
[----:B------:R0:W-:Y:S03]  /*18be0*/  STL.64 [R1+0x1618], R2 ;  /* 0x0016180201007387 */ /* 0x0001e60000100a00 */
[--C-:B------:R-:W-:Y:S01]  /*18bf0*/  IMAD.WIDE R8, R9, 0x2, R14.reuse ;  /* 0x0000000209087825 */ /* 0x100fe200078e020e */
[----:B------:R1:W-:Y:S04]  /*18c00*/  STL.64 [R1+0x1628], R4 ;  /* 0x0016280401007387 */ /* 0x0003e80000100a00 */
[----:B------:R3:W-:Y:S01]  /*18c10*/  STL.64 [R1+0x1638], R8 ;  /* 0x0016380801007387 */ /* 0x0007e20000100a00 */
[----:B0-----:R-:W-:-:S04]  /*18c20*/  IMAD.WIDE R2, R10, 0x2, R14 ;  /* 0x000000020a027825 */ /* 0x001fc800078e020e */
[--C-:B-1----:R-:W-:Y:S01]  /*18c30*/  IMAD.WIDE R4, R11, 0x2, R14.reuse ;  /* 0x000000020b047825 */ /* 0x102fe200078e020e */
[----:B------:R0:W-:Y:S03]  /*18c40*/  STL.64 [R1+0x1648], R2 ;  /* 0x0016480201007387 */ /* 0x0001e60000100a00 */
[--C-:B---3--:R-:W-:Y:S01]  /*18c50*/  IMAD.WIDE R8, R6, 0x2, R14.reuse ;  /* 0x0000000206087825 */ /* 0x108fe200078e020e */
[----:B------:R1:W-:Y:S04]  /*18c60*/  STL.64 [R1+0x1658], R4 ;  /* 0x0016580401007387 */ /* 0x0003e80000100a00 */
[----:B------:R-:W-:Y:S01]  /*18c70*/  STL.64 [R1+0x1668], R8 ;  /* 0x0016680801007387 */ /* 0x000fe20000100a00 */
[----:B0-----:R-:W-:-:S04]  /*18c80*/  IMAD.WIDE R2, R7, 0x2, R14 ;  /* 0x0000000207027825 */ /* 0x001fc800078e020e */
[--C-:B-1----:R-:W-:Y:S02]  /*18c90*/  IMAD.WIDE R4, R25, 0x2, R14.reuse ;  /* 0x0000000219047825 */ /* 0x102fe400078e020e */
[----:B------:R-:W3:Y:S04]  /*18ca0*/  LDL.LU R25, [R1+0x1b60] ;  /* 0x001b600001197983 */ /* 0x000ee80000300800 */
[----:B------:R2:W-:Y:S02]  /*18cb0*/  STL.64 [R1+0x1678], R2 ;  /* 0x0016780201007387 */ /* 0x0005e40000100a00 */
[--C-:B--2---:R-:W-:Y:S02]  /*18cc0*/  IMAD.WIDE R2, R12, 0x2, R14.reuse ;  /* 0x000000020c027825 */ /* 0x104fe400078e020e */
[----:B------:R-:W2:Y:S04]  /*18cd0*/  LDL.LU R12, [R1+0x1b5c] ;  /* 0x001b5c00010c7983 */ /* 0x000ea80000300800 */
[----:B------:R0:W-:Y:S02]  /*18ce0*/  STL.64 [R1+0x1688], R4 ;  /* 0x0016880401007387 */ /* 0x0001e40000100a00 */
[----:B0-----:R-:W-:-:S02]  /*18cf0*/  IMAD.WIDE R4, R13, 0x2, R14 ;  /* 0x000000020d047825 */ /* 0x001fc400078e020e */
[----:B------:R-:W2:Y:S04]  /*18d00*/  LDL.LU R13, [R1+0x1b58] ;  /* 0x001b5800010d7983 */ /* 0x000ea80000300800 */
[----:B------:R5:W-:Y:S04]  /*18d10*/  STL.64 [R1+0x1698], R2 ;  /* 0x0016980201007387 */ /* 0x000be80000100a00 */
[----:B------:R-:W4:Y:S04]  /*18d20*/  LDL.LU R9, [R1+0x80] ;  /* 0x0000800001097983 */ /* 0x000f280000300800 */
[----:B------:R0:W-:Y:S01]  /*18d30*/  STL.64 [R1+0x16a8], R4 ;  /* 0x0016a80401007387 */ /* 0x0001e20000100a00 */
[----:B-----5:R-:W-:-:S05]  /*18d40*/  IMAD.WIDE R2, R29, 0x2, R14 ;  /* 0x000000021d027825 */ /* 0x020fca00078e020e */
[----:B------:R-:W-:Y:S01]  /*18d50*/  STL.64 [R1+0x16b8], R2 ;  /* 0x0016b80201007387 */ /* 0x000fe20000100a00 */
[----:B0-----:R-:W-:-:S04]  /*18d60*/  IMAD.WIDE R4, R27, 0x2, R14 ;  /* 0x000000021b047825 */ /* 0x001fc800078e020e */
[--C-:B------:R-:W-:Y:S01]  /*18d70*/  IMAD.WIDE R6, R23, 0x2, R14.reuse ;  /* 0x0000000217067825 */ /* 0x100fe200078e020e */
[----:B------:R0:W-:Y:S04]  /*18d80*/  STL.64 [R1+0x16c8], R4 ;  /* 0x0016c80401007387 */ /* 0x0001e80000100a00 */
[----:B0-----:R-:W5:Y:S01]  /*18d90*/  LDL.LU R5, [R1+0x408] ;  /* 0x0004080001057983 */ /* 0x001f620000300800 */
[----:B---3--:R-:W-:-:S05]  /*18da0*/  IMAD.WIDE R2, R25, 0x2, R14 ;  /* 0x0000000219027825 */ /* 0x008fca00078e020e */
[----:B------:R0:W-:Y:S04]  /*18db0*/  STL.64 [R1+0x16e8], R2 ;  /* 0x0016e80201007387 */ /* 0x0001e80000100a00 */
[----:B0-----:R-:W3:Y:S04]  /*18dc0*/  LDL.LU R3, [R1+0x3fc] ;  /* 0x0003fc0001037983 */ /* 0x001ee80000300800 */
[----:B------:R-:W-:Y:S04]  /*18dd0*/  STL.64 [R1+0x16d8], R6 ;  /* 0x0016d80601007387 */ /* 0x000fe80000100a00 */
[----:B------:R-:W3:Y:S04]  /*18de0*/  LDL.LU R2, [R1+0x3f8] ;  /* 0x0003f80001027983 */ /* 0x000ee80000300800 */
[----:B------:R-:W3:Y:S04]  /*18df0*/  LDL.LU R4, [R1+0x40c] ;  /* 0x00040c0001047983 */ /* 0x000ee80000300800 */
[----:B------:R-:W3:Y:S01]  /*18e00*/  LDL.LU R8, [R1+0x424] ;  /* 0x0004240001087983 */ /* 0x000ee20000300800 */
[----:B--2---:R-:W-:-:S05]  /*18e10*/  IMAD.WIDE R10, R16, 0x2, R12 ;  /* 0x00000002100a7825 */ /* 0x004fca00078e020c */
[----:B------:R0:W-:Y:S04]  /*18e20*/  STL.64 [R1+0x1af0], R10 ;  /* 0x001af00a01007387 */ /* 0x0001e80000100a00 */
[----:B0-----:R-:W2:Y:S04]  /*18e30*/  LDL.LU R11, [R1+0xb8] ;  /* 0x0000b800010b7983 */ /* 0x001ea80000300800 */
[----:B------:R-:W3:Y:S01]  /*18e40*/  LDL.LU R10, [R1+0x420] ;  /* 0x00042000010a7983 */ /* 0x000ee20000300800 */
[----:B------:R-:W-:-:S04]  /*18e50*/  IMAD.WIDE R6, R17, 0x2, R12 ;  /* 0x0000000211067825 */ /* 0x000fc800078e020c */
[--C-:B------:R-:W-:Y:S01]  /*18e60*/  IMAD.WIDE R28, R28, 0x2, R12.reuse ;  /* 0x000000021c1c7825 */ /* 0x100fe200078e020c */
[----:B------:R4:W-:Y:S03]  /*18e70*/  STL.64 [R1+0x1af8], R6 ;  /* 0x001af80601007387 */ /* 0x0009e60000100a00 */
[--C-:B------:R-:W-:Y:S01]  /*18e80*/  IMAD.WIDE R26, R26, 0x2, R12.reuse ;  /* 0x000000021a1a7825 */ /* 0x100fe200078e020c */
[----:B------:R-:W-:Y:S03]  /*18e90*/  STL.64 [R1+0x1b00], R28 ;  /* 0x001b001c01007387 */ /* 0x000fe60000100a00 */
        /* <DEDUP_REMOVED lines=11> */
[----:B------:R0:W-:Y:S04]  /*18f50*/  STL.64 [R1+0x1b30], R22 ;  /* 0x001b301601007387 */ /* 0x0001e80000100a00 */
[----:B------:R-:W-:Y:S01]  /*18f60*/  STL.64 [R1+0x1b50], R24 ;  /* 0x001b501801007387 */ /* 0x000fe20000100a00 */
[----:B----4-:R-:W-:-:S03]  /*18f70*/  IMAD.WIDE R6, R9, 0x2, R12 ;  /* 0x0000000209067825 */ /* 0x010fc600078e020c */
[----:B0-----:R-:W4:Y:S04]  /*18f80*/  LDL.LU R22, [R1+0x438] ;  /* 0x0004380001167983 */ /* 0x001f280000300800 */
[----:B------:R-:W4:Y:S04]  /*18f90*/  LDL.LU R23, [R1+0x3e4] ;  /* 0x0003e40001177983 */ /* 0x000f280000300800 */
[----:B------:R0:W-:Y:S04]  /*18fa0*/  STL.64 [R1+0x40], R6 ;  /* 0x0000400601007387 */ /* 0x0001e80000100a00 */
[----:B------:R-:W4:Y:S04]  /*18fb0*/  LDL.LU R20, [R1+0x3e0] ;  /* 0x0003e00001147983 */ /* 0x000f280000300800 */
        /* <DEDUP_REMOVED lines=10> */
[----:B0-----:R-:W4:Y:S04]  /*19060*/  LDL.LU R7, [R1+0x474] ;  /* 0x0004740001077983 */ /* 0x001f280000300800 */
[----:B------:R-:W4:Y:S01]  /*19070*/  LDL.LU R9, [R1+0x488] ;  /* 0x0004880001097983 */ /* 0x000f220000300800 */
[----:B--2---:R-:W-:-:S05]  /*19080*/  IMAD.WIDE R24, R11, 0x2, R12 ;  /* 0x000000020b187825 */ /* 0x004fca00078e020c */
[----:B------:R5:W-:Y:S02]  /*19090*/  STL.64 [R1+0x50], R24 ;  /* 0x0000501801007387 */ /* 0x000be40000100a00 */
[--C-:B-----5:R-:W-:Y:S02]  /*190a0*/  IMAD.WIDE R24, R5, 0x2, R12.reuse ;  /* 0x0000000205187825 */ /* 0x120fe400078e020c */
[----:B------:R-:W2:Y:S04]  /*190b0*/  LDL.LU R5, [R1+0x3ac] ;  /* 0x0003ac0001057983 */ /* 0x000ea80000300800 */
[----:B------:R3:W-:Y:S04]  /*190c0*/  STL.64 [R1+0x60], R24 ;  /* 0x0000601801007387 */ /* 0x0007e80000100a00 */
[----:B------:R-:W5:Y:S04]  /*190d0*/  LDL.LU R29, [R1+0x3a8] ;  /* 0x0003a800011d7983 */ /* 0x000f680000300800 */
[----:B------:R-:W5:Y:S01]  /*190e0*/  LDL.LU R11, [R1+0x48c] ;  /* 0x00048c00010b7983 */ /* 0x000f620000300800 */
[----:B---3--:R-:W-:-:S05]  /*190f0*/  IMAD.WIDE R24, R3, 0x2, R12 ;  /* 0x0000000203187825 */ /* 0x008fca00078e020c */
[----:B------:R0:W-:Y:S04]  /*19100*/  STL.64 [R1+0x70], R24 ;  /* 0x0000701801007387 */ /* 0x0001e80000100a00 */
[----:B------:R-:W3:Y:S01]  /*19110*/  LDL.LU R3, [R1+0x498] ;  /* 0x0004980001037983 */ /* 0x000ee20000300800 */
[----:B0-----:R-:W-:-:S05]  /*19120*/  IMAD.WIDE R24, R2, 0x2, R12 ;  /* 0x0000000202187825 */ /* 0x001fca00078e020c */
[----:B------:R0:W-:Y:S04]  /*19130*/  STL.64 [R1+0x80], R24 ;  /* 0x0000801801007387 */ /* 0x0001e80000100a00 */
[----:B------:R-:W3:Y:S01]  /*19140*/  LDL.LU R2, [R1+0x49c] ;  /* 0x00049c0001027983 */ /* 0x000ee20000300800 */
[----:B0-----:R-:W-:-:S03]  /*19150*/  IMAD.WIDE R24, R4, 0x2, R12 ;  /* 0x0000000204187825 */ /* 0x001fc600078e020c */
[----:B------:R-:W3:Y:S04]  /*19160*/  LDL.LU R4, [R1+0x4b0] ;  /* 0x0004b00001047983 */ /* 0x000ee80000300800 */
[----:B------:R0:W-:Y:S02]  /*19170*/  STL.64 [R1+0x90], R24 ;  /* 0x0000901801007387 */ /* 0x0001e40000100a00 */
[----:B0-----:R-:W-:-:S05]  /*19180*/  IMAD.WIDE R24, R10, 0x2, R12 ;  /* 0x000000020a187825 */ /* 0x001fca00078e020c */
[----:B------:R0:W-:Y:S04]  /*19190*/  STL.64 [R1+0xa8], R24 ;  /* 0x0000a81801007387 */ /* 0x0001e80000100a00 */
[----:B------:R-:W3:Y:S04]  /*191a0*/  LDL.LU R6, [R1+0x394] ;  /* 0x0003940001067983 */ /* 0x000ee80000300800 */
[----:B------:R-:W3:Y:S01]  /*191b0*/  LDL.LU R10, [R1+0x390] ;  /* 0x00039000010a7983 */ /* 0x000ee20000300800 */
[----:B0-----:R-:W-:-:S05]  /*191c0*/  IMAD.WIDE R24, R8, 0x2, R12 ;  /* 0x0000000208187825 */ /* 0x001fca00078e020c */
[----:B------:R4:W-:Y:S04]  /*191d0*/  STL.64 [R1+0xb8], R24 ;  /* 0x0000b81801007387 */ /* 0x0009e80000100a00 */
[----:B------:R-:W3:Y:S01]  /*191e0*/  LDL.LU R8, [R1+0x4b4] ;  /* 0x0004b40001087983 */ /* 0x000ee20000300800 */
[----:B----4-:R-:W-:-:S05]  /*191f0*/  IMAD.WIDE R24, R22, 0x2, R12 ;  /* 0x0000000216187825 */ /* 0x010fca00078e020c */
[----:B------:R0:W-:Y:S02]  /*19200*/  STL.64 [R1+0xd0], R24 ;  /* 0x0000d01801007387 */ /* 0x0001e40000100a00 */
[----:B0-----:R-:W-:-:S04]  /*19210*/  IMAD.WIDE R24, R23, 0x2, R12 ;  /* 0x0000000217187825 */ /* 0x001fc800078e020c */
[--C-:B------:R-:W-:Y:S01]  /*19220*/  IMAD.WIDE R22, R20, 0x2, R12.reuse ;  /* 0x0000000214167825 */ /* 0x100fe200078e020c */
[----:B------:R0:W-:Y:S04]  /*19230*/  STL.64 [R1+0xe0], R24 ;  /* 0x0000e01801007387 */ /* 0x0001e80000100a00 */
[----:B------:R1:W-:Y:S01]  /*19240*/  STL.64 [R1+0xf8], R22 ;  /* 0x0000f81601007387 */ /* 0x0003e20000100a00 */
[----:B0-----:R-:W-:-:S04]  /*19250*/  IMAD.WIDE R24, R21, 0x2, R12 ;  /* 0x0000000215187825 */ /* 0x001fc800078e020c */
[--C-:B-1----:R-:W-:Y:S01]  /*19260*/  IMAD.WIDE R22, R18, 0x2, R12.reuse ;  /* 0x0000000212167825 */ /* 0x102fe200078e020c */
[----:B------:R-:W-:Y:S03]  /*19270*/  STL.64 [R1+0x108], R24 ;  /* 0x0001081801007387 */ /* 0x000fe60000100a00 */
[--C-:B------:R-:W-:Y:S01]  /*19280*/  IMAD.WIDE R20, R19, 0x2, R12.reuse ;  /* 0x0000000213147825 */ /* 0x100fe200078e020c */
[----:B------:R-:W-:Y:S03]  /*19290*/  STL.64 [R1+0x120], R22 ;  /* 0x0001201601007387 */ /* 0x000fe60000100a00 */
[--C-:B------:R-:W-:Y:S01]  /*192a0*/  IMAD.WIDE R18, R16, 0x2, R12.reuse ;  /* 0x0000000210127825 */ /* 0x100fe200078e020c */
[----:B------:R0:W-:Y:S03]  /*192b0*/  STL.64 [R1+0x138], R20 ;  /* 0x0001381401007387 */ /* 0x0001e60000100a00 */
[--C-:B------:R-:W-:Y:S01]  /*192c0*/  IMAD.WIDE R16, R17, 0x2, R12.reuse ;  /* 0x0000000211107825 */ /* 0x100fe200078e020c */
[----:B------:R1:W-:Y:S04]  /*192d0*/  STL.64 [R1+0x148], R18 ;  /* 0x0001481201007387 */ /* 0x0003e80000100a00 */
[----:B------:R4:W-:Y:S01]  /*192e0*/  STL.64 [R1+0x160], R16 ;  /* 0x0001601001007387 */ /* 0x0009e20000100a00 */
[----:B0-----:R-:W-:-:S04]  /*192f0*/  IMAD.WIDE R20, R14, 0x2, R12 ;  /* 0x000000020e147825 */ /* 0x001fc800078e020c */
[--C-:B-1----:R-:W-:Y:S01]  /*19300*/  IMAD.WIDE R18, R15, 0x2, R12.reuse ;  /* 0x000000020f127825 */ /* 0x102fe200078e020c */
[----:B------:R-:W-:Y:S03]  /*19310*/  STL.64 [R1+0x170], R20 ;  /* 0x0001701401007387 */ /* 0x000fe60000100a00 */
[--C-:B----4-:R-:W-:Y:S01]  /*19320*/  IMAD.WIDE R16, R26, 0x2, R12.reuse ;  /* 0x000000021a107825 */ /* 0x110fe200078e020c */
        /* <DEDUP_REMOVED lines=8> */
[----:B------:R-:W4:Y:S04]  /*193b0*/  LDL.LU R7, [R1+0x4c8] ;  /* 0x0004c80001077983 */ /* 0x000f280000300800 */
[----:B------:R-:W-:Y:S04]  /*193c0*/  STL.64 [R1+0x1d8], R16 ;  /* 0x0001d81001007387 */ /* 0x000fe80000100a00 */
[----:B------:R-:W4:Y:S04]  /*193d0*/  LDL.LU R9, [R1+0x4cc] ;  /* 0x0004cc0001097983 */ /* 0x000f280000300800 */
[----:B------:R2:W-:Y:S02]  /*193e0*/  STL.64 [R1+0x1f0], R14 ;  /* 0x0001f00e01007387 */ /* 0x0005e40000100a00 */
[----:B--2---:R-:W-:-:S02]  /*193f0*/  IMAD.WIDE R14, R5, 0x2, R12 ;  /* 0x00000002050e7825 */ /* 0x004fc400078e020c */
[----:B------:R-:W2:Y:S02]  /*19400*/  LDL.LU R5, [R1+0x4d8] ;  /* 0x0004d80001057983 */ /* 0x000ea40000300800 */
[--C-:B-----5:R-:W-:Y:S02]  /*19410*/  IMAD.WIDE R18, R29, 0x2, R12.reuse ;  /* 0x000000021d127825 */ /* 0x120fe400078e020c */
[----:B------:R3:W-:Y:S02]  /*19420*/  STL.64 [R1+0x200], R14 ;  /* 0x0002000e01007387 */ /* 0x0007e40000100a00 */
[--C-:B------:R-:W-:Y:S02]  /*19430*/  IMAD.WIDE R16, R11, 0x2, R12.reuse ;  /* 0x000000020b107825 */ /* 0x100fe400078e020c */
[----:B------:R-:W-:Y:S04]  /*19440*/  STL.64 [R1+0x218], R18 ;  /* 0x0002181201007387 */ /* 0x000fe80000100a00 */
[----:B------:R-:W5:Y:S04]  /*19450*/  LDL.LU R11, [R1+0x37c] ;  /* 0x00037c00010b7983 */ /* 0x000f680000300800 */
[----:B------:R0:W-:Y:S01]  /*19460*/  STL.64 [R1+0x228], R16 ;  /* 0x0002281001007387 */ /* 0x0001e20000100a00 */
[----:B---3--:R-:W-:-:S03]  /*19470*/  IMAD.WIDE R14, R3, 0x2, R12 ;  /* 0x00000002030e7825 */ /* 0x008fc600078e020c */
[----:B------:R-:W3:Y:S04]  /*19480*/  LDL.LU R3, [R1+0x378] ;  /* 0x0003780001037983 */ /* 0x000ee80000300800 */
[----:B------:R1:W-:Y:S01]  /*19490*/  STL.64 [R1+0x240], R14 ;  /* 0x0002400e01007387 */ /* 0x0003e20000100a00 */
[----:B0-----:R-:W-:-:S03]  /*194a0*/  IMAD.WIDE R16, R2, 0x2, R12 ;  /* 0x0000000202107825 */ /* 0x001fc600078e020c */
[----:B------:R-:W3:Y:S04]  /*194b0*/  LDL.LU R2, [R1+0x4dc] ;  /* 0x0004dc0001027983 */ /* 0x000ee80000300800 */
[----:B------:R0:W-:Y:S01]  /*194c0*/  STL.64 [R1+0x258], R16 ;  /* 0x0002581001007387 */ /* 0x0001e20000100a00 */
[----:B-1----:R-:W-:-:S03]  /*194d0*/  IMAD.WIDE R14, R4, 0x2, R12 ;  /* 0x00000002040e7825 */ /* 0x002fc600078e020c */
[----:B------:R-:W3:Y:S04]  /*194e0*/  LDL.LU R4, [R1+0x4f0] ;  /* 0x0004f00001047983 */ /* 0x000ee80000300800 */
[----:B------:R1:W-:Y:S01]  /*194f0*/  STL.64 [R1+0x268], R14 ;  /* 0x0002680e01007387 */ /* 0x0003e20000100a00 */
[----:B------:R-:W-:-:S04]  /*19500*/  IMAD.WIDE R18, R6, 0x2, R12 ;  /* 0x0000000206127825 */ /* 0x000fc800078e020c */
[--C-:B0-----:R-:W-:Y:S01]  /*19510*/  IMAD.WIDE R16, R10, 0x2, R12.reuse ;  /* 0x000000020a107825 */ /* 0x101fe200078e020c */
[----:B------:R0:W-:Y:S04]  /*19520*/  STL.64 [R1+0x280], R18 ;  /* 0x0002801201007387 */ /* 0x0001e80000100a00 */
[----:B------:R-:W3:Y:S04]  /*19530*/  LDL.LU R22, [R1+0x36c] ;  /* 0x00036c0001167983 */ /* 0x000ee80000300800 */
[----:B------:R0:W-:Y:S01]  /*19540*/  STL.64 [R1+0x290], R16 ;  /* 0x0002901001007387 */ /* 0x0001e20000100a00 */
[----:B-1----:R-:W-:-:S03]  /*19550*/  IMAD.WIDE R14, R8, 0x2, R12 ;  /* 0x00000002080e7825 */ /* 0x002fc600078e020c */
[----:B------:R-:W3:Y:S04]  /*19560*/  LDL.LU R23, [R1+0x368] ;  /* 0x0003680001177983 */ /* 0x000ee80000300800 */
[----:B------:R1:W-:Y:S04]  /*19570*/  STL.64 [R1+0x2a8], R14 ;  /* 0x0002a80e01007387 */ /* 0x0003e80000100a00 */
[----:B------:R-:W3:Y:S04]  /*19580*/  LDL.LU R20, [R1+0x4f4] ;  /* 0x0004f40001147983 */ /* 0x000ee80000300800 */
[----:B------:R-:W3:Y:S04]  /*19590*/  LDL.LU R21, [R1+0x500] ;  /* 0x0005000001157983 */ /* 0x000ee80000300800 */
[----:B0-----:R-:W3:Y:S04]  /*195a0*/  LDL.LU R18, [R1+0x504] ;  /* 0x0005040001127983 */ /* 0x001ee80000300800 */
[----:B------:R-:W3:Y:S04]  /*195b0*/  LDL.LU R19, [R1+0x518] ;  /* 0x0005180001137983 */ /* 0x000ee80000300800 */
[----:B------:R-:W3:Y:S04]  /*195c0*/  LDL.LU R16, [R1+0x51c] ;  /* 0x00051c0001107983 */ /* 0x000ee80000300800 */
[----:B------:R-:W3:Y:S04]  /*195d0*/  LDL.LU R17, [R1+0x528] ;  /* 0x0005280001117983 */ /* 0x000ee80000300800 */
[----:B-1----:R-:W3:Y:S04]  /*195e0*/  LDL.LU R14, [R1+0x52c] ;  /* 0x00052c00010e7983 */ /* 0x002ee80000300800 */
[----:B------:R-:W3:Y:S04]  /*195f0*/  LDL.LU R15, [R1+0x540] ;  /* 0x00054000010f7983 */ /* 0x000ee80000300800 */
[----:B------:R-:W3:Y:S04]  /*19600*/  LDL.LU R26, [R1+0x544] ;  /* 0x00054400011a7983 */ /* 0x000ee80000300800 */
[----:B------:R-:W3:Y:S04]  /*19610*/  LDL.LU R27, [R1+0x54c] ;  /* 0x00054c00011b7983 */ /* 0x000ee80000300800 */
[----:B------:R-:W3:Y:S04]  /*19620*/  LDL.LU R28, [R1+0x558] ;  /* 0x00055800011c7983 */ /* 0x000ee80000300800 */
[----:B------:R-:W3:Y:S04]  /*19630*/  LDL.LU R10, [R1+0x55c] ;  /* 0x00055c00010a7983 */ /* 0x000ee80000300800 */
[----:B------:R-:W3:Y:S01]  /*19640*/  LDL.LU R8, [R1+0x568] ;  /* 0x0005680001087983 */ /* 0x000ee20000300800 */
[----:B----4-:R-:W-:-:S04]  /*19650*/  IMAD.WIDE R24, R7, 0x2, R12 ;  /* 0x0000000207187825 */ /* 0x010fc800078e020c */
[--C-:B------:R-:W-:Y:S02]  /*19660*/  IMAD.WIDE R6, R9, 0x2, R12.reuse ;  /* 0x0000000209067825 */ /* 0x100fe400078e020c */
[----:B------:R-:W4:Y:S04]  /*19670*/  LDL.LU R9, [R1+0x56c] ;  /* 0x00056c0001097983 */ /* 0x000f280000300800 */
[----:B------:R-:W-:Y:S04]  /*19680*/  STL.64 [R1+0x2b8], R24 ;  /* 0x0002b81801007387 */ /* 0x000fe80000100a00 */
[----:B------:R0:W-:Y:S04]  /*19690*/  STL.64 [R1+0x2d0], R6 ;  /* 0x0002d00601007387 */ /* 0x0001e80000100a00 */
[----:B------:R-:W4:Y:S04]  /*196a0*/  LDL.LU R29, [R1+0x578] ;  /* 0x00057800011d7983 */ /* 0x000f280000300800 */
[----:B0-----:R-:W4:Y:S01]  /*196b0*/  LDL.LU R7, [R1+0x57c] ;  /* 0x00057c0001077983 */ /* 0x001f220000300800 */
[----:B--2---:R-:W-:-:S05]  /*196c0*/  IMAD.WIDE R24, R5, 0x2, R12 ;  /* 0x0000000205187825 */ /* 0x004fca00078e020c */
[----:B------:R5:W-:Y:S04]  /*196d0*/  STL.64 [R1+0x2e0], R24 ;  /* 0x0002e01801007387 */ /* 0x000be80000100a00 */
[----:B------:R-:W2:Y:S01]  /*196e0*/  LDL.LU R5, [R1+0x588] ;  /* 0x0005880001057983 */ /* 0x000ea20000300800 */
[----:B-----5:R-:W-:-:S05]  /*196f0*/  IMAD.WIDE R24, R11, 0x2, R12 ;  /* 0x000000020b187825 */ /* 0x020fca00078e020c */
[----:B------:R3:W-:Y:S04]  /*19700*/  STL.64 [R1+0x2f8], R24 ;  /* 0x0002f81801007387 */ /* 0x0007e80000100a00 */
[----:B------:R-:W5:Y:S01]  /*19710*/  LDL.LU R11, [R1+0x58c] ;  /* 0x00058c00010b7983 */ /* 0x000f620000300800 */
[----:B---3--:R-:W-:-:S03]  /*19720*/  IMAD.WIDE R24, R3, 0x2, R12 ;  /* 0x0000000203187825 */ /* 0x008fc600078e020c */
        /* <DEDUP_REMOVED lines=9> */
[----:B0-----:R-:W-:-:S05]  /*197c0*/  IMAD.WIDE R24, R22, 0x2, R12 ;  /* 0x0000000216187825 */ /* 0x001fca00078e020c */
        /* <DEDUP_REMOVED lines=25> */
[----:B------:R-:W-:Y:S04]  /*19960*/  STL.64 [R1+0x448], R18 ;  /* 0x0004481201007387 */ /* 0x000fe80000100a00 */
[----:B------:R-:W3:Y:S01]  /*19970*/  LDL.LU R10, [R1+0x5b8] ;  /* 0x0005b800010a7983 */ /* 0x000ee20000300800 */
[----:B------:R-:W-:-:S03]  /*19980*/  IMAD.WIDE R14, R8, 0x2, R12 ;  /* 0x00000002080e7825 */ /* 0x000fc600078e020c */
[----:B------:R-:W-:Y:S04]  /*19990*/  STL.64 [R1+0x460], R16 ;  /* 0x0004601001007387 */ /* 0x000fe80000100a00 */
[----:B------:R-:W3:Y:S04]  /*199a0*/  LDL.LU R8, [R1+0x5bc] ;  /* 0x0005bc0001087983 */ /* 0x000ee80000300800 */
[----:B------:R4:W-:Y:S02]  /*199b0*/  STL.64 [R1+0x470], R14 ;  /* 0x0004700e01007387 */ /* 0x0009e40000100a00 */
[----:B----4-:R-:W-:-:S02]  /*199c0*/  IMAD.WIDE R14, R9, 0x2, R12 ;  /* 0x00000002090e7825 */ /* 0x010fc400078e020c */
[----:B------:R-:W4:Y:S04]  /*199d0*/  LDL.LU R9, [R1+0x5c8] ;  /* 0x0005c80001097983 */ /* 0x000f280000300800 */
[----:B------:R2:W-:Y:S01]  /*199e0*/  STL.64 [R1+0x488], R14 ;  /* 0x0004880e01007387 */ /* 0x0005e20000100a00 */
[----:B------:R-:W-:-:S05]  /*199f0*/  IMAD.WIDE R18, R29, 0x2, R12 ;  /* 0x000000021d127825 */ /* 0x000fca00078e020c */
[----:B------:R-:W-:Y:S01]  /*19a00*/  STL.64 [R1+0x498], R18 ;  /* 0x0004981201007387 */ /* 0x000fe20000100a00 */
[----:B------:R-:W-:-:S03]  /*19a10*/  IMAD.WIDE R16, R7, 0x2, R12 ;  /* 0x0000000207107825 */ /* 0x000fc600078e020c */
[----:B------:R-:W4:Y:S04]  /*19a20*/  LDL.LU R7, [R1+0x5cc] ;  /* 0x0005cc0001077983 */ /* 0x000f280000300800 */
[----:B------:R5:W-:Y:S01]  /*19a30*/  STL.64 [R1+0x4b0], R16 ;  /* 0x0004b01001007387 */ /* 0x000be20000100a00 */
[----:B--2---:R-:W-:-:S03]  /*19a40*/  IMAD.WIDE R14, R5, 0x2, R12 ;  /* 0x00000002050e7825 */ /* 0x004fc600078e020c */
[----:B------:R-:W2:Y:S04]  /*19a50*/  LDL.LU R5, [R1+0x5d8] ;  /* 0x0005d80001057983 */ /* 0x000ea80000300800 */
[----:B------:R3:W-:Y:S01]  /*19a60*/  STL.64 [R1+0x4c8], R14 ;  /* 0x0004c80e01007387 */ /* 0x0007e20000100a00 */
[----:B-----5:R-:W-:-:S03]  /*19a70*/  IMAD.WIDE R16, R11, 0x2, R12 ;  /* 0x000000020b107825 */ /* 0x020fc600078e020c */
[----:B------:R-:W5:Y:S04]  /*19a80*/  LDL.LU R11, [R1+0x5dc] ;  /* 0x0005dc00010b7983 */ /* 0x000f680000300800 */
[----:B------:R0:W-:Y:S01]  /*19a90*/  STL.64 [R1+0x4d8], R16 ;  /* 0x0004d81001007387 */ /* 0x0001e20000100a00 */
[----:B---3--:R-:W-:-:S03]  /*19aa0*/  IMAD.WIDE R14, R3, 0x2, R12 ;  /* 0x00000002030e7825 */ /* 0x008fc600078e020c */
        /* <DEDUP_REMOVED lines=23> */
[----:B------:R-:W-:-:S05]  /*19c20*/  IMAD.WIDE R24, R10, 0x2, R12 ;  /* 0x000000020a187825 */ /* 0x000fca00078e020c */
[----:B------:R0:W-:Y:S02]  /*19c30*/  STL.64 [R1+0x540], R24 ;  /* 0x0005401801007387 */ /* 0x0001e40000100a00 */
[--C-:B0-----:R-:W-:Y:S02]  /*19c40*/  IMAD.WIDE R24, R8, 0x2, R12.reuse ;  /* 0x0000000208187825 */ /* 0x101fe400078e020c */
[----:B------:R-:W3:Y:S04]  /*19c50*/  LDL.LU R8, [R1+0x680] ;  /* 0x0006800001087983 */ /* 0x000ee80000300800 */
[----:B------:R4:W-:Y:S04]  /*19c60*/  STL.64 [R1+0x558], R24 ;  /* 0x0005581801007387 */ /* 0x0009e80000100a00 */
[----:B------:R-:W3:Y:S04]  /*19c70*/  LDL.LU R29, [R1+0x690] ;  /* 0x00069000011d7983 */ /* 0x000ee80000300800 */
[----:B------:R-:W3:Y:S01]  /*19c80*/  LDL.LU R10, [R1+0x698] ;  /* 0x00069800010a7983 */ /* 0x000ee20000300800 */
[----:B----4-:R-:W-:-:S05]  /*19c90*/  IMAD.WIDE R24, R9, 0x2, R12 ;  /* 0x0000000209187825 */ /* 0x010fca00078e020c */
[----:B------:R-:W-:Y:S04]  /*19ca0*/  STL.64 [R1+0x568], R24 ;  /* 0x0005681801007387 */ /* 0x000fe80000100a00 */
[----:B------:R-:W4:Y:S01]  /*19cb0*/  LDL.LU R9, [R1+0x6a8] ;  /* 0x0006a80001097983 */ /* 0x000f220000300800 */
[----:B------:R-:W-:-:S05]  /*19cc0*/  IMAD.WIDE R6, R7, 0x2, R12 ;  /* 0x0000000207067825 */ /* 0x000fca00078e020c */
[----:B------:R0:W-:Y:S04]  /*19cd0*/  STL.64 [R1+0x578], R6 ;  /* 0x0005780601007387 */ /* 0x0001e80000100a00 */
[----:B0-----:R-:W4:Y:S01]  /*19ce0*/  LDL.LU R7, [R1+0x6b0] ;  /* 0x0006b00001077983 */ /* 0x001f220000300800 */
[----:B--2---:R-:W-:-:S03]  /*19cf0*/  IMAD.WIDE R24, R5, 0x2, R12 ;  /* 0x0000000205187825 */ /* 0x004fc600078e020c */
[----:B------:R-:W2:Y:S04]  /*19d00*/  LDL.LU R5, [R1+0x6c0] ;  /* 0x0006c00001057983 */ /* 0x000ea80000300800 */
[----:B------:R5:W-:Y:S02]  /*19d10*/  STL.64 [R1+0x588], R24 ;  /* 0x0005881801007387 */ /* 0x000be40000100a00 */
[----:B-----5:R-:W-:-:S05]  /*19d20*/  IMAD.WIDE R24, R11, 0x2, R12 ;  /* 0x000000020b187825 */ /* 0x020fca00078e020c */
[----:B------:R3:W-:Y:S04]  /*19d30*/  STL.64 [R1+0x598], R24 ;  /* 0x0005981801007387 */ /* 0x0007e80000100a00 */
[----:B------:R-:W5:Y:S04]  /*19d40*/  LDL.LU R6, [R1+0x6c8] ;  /* 0x0006c80001067983 */ /* 0x000f680000300800 */
[----:B------:R-:W5:Y:S01]  /*19d50*/  LDL.LU R11, [R1+0x6d8] ;  /* 0x0006d800010b7983 */ /* 0x000f620000300800 */
[----:B---3--:R-:W-:-:S05]  /*19d60*/  IMAD.WIDE R24, R3, 0x2, R12 ;  /* 0x0000000203187825 */ /* 0x008fca00078e020c */
        /* <DEDUP_REMOVED lines=34> */
[----:B0-----:R-:W-:-:S02]  /*19f90*/  IMAD.WIDE R14, R8, 0x2, R12 ;  /* 0x00000002080e7825 */ /* 0x001fc400078e020c */
[----:B------:R-:W3:Y:S02]  /*19fa0*/  LDL.LU R8, [R1+0x70c] ;  /* 0x00070c0001087983 */ /* 0x000ee40000300800 */
[--C-:B------:R-:W-:Y:S02]  /*19fb0*/  IMAD.WIDE R18, R29, 0x2, R12.reuse ;  /* 0x000000021d127825 */ /* 0x100fe400078e020c */
[----:B------:R4:W-:Y:S02]  /*19fc0*/  STL.64 [R1+0x680], R14 ;  /* 0x0006800e01007387 */ /* 0x0009e40000100a00 */
[--C-:B------:R-:W-:Y:S02]  /*19fd0*/  IMAD.WIDE R16, R10, 0x2, R12.reuse ;  /* 0x000000020a107825 */ /* 0x100fe400078e020c */
[----:B------:R-:W-:Y:S04]  /*19fe0*/  STL.64 [R1+0x690], R18 ;  /* 0x0006901201007387 */ /* 0x000fe80000100a00 */
[----:B------:R-:W3:Y:S04]  /*19ff0*/  LDL.LU R10, [R1+0x728] ;  /* 0x00072800010a7983 */ /* 0x000ee80000300800 */
[----:B------:R0:W-:Y:S01]  /*1a000*/  STL.64 [R1+0x698], R16 ;  /* 0x0006981001007387 */ /* 0x0001e20000100a00 */
[----:B----4-:R-:W-:-:S03]  /*1a010*/  IMAD.WIDE R14, R9, 0x2, R12 ;  /* 0x00000002090e7825 */ /* 0x010fc600078e020c */
[----:B------:R-:W4:Y:S04]  /*1a020*/  LDL.LU R9, [R1+0x730] ;  /* 0x0007300001097983 */ /* 0x000f280000300800 */
[----:B------:R2:W-:Y:S01]  /*1a030*/  STL.64 [R1+0x6a8], R14 ;  /* 0x0006a80e01007387 */ /* 0x0005e20000100a00 */
[----:B0-----:R-:W-:-:S03]  /*1a040*/  IMAD.WIDE R16, R7, 0x2, R12 ;  /* 0x0000000207107825 */ /* 0x001fc600078e020c */
[----:B------:R-:W4:Y:S04]  /*1a050*/  LDL.LU R7, [R1+0x740] ;  /* 0x0007400001077983 */ /* 0x000f280000300800 */
[----:B------:R0:W-:Y:S01]  /*1a060*/  STL.64 [R1+0x6b0], R16 ;  /* 0x0006b01001007387 */ /* 0x0001e20000100a00 */
[----:B--2---:R-:W-:-:S03]  /*1a070*/  IMAD.WIDE R14, R5, 0x2, R12 ;  /* 0x00000002050e7825 */ /* 0x004fc600078e020c */
[----:B------:R-:W2:Y:S04]  /*1a080*/  LDL.LU R5, [R1+0x748] ;  /* 0x0007480001057983 */ /* 0x000ea80000300800 */
[----:B------:R3:W-:Y:S01]  /*1a090*/  STL.64 [R1+0x6c0], R14 ;  /* 0x0006c00e01007387 */ /* 0x0007e20000100a00 */
[----:B-----5:R-:W-:-:S04]  /*1a0a0*/  IMAD.WIDE R18, R6, 0x2, R12 ;  /* 0x0000000206127825 */ /* 0x020fc800078e020c */
[--C-:B0-----:R-:W-:Y:S01]  /*1a0b0*/  IMAD.WIDE R16, R11, 0x2, R12.reuse ;  /* 0x000000020b107825 */ /* 0x101fe200078e020c */
[----:B------:R0:W-:Y:S04]  /*1a0c0*/  STL.64 [R1+0x6c8], R18 ;  /* 0x0006c81201007387 */ /* 0x0001e80000100a00 */
[----:B------:R-:W5:Y:S04]  /*1a0d0*/  LDL.LU R22, [R1+0x758] ;  /* 0x0007580001167983 */ /* 0x000f680000300800 */
[----:B------:R1:W-:Y:S01]  /*1a0e0*/  STL.64 [R1+0x6d8], R16 ;  /* 0x0006d81001007387 */ /* 0x0003e20000100a00 */
[----:B---3--:R-:W-:-:S03]  /*1a0f0*/  IMAD.WIDE R14, R3, 0x2, R12 ;  /* 0x00000002030e7825 */ /* 0x008fc600078e020c */
[----:B------:R-:W3:Y:S04]  /*1a100*/  LDL.LU R23, [R1+0x760] ;  /* 0x0007600001177983 */ /* 0x000ee80000300800 */
[----:B------:R0:W-:Y:S04]  /*1a110*/  STL.64 [R1+0x6e0], R14 ;  /* 0x0006e00e01007387 */ /* 0x0001e80000100a00 */
[----:B------:R-:W3:Y:S04]  /*1a120*/  LDL.LU R20, [R1+0x770] ;  /* 0x0007700001147983 */ /* 0x000ee80000300800 */
[----:B------:R-:W3:Y:S04]  /*1a130*/  LDL.LU R21, [R1+0x778] ;  /* 0x0007780001157983 */ /* 0x000ee80000300800 */
[----:B0-----:R-:W3:Y:S04]  /*1a140*/  LDL.LU R18, [R1+0x788] ;  /* 0x0007880001127983 */ /* 0x001ee80000300800 */
[----:B------:R-:W3:Y:S04]  /*1a150*/  LDL.LU R19, [R1+0x790] ;  /* 0x0007900001137983 */ /* 0x000ee80000300800 */
[----:B-1----:R-:W3:Y:S04]  /*1a160*/  LDL.LU R16, [R1+0x794] ;  /* 0x0007940001107983 */ /* 0x002ee80000300800 */
        /* <DEDUP_REMOVED lines=8> */
[----:B------:R-:W-:-:S05]  /*1a1f0*/  IMAD.WIDE R24, R2, 0x2, R12 ;  /* 0x0000000202187825 */ /* 0x000fca00078e020c */
[----:B------:R0:W-:Y:S04]  /*1a200*/  STL.64 [R1+0x6f0], R24 ;  /* 0x0006f01801007387 */ /* 0x0001e80000100a00 */
[----:B------:R-:W3:Y:S01]  /*1a210*/  LDL.LU R2, [R1+0x7b8] ;  /* 0x0007b80001027983 */ /* 0x000ee20000300800 */
        /* <DEDUP_REMOVED lines=8> */
[----:B------:R4:W-:Y:S04]  /*1a2a0*/  STL.64 [R1+0x728], R24 ;  /* 0x0007281801007387 */ /* 0x0009e80000100a00 */
[----:B------:R-:W3:Y:S01]  /*1a2b0*/  LDL.LU R10, [R1+0x7c8] ;  /* 0x0007c800010a7983 */ /* 0x000ee20000300800 */
[----:B----4-:R-:W-:-:S03]  /*1a2c0*/  IMAD.WIDE R24, R9, 0x2, R12 ;  /* 0x0000000209187825 */ /* 0x010fc600078e020c */
[----:B------:R-:W4:Y:S04]  /*1a2d0*/  LDL.LU R9, [R1+0x7cc] ;  /* 0x0007cc0001097983 */ /* 0x000f280000300800 */
[----:B------:R-:W-:Y:S01]  /*1a2e0*/  STL.64 [R1+0x730], R24 ;  /* 0x0007301801007387 */ /* 0x000fe20000100a00 */
[----:B------:R-:W-:-:S05]  /*1a2f0*/  IMAD.WIDE R6, R7, 0x2, R12 ;  /* 0x0000000207067825 */ /* 0x000fca00078e020c */
[----:B------:R0:W-:Y:S04]  /*1a300*/  STL.64 [R1+0x740], R6 ;  /* 0x0007400601007387 */ /* 0x0001e80000100a00 */
[----:B0-----:R-:W4:Y:S04]  /*1a310*/  LDL.LU R6, [R1+0x7d0] ;  /* 0x0007d00001067983 */ /* 0x001f280000300800 */
[----:B------:R-:W4:Y:S01]  /*1a320*/  LDL.LU R7, [R1+0x7d4] ;  /* 0x0007d40001077983 */ /* 0x000f220000300800 */
[----:B--2---:R-:W-:-:S05]  /*1a330*/  IMAD.WIDE R24, R5, 0x2, R12 ;  /* 0x0000000205187825 */ /* 0x004fca00078e020c */
[----:B------:R5:W-:Y:S04]  /*1a340*/  STL.64 [R1+0x748], R24 ;  /* 0x0007481801007387 */ /* 0x000be80000100a00 */
[----:B------:R-:W2:Y:S01]  /*1a350*/  LDL.LU R5, [R1+0x7d8] ;  /* 0x0007d80001057983 */ /* 0x000ea20000300800 */
[----:B-----5:R-:W-:-:S05]  /*1a360*/  IMAD.WIDE R24, R22, 0x2, R12 ;  /* 0x0000000216187825 */ /* 0x020fca00078e020c */
[----:B------:R3:W-:Y:S02]  /*1a370*/  STL.64 [R1+0x758], R24 ;  /* 0x0007581801007387 */ /* 0x0007e40000100a00 */
[----:B---3--:R-:W-:-:S04]  /*1a380*/  IMAD.WIDE R24, R23, 0x2, R12 ;  /* 0x0000000217187825 */ /* 0x008fc800078e020c */
        /* <DEDUP_REMOVED lines=16> */
[--C-:B---3--:R-:W-:Y:S01]  /*1a490*/  IMAD.WIDE R16, R26, 0x2, R12.reuse ;  /* 0x000000021a107825 */ /* 0x108fe200078e020c */
[----:B------:R0:W-:Y:S03]  /*1a4a0*/  STL.64 [R1+0xe80], R18 ;  /* 0x000e801201007387 */ /* 0x0001e60000100a00 */
[--C-:B------:R-:W-:Y:S01]  /*1a4b0*/  IMAD.WIDE R14, R27, 0x2, R12.reuse ;  /* 0x000000021b0e7825 */ /* 0x100fe200078e020c */
[----:B------:R1:W-:Y:S04]  /*1a4c0*/  STL.64 [R1+0xe90], R16 ;  /* 0x000e901001007387 */ /* 0x0003e80000100a00 */
[----:B------:R3:W-:Y:S01]  /*1a4d0*/  STL.64 [R1+0xea0], R14 ;  /* 0x000ea00e01007387 */ /* 0x0007e20000100a00 */
[----:B0-----:R-:W-:-:S04]  /*1a4e0*/  IMAD.WIDE R18, R28, 0x2, R12 ;  /* 0x000000021c127825 */ /* 0x001fc800078e020c */
[--C-:B-1----:R-:W-:Y:S01]  /*1a4f0*/  IMAD.WIDE R16, R11, 0x2, R12.reuse ;  /* 0x000000020b107825 */ /* 0x102fe200078e020c */
[----:B------:R-:W-:Y:S04]  /*1a500*/  STL.64 [R1+0xeb0], R18 ;  /* 0x000eb01201007387 */ /* 0x000fe80000100a00 */
[----:B------:R-:W5:Y:S01]  /*1a510*/  LDL.LU R11, [R1+0x7dc] ;  /* 0x0007dc00010b7983 */ /* 0x000f620000300800 */
[----:B---3--:R-:W-:-:S03]  /*1a520*/  IMAD.WIDE R14, R3, 0x2, R12 ;  /* 0x00000002030e7825 */ /* 0x008fc600078e020c */
[----:B------:R-:W-:Y:S04]  /*1a530*/  STL.64 [R1+0xec0], R16 ;  /* 0x000ec01001007387 */ /* 0x000fe80000100a00 */
[----:B------:R-:W3:Y:S04]  /*1a540*/  LDL.LU R3, [R1+0x7e0] ;  /* 0x0007e00001037983 */ /* 0x000ee80000300800 */
[----:B------:R0:W-:Y:S02]  /*1a550*/  STL.64 [R1+0xed0], R14 ;  /* 0x000ed00e01007387 */ /* 0x0001e40000100a00 */
[----:B0-----:R-:W-:-:S02]  /*1a560*/  IMAD.WIDE R14, R2, 0x2, R12 ;  /* 0x00000002020e7825 */ /* 0x001fc400078e020c */
[----:B------:R-:W3:Y:S04]  /*1a570*/  LDL.LU R2, [R1+0x7e4] ;  /* 0x0007e40001027983 */ /* 0x000ee80000300800 */
[----:B------:R0:W-:Y:S01]  /*1a580*/  STL.64 [R1+0xee0], R14 ;  /* 0x000ee00e01007387 */ /* 0x0001e20000100a00 */
[----:B------:R-:W-:-:S04]  /*1a590*/  IMAD.WIDE R18, R29, 0x2, R12 ;  /* 0x000000021d127825 */ /* 0x000fc800078e020c */
[--C-:B------:R-:W-:Y:S01]  /*1a5a0*/  IMAD.WIDE R16, R4, 0x2, R12.reuse ;  /* 0x0000000204107825 */ /* 0x100fe200078e020c */
[----:B------:R-:W-:Y:S04]  /*1a5b0*/  STL.64 [R1+0xef0], R18 ;  /* 0x000ef01201007387 */ /* 0x000fe80000100a00 */
        /* <DEDUP_REMOVED lines=8> */
[----:B----4-:R-:W-:-:S03]  /*1a640*/  IMAD.WIDE R14, R9, 0x2, R12 ;  /* 0x00000002090e7825 */ /* 0x010fc600078e020c */
[----:B------:R-:W4:Y:S04]  /*1a650*/  LDL.LU R9, [R1+0x7f4] ;  /* 0x0007f40001097983 */ /* 0x000f280000300800 */
[----:B------:R1:W-:Y:S01]  /*1a660*/  STL.64 [R1+0xf30], R14 ;  /* 0x000f300e01007387 */ /* 0x0003e20000100a00 */
[----:B0-----:R-:W-:-:S04]  /*1a670*/  IMAD.WIDE R16, R6, 0x2, R12 ;  /* 0x0000000206107825 */ /* 0x001fc800078e020c */
[--C-:B-1----:R-:W-:Y:S01]  /*1a680*/  IMAD.WIDE R14, R7, 0x2, R12.reuse ;  /* 0x00000002070e7825 */ /* 0x102fe200078e020c */
[----:B------:R0:W-:Y:S04]  /*1a690*/  STL.64 [R1+0xf40], R16 ;  /* 0x000f401001007387 */ /* 0x0001e80000100a00 */
[----:B------:R-:W4:Y:S04]  /*1a6a0*/  LDL.LU R22, [R1+0x7f8] ;  /* 0x0007f80001167983 */ /* 0x000f280000300800 */
[----:B------:R1:W-:Y:S04]  /*1a6b0*/  STL.64 [R1+0xf50], R14 ;  /* 0x000f500e01007387 */ /* 0x0003e80000100a00 */
[----:B------:R-:W4:Y:S01]  /*1a6c0*/  LDL.LU R23, [R1+0x7fc] ;  /* 0x0007fc0001177983 */ /* 0x000f220000300800 */
[----:B--2---:R-:W-:-:S05]  /*1a6d0*/  IMAD.WIDE R6, R5, 0x2, R12 ;  /* 0x0000000205067825 */ /* 0x004fca00078e020c */
[----:B------:R2:W-:Y:S04]  /*1a6e0*/  STL.64 [R1+0xf60], R6 ;  /* 0x000f600601007387 */ /* 0x0005e80000100a00 */
[----:B------:R-:W4:Y:S04]  /*1a6f0*/  LDL.LU R20, [R1+0x800] ;  /* 0x0008000001147983 */ /* 0x000f280000300800 */
[----:B------:R-:W4:Y:S04]  /*1a700*/  LDL.LU R21, [R1+0x804] ;  /* 0x0008040001157983 */ /* 0x000f280000300800 */
[----:B------:R-:W4:Y:S04]  /*1a710*/  LDL.LU R18, [R1+0x808] ;  /* 0x0008080001127983 */ /* 0x000f280000300800 */
[----:B------:R-:W4:Y:S04]  /*1a720*/  LDL.LU R19, [R1+0x80c] ;  /* 0x00080c0001137983 */ /* 0x000f280000300800 */
[----:B0-----:R-:W4:Y:S04]  /*1a730*/  LDL.LU R16, [R1+0x810] ;  /* 0x0008100001107983 */ /* 0x001f280000300800 */
[----:B------:R-:W4:Y:S04]  /*1a740*/  LDL.LU R17, [R1+0x814] ;  /* 0x0008140001117983 */ /* 0x000f280000300800 */
[----:B-1----:R-:W4:Y:S04]  /*1a750*/  LDL.LU R14, [R1+0x818] ;  /* 0x00081800010e7983 */ /* 0x002f280000300800 */
[----:B------:R-:W4:Y:S04]  /*1a760*/  LDL.LU R15, [R1+0x81c] ;  /* 0x00081c00010f7983 */ /* 0x000f280000300800 */
[----:B------:R-:W4:Y:S04]  /*1a770*/  LDL.LU R26, [R1+0x820] ;  /* 0x00082000011a7983 */ /* 0x000f280000300800 */
[----:B------:R-:W4:Y:S04]  /*1a780*/  LDL.LU R27, [R1+0x824] ;  /* 0x00082400011b7983 */ /* 0x000f280000300800 */
[----:B------:R-:W4:Y:S04]  /*1a790*/  LDL.LU R28, [R1+0x828] ;  /* 0x00082800011c7983 */ /* 0x000f280000300800 */
[----:B--2---:R-:W2:Y:S04]  /*1a7a0*/  LDL.LU R7, [R1+0x82c] ;  /* 0x00082c0001077983 */ /* 0x004ea80000300800 */
[----:B------:R-:W2:Y:S01]  /*1a7b0*/  LDL.LU R5, [R1+0x830] ;  /* 0x0008300001057983 */ /* 0x000ea20000300800 */
[----:B-----5:R-:W-:-:S05]  /*1a7c0*/  IMAD.WIDE R24, R11, 0x2, R12 ;  /* 0x000000020b187825 */ /* 0x020fca00078e020c */
[----:B------:R3:W-:Y:S02]  /*1a7d0*/  STL.64 [R1+0xf70], R24 ;  /* 0x000f701801007387 */ /* 0x0007e40000100a00 */
[--C-:B---3--:R-:W-:Y:S02]  /*1a7e0*/  IMAD.WIDE R24, R3, 0x2, R12.reuse ;  /* 0x0000000203187825 */ /* 0x108fe400078e020c */
[----:B------:R-:W3:Y:S04]  /*1a7f0*/  LDL.LU R3, [R1+0x834] ;  /* 0x0008340001037983 */ /* 0x000ee80000300800 */
[----:B------:R0:W-:Y:S04]  /*1a800*/  STL.64 [R1+0xf80], R24 ;  /* 0x000f801801007387 */ /* 0x0001e80000100a00 */
[----:B------:R-:W5:Y:S04]  /*1a810*/  LDL.LU R29, [R1+0x838] ;  /* 0x00083800011d7983 */ /* 0x000f680000300800 */
[----:B------:R-:W5:Y:S01]  /*1a820*/  LDL.LU R11, [R1+0x83c] ;  /* 0x00083c00010b7983 */ /* 0x000f620000300800 */
[----:B0-----:R-:W-:-:S05]  /*1a830*/  IMAD.WIDE R24, R2, 0x2, R12 ;  /* 0x0000000202187825 */ /* 0x001fca00078e020c */
[----:B------:R0:W-:Y:S04]  /*1a840*/  STL.64 [R1+0xf90], R24 ;  /* 0x000f901801007387 */ /* 0x0001e80000100a00 */
[----:B------:R-:W5:Y:S01]  /*1a850*/  LDL.LU R2, [R1+0x840] ;  /* 0x0008400001027983 */ /* 0x000f620000300800 */
[----:B0-----:R-:W-:-:S05]  /*1a860*/  IMAD.WIDE R24, R4, 0x2, R12 ;  /* 0x0000000204187825 */ /* 0x001fca00078e020c */
[----:B------:R0:W-:Y:S04]  /*1a870*/  STL.64 [R1+0xfa0], R24 ;  /* 0x000fa01801007387 */ /* 0x0001e80000100a00 */
[----:B------:R-:W5:Y:S01]  /*1a880*/  LDL.LU R4, [R1+0x844] ;  /* 0x0008440001047983 */ /* 0x000f620000300800 */
[----:B0-----:R-:W-:-:S03]  /*1a890*/  IMAD.WIDE R24, R8, 0x2, R12 ;  /* 0x0000000208187825 */ /* 0x001fc600078e020c */
[----:B------:R-:W5:Y:S04]  /*1a8a0*/  LDL.LU R8, [R1+0x848] ;  /* 0x0008480001087983 */ /* 0x000f680000300800 */
[----:B------:R0:W-:Y:S02]  /*1a8b0*/  STL.64 [R1+0xfb0], R24 ;  /* 0x000fb01801007387 */ /* 0x0001e40000100a00 */
[----:B0-----:R-:W-:-:S05]  /*1a8c0*/  IMAD.WIDE R24, R10, 0x2, R12 ;  /* 0x000000020a187825 */ /* 0x001fca00078e020c */
[----:B------:R4:W-:Y:S04]  /*1a8d0*/  STL.64 [R1+0xfc0], R24 ;  /* 0x000fc01801007387 */ /* 0x0009e80000100a00 */
[----:B------:R-:W5:Y:S04]  /*1a8e0*/  LDL.LU R6, [R1+0x84c] ;  /* 0x00084c0001067983 */ /* 0x000f680000300800 */
[----:B------:R-:W5:Y:S01]  /*1a8f0*/  LDL.LU R10, [R1+0x850] ;  /* 0x00085000010a7983 */ /* 0x000f620000300800 */
[----:B----4-:R-:W-:-:S05]  /*1a900*/  IMAD.WIDE R24, R9, 0x2, R12 ;  /* 0x0000000209187825 */ /* 0x010fca00078e020c */
[----:B------:R0:W-:Y:S04]  /*1a910*/  STL.64 [R1+0xfd0], R24 ;  /* 0x000fd01801007387 */ /* 0x0001e80000100a00 */
[----:B------:R-:W4:Y:S01]  /*1a920*/  LDL.LU R9, [R1+0x854] ;  /* 0x0008540001097983 */ /* 0x000f220000300800 */
[----:B0-----:R-:W-:-:S05]  /*1a930*/  IMAD.WIDE R24, R22, 0x2, R12 ;  /* 0x0000000216187825 */ /* 0x001fca00078e020c */
[----:B------:R0:W-:Y:S02]  /*1a940*/  STL.64 [R1+0xfe0], R24 ;  /* 0x000fe01801007387 */ /* 0x0001e40000100a00 */
[----:B0-----:R-:W-:-:S05]  /*1a950*/  IMAD.WIDE R24, R23, 0x2, R12 ;  /* 0x0000000217187825 */ /* 0x001fca00078e020c */
[----:B------:R0:W-:Y:S01]  /*1a960*/  STL.64 [R1+0xff0], R24 ;  /* 0x000ff01801007387 */ /* 0x0001e20000100a00 */
[----:B------:R-:W-:-:S04]  /*1a970*/  IMAD.WIDE R22, R20, 0x2, R12 ;  /* 0x0000000214167825 */ /* 0x000fc800078e020c */
[--C-:B0-----:R-:W-:Y:S01]  /*1a980*/  IMAD.WIDE R24, R21, 0x2, R12.reuse ;  /* 0x0000000215187825 */ /* 0x101fe200078e020c */
[----:B------:R0:W-:Y:S04]  /*1a990*/  STL.64 [R1+0x1000], R22 ;  /* 0x0010001601007387 */ /* 0x0001e80000100a00 */
[----:B------:R-:W-:Y:S01]  /*1a9a0*/  STL.64 [R1+0x1010], R24 ;  /* 0x0010101801007387 */ /* 0x000fe20000100a00 */
[----:B------:R-:W-:-:S04]  /*1a9b0*/  IMAD.WIDE R20, R19, 0x2, R12 ;  /* 0x0000000213147825 */ /* 0x000fc800078e020c */
[----:B0-----:R-:W-:-:S04]  /*1a9c0*/  IMAD.WIDE R22, R18, 0x2, R12 ;  /* 0x0000000212167825 */ /* 0x001fc800078e020c */
[--C-:B------:R-:W-:Y:S01]  /*1a9d0*/  IMAD.WIDE R18, R16, 0x2, R12.reuse ;  /* 0x0000000210127825 */ /* 0x100fe200078e020c */
[----:B------:R-:W-:Y:S03]  /*1a9e0*/  STL.64 [R1+0x1020], R22 ;  /* 0x0010201601007387 */ /* 0x000fe60000100a00 */
[--C-:B------:R-:W-:Y:S01]  /*1a9f0*/  IMAD.WIDE R16, R17, 0x2, R12.reuse ;  /* 0x0000000211107825 */ /* 0x100fe200078e020c */
[----:B------:R0:W-:Y:S04]  /*1aa00*/  STL.64 [R1+0x1030], R20 ;  /* 0x0010301401007387 */ /* 0x0001e80000100a00 */
        /* <DEDUP_REMOVED lines=14> */
[----:B------:R-:W2:Y:S04]  /*1aaf0*/  LDL.LU R7, [R1+0x858] ;  /* 0x0008580001077983 */ /* 0x000ea80000300800 */
[----:B------:R-:W-:Y:S04]  /*1ab00*/  STL.64 [R1+0x10b0], R16 ;  /* 0x0010b01001007387 */ /* 0x000fe80000100a00 */
[----:B------:R-:W2:Y:S04]  /*1ab10*/  LDL.LU R5, [R1+0x85c] ;  /* 0x00085c0001057983 */ /* 0x000ea80000300800 */
[----:B------:R3:W-:Y:S02]  /*1ab20*/  STL.64 [R1+0x10c0], R14 ;  /* 0x0010c00e01007387 */ /* 0x0007e40000100a00 */
[----:B---3--:R-:W-:-:S02]  /*1ab30*/  IMAD.WIDE R14, R3, 0x2, R12 ;  /* 0x00000002030e7825 */ /* 0x008fc400078e020c */
[----:B------:R-:W3:Y:S02]  /*1ab40*/  LDL.LU R3, [R1+0x860] ;  /* 0x0008600001037983 */ /* 0x000ee40000300800 */
[--C-:B-----5:R-:W-:Y:S02]  /*1ab50*/  IMAD.WIDE R18, R29, 0x2, R12.reuse ;  /* 0x000000021d127825 */ /* 0x120fe400078e020c */
[----:B------:R0:W-:Y:S02]  /*1ab60*/  STL.64 [R1+0x10d0], R14 ;  /* 0x0010d00e01007387 */ /* 0x0001e40000100a00 */
[--C-:B------:R-:W-:Y:S02]  /*1ab70*/  IMAD.WIDE R16, R11, 0x2, R12.reuse ;  /* 0x000000020b107825 */ /* 0x100fe400078e020c */
[----:B------:R-:W-:Y:S04]  /*1ab80*/  STL.64 [R1+0x10e0], R18 ;  /* 0x0010e01201007387 */ /* 0x000fe80000100a00 */
[----:B------:R-:W5:Y:S04]  /*1ab90*/  LDL.LU R11, [R1+0x864] ;  /* 0x00086400010b7983 */ /* 0x000f680000300800 */
[----:B------:R1:W-:Y:S01]  /*1aba0*/  STL.64 [R1+0x10f0], R16 ;  /* 0x0010f01001007387 */ /* 0x0003e20000100a00 */
[----:B0-----:R-:W-:-:S03]  /*1abb0*/  IMAD.WIDE R14, R2, 0x2, R12 ;  /* 0x00000002020e7825 */ /* 0x001fc600078e020c */
[----:B------:R-:W5:Y:S04]  /*1abc0*/  LDL.LU R2, [R1+0x868] ;  /* 0x0008680001027983 */ /* 0x000f680000300800 */
[----:B------:R0:W-:Y:S01]  /*1abd0*/  STL.64 [R1+0x1100], R14 ;  /* 0x0011000e01007387 */ /* 0x0001e20000100a00 */
[----:B-1----:R-:W-:-:S03]  /*1abe0*/  IMAD.WIDE R16, R4, 0x2, R12 ;  /* 0x0000000204107825 */ /* 0x002fc600078e020c */
[----:B------:R-:W5:Y:S04]  /*1abf0*/  LDL.LU R4, [R1+0x86c] ;  /* 0x00086c0001047983 */ /* 0x000f680000300800 */
[----:B------:R1:W-:Y:S01]  /*1ac00*/  STL.64 [R1+0x1110], R16 ;  /* 0x0011101001007387 */ /* 0x0003e20000100a00 */
[----:B0-----:R-:W-:-:S03]  /*1ac10*/  IMAD.WIDE R14, R8, 0x2, R12 ;  /* 0x00000002080e7825 */ /* 0x001fc600078e020c */
[----:B------:R-:W5:Y:S04]  /*1ac20*/  LDL.LU R8, [R1+0x870] ;  /* 0x0008700001087983 */ /* 0x000f680000300800 */
[----:B------:R4:W-:Y:S01]  /*1ac30*/  STL.64 [R1+0x1120], R14 ;  /* 0x0011200e01007387 */ /* 0x0009e20000100a00 */
[----:B------:R-:W-:-:S04]  /*1ac40*/  IMAD.WIDE R18, R6, 0x2, R12 ;  /* 0x0000000206127825 */ /* 0x000fc800078e020c */
[--C-:B-1----:R-:W-:Y:S01]  /*1ac50*/  IMAD.WIDE R16, R10, 0x2, R12.reuse ;  /* 0x000000020a107825 */ /* 0x102fe200078e020c */
[----:B------:R0:W-:Y:S04]  /*1ac60*/  STL.64 [R1+0x1130], R18 ;  /* 0x0011301201007387 */ /* 0x0001e80000100a00 */
[----:B------:R-:W5:Y:S04]  /*1ac70*/  LDL.LU R22, [R1+0x874] ;  /* 0x0008740001167983 */ /* 0x000f680000300800 */
[----:B------:R1:W-:Y:S01]  /*1ac80*/  STL.64 [R1+0x1140], R16 ;  /* 0x0011401001007387 */ /* 0x0003e20000100a00 */
[----:B----4-:R-:W-:-:S03]  /*1ac90*/  IMAD.WIDE R14, R9, 0x2, R12 ;  /* 0x00000002090e7825 */ /* 0x010fc600078e020c */
[----:B------:R-:W4:Y:S04]  /*1aca0*/  LDL.LU R23, [R1+0x878] ;  /* 0x0008780001177983 */ /* 0x000f280000300800 */
[----:B------:R0:W-:Y:S04]  /*1acb0*/  STL.64 [R1+0x1150], R14 ;  /* 0x0011500e01007387 */ /* 0x0001e80000100a00 */
        /* <DEDUP_REMOVED lines=9> */
[----:B------:R-:W4:Y:S04]  /*1ad50*/  LDL.LU R27, [R1+0x8a0] ;  /* 0x0008a000011b7983 */ /* 0x000f280000300800 */
[----:B------:R-:W4:Y:S04]  /*1ad60*/  LDL.LU R28, [R1+0x8a4] ;  /* 0x0008a400011c7983 */ /* 0x000f280000300800 */
[----:B------:R-:W4:Y:S04]  /*1ad70*/  LDL.LU R10, [R1+0x8a8] ;  /* 0x0008a800010a7983 */ /* 0x000f280000300800 */
[----:B------:R-:W4:Y:S01]  /*1ad80*/  LDL.LU R9, [R1+0x8ac] ;  /* 0x0008ac0001097983 */ /* 0x000f220000300800 */
[----:B--2---:R-:W-:-:S04]  /*1ad90*/  IMAD.WIDE R24, R7, 0x2, R12 ;  /* 0x0000000207187825 */ /* 0x004fc800078e020c */
[--C-:B------:R-:W-:Y:S02]  /*1ada0*/  IMAD.WIDE R6, R5, 0x2, R12.reuse ;  /* 0x0000000205067825 */ /* 0x100fe400078e020c */
[----:B------:R-:W2:Y:S04]  /*1adb0*/  LDL.LU R5, [R1+0x548] ;  /* 0x0005480001057983 */ /* 0x000ea80000300800 */
[----:B------:R-:W-:Y:S04]  /*1adc0*/  STL.64 [R1+0x1160], R24 ;  /* 0x0011601801007387 */ /* 0x000fe80000100a00 */
[----:B------:R0:W-:Y:S04]  /*1add0*/  STL.64 [R1+0x1170], R6 ;  /* 0x0011700601007387 */ /* 0x0001e80000100a00 */
[----:B------:R-:W2:Y:S04]  /*1ade0*/  LDL.LU R29, [R1+0x534] ;  /* 0x00053400011d7983 */ /* 0x000ea80000300800 */
[----:B0-----:R-:W2:Y:S01]  /*1adf0*/  LDL.LU R6, [R1+0x530] ;  /* 0x0005300001067983 */ /* 0x001ea20000300800 */
[----:B---3--:R-:W-:-:S05]  /*1ae00*/  IMAD.WIDE R24, R3, 0x2, R12 ;  /* 0x0000000203187825 */ /* 0x008fca00078e020c */
[----:B------:R5:W-:Y:S04]  /*1ae10*/  STL.64 [R1+0x1180], R24 ;  /* 0x0011801801007387 */ /* 0x000be80000100a00 */
[----:B------:R-:W3:Y:S01]  /*1ae20*/  LDL.LU R3, [R1+0x50c] ;  /* 0x00050c0001037983 */ /* 0x000ee20000300800 */
[----:B-----5:R-:W-:-:S05]  /*1ae30*/  IMAD.WIDE R24, R11, 0x2, R12 ;  /* 0x000000020b187825 */ /* 0x020fca00078e020c */
        /* <DEDUP_REMOVED lines=9> */
[----:B0-----:R-:W-:-:S05]  /*1aed0*/  IMAD.WIDE R24, R8, 0x2, R12 ;  /* 0x0000000208187825 */ /* 0x001fca00078e020c */
[----:B------:R0:W-:Y:S04]  /*1aee0*/  STL.64 [R1+0x11c0], R24 ;  /* 0x0011c01801007387 */ /* 0x0001e80000100a00 */
[----:B------:R-:W5:Y:S01]  /*1aef0*/  LDL.LU R8, [R1+0x4a4] ;  /* 0x0004a40001087983 */ /* 0x000f620000300800 */
[----:B0-----:R-:W-:-:S05]  /*1af00*/  IMAD.WIDE R24, R22, 0x2, R12 ;  /* 0x0000000216187825 */ /* 0x001fca00078e020c */
[----:B------:R4:W-:Y:S02]  /*1af10*/  STL.64 [R1+0x11d0], R24 ;  /* 0x0011d01801007387 */ /* 0x0009e40000100a00 */
[----:B----4-:R-:W-:-:S04]  /*1af20*/  IMAD.WIDE R24, R23, 0x2, R12 ;  /* 0x0000000217187825 */ /* 0x010fc800078e020c */
        /* <DEDUP_REMOVED lines=30> */
[----:B------:R-:W2:Y:S04]  /*1b110*/  LDL.LU R5, [R1+0x478] ;  /* 0x0004780001057983 */ /* 0x000ea80000300800 */
[----:B------:R-:W-:Y:S01]  /*1b120*/  STL.64 [R1+0x548], R14 ;  /* 0x0005480e01007387 */ /* 0x000fe20000100a00 */
[----:B------:R-:W-:-:S05]  /*1b130*/  IMAD.WIDE R18, R29, 0x2, R12 ;  /* 0x000000021d127825 */ /* 0x000fca00078e020c */
[----:B------:R0:W-:Y:S01]  /*1b140*/  STL.64 [R1+0x12d0], R18 ;  /* 0x0012d01201007387 */ /* 0x0001e20000100a00 */
[----:B------:R-:W-:-:S04]  /*1b150*/  IMAD.WIDE R16, R6, 0x2, R12 ;  /* 0x0000000206107825 */ /* 0x000fc800078e020c */
[----:B0-----:R-:W-:-:S04]  /*1b160*/  IMAD.WIDE R18, R0, 0x2, R12 ;  /* 0x0000000200127825 */ /* 0x001fc800078e020c */
[--C-:B---3--:R-:W-:Y:S02]  /*1b170*/  IMAD.WIDE R14, R3, 0x2, R12.reuse ;  /* 0x00000002030e7825 */ /* 0x108fe400078e020c */
[----:B------:R-:W3:Y:S04]  /*1b180*/  LDL.LU R3, [R1+0x454] ;  /* 0x0004540001037983 */ /* 0x000ee80000300800 */
[----:B------:R5:W-:Y:S04]  /*1b190*/  STL.64 [R1+0x530], R16 ;  /* 0x0005301001007387 */ /* 0x000be80000100a00 */
[----:B------:R0:W-:Y:S04]  /*1b1a0*/  STL.64 [R1+0x12f0], R14 ;  /* 0x0012f00e01007387 */ /* 0x0001e80000100a00 */
[----:B------:R-:W-:Y:S01]  /*1b1b0*/  STL.64 [R1+0x1300], R18 ;  /* 0x0013001201007387 */ /* 0x000fe20000100a00 */
[----:B-----5:R-:W-:-:S03]  /*1b1c0*/  IMAD.WIDE R16, R11, 0x2, R12 ;  /* 0x000000020b107825 */ /* 0x020fc600078e020c */
[----:B------:R-:W5:Y:S04]  /*1b1d0*/  LDL.LU R11, [R1+0x450] ;  /* 0x00045000010b7983 */ /* 0x000f680000300800 */
[----:B------:R1:W-:Y:S01]  /*1b1e0*/  STL.64 [R1+0x1310], R16 ;  /* 0x0013101001007387 */ /* 0x0003e20000100a00 */
[----:B0-----:R-:W-:-:S03]  /*1b1f0*/  IMAD.WIDE R14, R2, 0x2, R12 ;  /* 0x00000002020e7825 */ /* 0x001fc600078e020c */
[----:B------:R-:W5:Y:S04]  /*1b200*/  LDL.LU R2, [R1+0x42c] ;  /* 0x00042c0001027983 */ /* 0x000f680000300800 */
[----:B------:R0:W-:Y:S01]  /*1b210*/  STL.64 [R1+0x4e0], R14 ;  /* 0x0004e00e01007387 */ /* 0x0001e20000100a00 */
[----:B-1----:R-:W-:-:S04]  /*1b220*/  IMAD.WIDE R16, R7, 0x2, R12 ;  /* 0x0000000207107825 */ /* 0x002fc800078e020c */
[--C-:B0-----:R-:W-:Y:S01]  /*1b230*/  IMAD.WIDE R14, R4, 0x2, R12.reuse ;  /* 0x00000002040e7825 */ /* 0x101fe200078e020c */
[----:B------:R0:W-:Y:S04]  /*1b240*/  STL.64 [R1+0x1330], R16 ;  /* 0x0013301001007387 */ /* 0x0001e80000100a00 */
[----:B------:R-:W5:Y:S04]  /*1b250*/  LDL.LU R25, [R1+0x428] ;  /* 0x0004280001197983 */ /* 0x000f680000300800 */
[----:B------:R1:W-:Y:S01]  /*1b260*/  STL.64 [R1+0x4b8], R14 ;  /* 0x0004b80e01007387 */ /* 0x0003e20000100a00 */
[----:B------:R-:W-:-:S03]  /*1b270*/  IMAD.WIDE R6, R8, 0x2, R12 ;  /* 0x0000000208067825 */ /* 0x000fc600078e020c */
[----:B------:R-:W5:Y:S04]  /*1b280*/  LDL.LU R22, [R1+0x414] ;  /* 0x0004140001167983 */ /* 0x000f680000300800 */
[----:B------:R0:W-:Y:S04]  /*1b290*/  STL.64 [R1+0x1350], R6 ;  /* 0x0013500601007387 */ /* 0x0001e80000100a00 */
[----:B------:R-:W5:Y:S04]  /*1b2a0*/  LDL.LU R23, [R1+0x410] ;  /* 0x0004100001177983 */ /* 0x000f680000300800 */
[----:B------:R-:W5:Y:S04]  /*1b2b0*/  LDL.LU R20, [R1+0x3ec] ;  /* 0x0003ec0001147983 */ /* 0x000f680000300800 */
[----:B------:R-:W5:Y:S04]  /*1b2c0*/  LDL.LU R21, [R1+0x3e8] ;  /* 0x0003e80001157983 */ /* 0x000f680000300800 */
[----:B------:R-:W5:Y:S04]  /*1b2d0*/  LDL.LU R18, [R1+0x3c4] ;  /* 0x0003c40001127983 */ /* 0x000f680000300800 */
[----:B------:R-:W5:Y:S04]  /*1b2e0*/  LDL.LU R19, [R1+0x3c0] ;  /* 0x0003c00001137983 */ /* 0x000f680000300800 */
[----:B0-----:R-:W5:Y:S04]  /*1b2f0*/  LDL.LU R16, [R1+0x39c] ;  /* 0x00039c0001107983 */ /* 0x001f680000300800 */
[----:B------:R-:W5:Y:S04]  /*1b300*/  LDL.LU R17, [R1+0x398] ;  /* 0x0003980001117983 */ /* 0x000f680000300800 */
[----:B-1----:R-:W5:Y:S04]  /*1b310*/  LDL.LU R14, [R1+0x384] ;  /* 0x00038400010e7983 */ /* 0x002f680000300800 */
[----:B------:R-:W5:Y:S04]  /*1b320*/  LDL.LU R15, [R1+0x380] ;  /* 0x00038000010f7983 */ /* 0x000f680000300800 */
[----:B------:R-:W5:Y:S04]  /*1b330*/  LDL.LU R26, [R1+0x34c] ;  /* 0x00034c00011a7983 */ /* 0x000f680000300800 */
[----:B------:R-:W5:Y:S04]  /*1b340*/  LDL.LU R27, [R1+0x340] ;  /* 0x00034000011b7983 */ /* 0x000f680000300800 */
[----:B------:R-:W5:Y:S04]  /*1b350*/  LDL.LU R4, [R1+0x32c] ;  /* 0x00032c0001047983 */ /* 0x000f680000300800 */
[----:B------:R-:W5:Y:S01]  /*1b360*/  LDL.LU R8, [R1+0x328] ;  /* 0x0003280001087983 */ /* 0x000f620000300800 */
[----:B----4-:R-:W-:-:S03]  /*1b370*/  IMAD.WIDE R28, R9, 0x2, R12 ;  /* 0x00000002091c7825 */ /* 0x010fc600078e020c */
[----:B------:R-:W4:Y:S01]  /*1b380*/  LDL.LU R9, [R1+0x304] ;  /* 0x0003040001097983 */ /* 0x000f220000300800 */
[----:B------:R-:W-:-:S05]  /*1b390*/  IMAD.WIDE R6, R10, 0x2, R12 ;  /* 0x000000020a067825 */ /* 0x000fca00078e020c */
[----:B------:R-:W-:Y:S04]  /*1b3a0*/  STL.64 [R1+0x4a0], R6 ;  /* 0x0004a00601007387 */ /* 0x000fe80000100a00 */
[----:B------:R0:W-:Y:S04]  /*1b3b0*/  STL.64 [R1+0x1370], R28 ;  /* 0x0013701c01007387 */ /* 0x0001e80000100a00 */
[----:B0-----:R-:W4:Y:S04]  /*1b3c0*/  LDL.LU R28, [R1+0x300] ;  /* 0x00030000011c7983 */ /* 0x001f280000300800 */
[----:B------:R-:W4:Y:S01]  /*1b3d0*/  LDL.LU R29, [R1+0x2ec] ;  /* 0x0002ec00011d7983 */ /* 0x000f220000300800 */
[----:B--2---:R-:W-:-:S05]  /*1b3e0*/  IMAD.WIDE R6, R5, 0x2, R12 ;  /* 0x0000000205067825 */ /* 0x004fca00078e020c */
[----:B------:R3:W-:Y:S04]  /*1b3f0*/  STL.64 [R1+0x478], R6 ;  /* 0x0004780601007387 */ /* 0x0007e80000100a00 */
[----:B------:R-:W2:Y:S01]  /*1b400*/  LDL.LU R5, [R1+0x2e8] ;  /* 0x0002e80001057983 */ /* 0x000ea20000300800 */
[----:B---3--:R-:W-:-:S05]  /*1b410*/  IMAD.WIDE R6, R3, 0x2, R12 ;  /* 0x0000000203067825 */ /* 0x008fca00078e020c */
[----:B------:R0:W-:Y:S04]  /*1b420*/  STL.64 [R1+0x1390], R6 ;  /* 0x0013900601007387 */ /* 0x0001e80000100a00 */
[----:B0-----:R-:W3:Y:S01]  /*1b430*/  LDL.LU R6, [R1+0x2c4] ;  /* 0x0002c40001067983 */ /* 0x001ee20000300800 */
[----:B-----5:R-:W-:-:S03]  /*1b440*/  IMAD.WIDE R10, R11, 0x2, R12 ;  /* 0x000000020b0a7825 */ /* 0x020fc600078e020c */
[----:B------:R-:W5:Y:S04]  /*1b450*/  LDL.LU R7, [R1+0x2c0] ;  /* 0x0002c00001077983 */ /* 0x000f680000300800 */
[----:B------:R-:W5:Y:S04]  /*1b460*/  LDL.LU R3, [R1+0x29c] ;  /* 0x00029c0001037983 */ /* 0x000f680000300800 */
[----:B------:R0:W-:Y:S02]  /*1b470*/  STL.64 [R1+0x450], R10 ;  /* 0x0004500a01007387 */ /* 0x0001e40000100a00 */
[----:B0-----:R-:W-:-:S05]  /*1b480*/  IMAD.WIDE R10, R2, 0x2, R12 ;  /* 0x00000002020a7825 */ /* 0x001fca00078e020c */
[----:B------:R0:W-:Y:S04]  /*1b490*/  STL.64 [R1+0x13b0], R10 ;  /* 0x0013b00a01007387 */ /* 0x0001e80000100a00 */
[----:B0-----:R-:W5:Y:S01]  /*1b4a0*/  LDL.LU R10, [R1+0x298] ;  /* 0x00029800010a7983 */ /* 0x001f620000300800 */
[----:B------:R-:W-:-:S03]  /*1b4b0*/  IMAD.WIDE R24, R25, 0x2, R12 ;  /* 0x0000000219187825 */ /* 0x000fc600078e020c */
[----:B------:R-:W5:Y:S04]  /*1b4c0*/  LDL.LU R11, [R1+0x274] ;  /* 0x00027400010b7983 */ /* 0x000f680000300800 */
[----:B------:R-:W5:Y:S04]  /*1b4d0*/  LDL.LU R2, [R1+0x270] ;  /* 0x0002700001027983 */ /* 0x000f680000300800 */
[----:B------:R0:W-:Y:S02]  /*1b4e0*/  STL.64 [R1+0x428], R24 ;  /* 0x0004281801007387 */ /* 0x0001e40000100a00 */
[----:B0-----:R-:W-:-:S04]  /*1b4f0*/  IMAD.WIDE R24, R22, 0x2, R12 ;  /* 0x0000000216187825 */ /* 0x001fc800078e020c */
[--C-:B------:R-:W-:Y:S01]  /*1b500*/  IMAD.WIDE R22, R23, 0x2, R12.reuse ;  /* 0x0000000217167825 */ /* 0x100fe200078e020c */
[----:B------:R0:W-:Y:S04]  /*1b510*/  STL.64 [R1+0x13d0], R24 ;  /* 0x0013d01801007387 */ /* 0x0001e80000100a00 */
[----:B0-----:R-:W5:Y:S04]  /*1b520*/  LDL.LU.64 R24, [R1+0x1b50] ;  /* 0x001b500001187983 */ /* 0x001f680000300a00 */
[----:B------:R0:W-:Y:S02]  /*1b530*/  STL.64 [R1+0x410], R22 ;  /* 0x0004101601007387 */ /* 0x0001e40000100a00 */
[----:B0-----:R-:W-:-:S05]  /*1b540*/  IMAD.WIDE R22, R20, 0x2, R12 ;  /* 0x0000000214167825 */ /* 0x001fca00078e020c */
[----:B------:R0:W-:Y:S02]  /*1b550*/  STL.64 [R1+0x13f0], R22 ;  /* 0x0013f01601007387 */ /* 0x0001e40000100a00 */
[----:B0-----:R-:W-:-:S04]  /*1b560*/  IMAD.WIDE R22, R21, 0x2, R12 ;  /* 0x0000000215167825 */ /* 0x001fc800078e020c */
        /* <DEDUP_REMOVED lines=19> */
[----:B------:R-:W5:Y:S04]  /*1b6a0*/  LDL.LU R4, [R1+0x24c] ;  /* 0x00024c0001047983 */ /* 0x000f680000300800 */
[----:B------:R-:W-:Y:S04]  /*1b6b0*/  STL.64 [R1+0x1490], R16 ;  /* 0x0014901001007387 */ /* 0x000fe80000100a00 */
[----:B------:R-:W5:Y:S04]  /*1b6c0*/  LDL.LU R8, [R1+0x248] ;  /* 0x0002480001087983 */ /* 0x000f680000300800 */
[----:B------:R4:W-:Y:S02]  /*1b6d0*/  STL.64 [R1+0x328], R14 ;  /* 0x0003280e01007387 */ /* 0x0009e40000100a00 */
[----:B----4-:R-:W-:-:S02]  /*1b6e0*/  IMAD.WIDE R14, R9, 0x2, R12 ;  /* 0x00000002090e7825 */ /* 0x010fc400078e020c */
[----:B------:R-:W4:Y:S02]  /*1b6f0*/  LDL.LU R9, [R1+0x234] ;  /* 0x0002340001097983 */ /* 0x000f240000300800 */
[--C-:B------:R-:W-:Y:S02]  /*1b700*/  IMAD.WIDE R18, R28, 0x2, R12.reuse ;  /* 0x000000021c127825 */ /* 0x100fe400078e020c */
[----:B------:R2:W-:Y:S02]  /*1b710*/  STL.64 [R1+0x14b0], R14 ;  /* 0x0014b00e01007387 */ /* 0x0005e40000100a00 */
[--C-:B------:R-:W-:Y:S02]  /*1b720*/  IMAD.WIDE R16, R29, 0x2, R12.reuse ;  /* 0x000000021d107825 */ /* 0x100fe400078e020c */
[----:B------:R-:W-:Y:S02]  /*1b730*/  STL.64 [R1+0x300], R18 ;  /* 0x0003001201007387 */ /* 0x000fe40000100a00 */
[----:B--2---:R-:W-:-:S02]  /*1b740*/  IMAD.WIDE R14, R5, 0x2, R12 ;  /* 0x00000002050e7825 */ /* 0x004fc400078e020c */
[----:B------:R-:W2:Y:S04]  /*1b750*/  LDL.LU R5, [R1+0x208] ;  /* 0x0002080001057983 */ /* 0x000ea80000300800 */
[----:B------:R3:W-:Y:S04]  /*1b760*/  STL.64 [R1+0x14d0], R16 ;  /* 0x0014d01001007387 */ /* 0x0007e80000100a00 */
[----:B------:R5:W-:Y:S01]  /*1b770*/  STL.64 [R1+0x2e8], R14 ;  /* 0x0002e80e01007387 */ /* 0x000be20000100a00 */
[----:B---3--:R-:W-:-:S04]  /*1b780*/  IMAD.WIDE R16, R6, 0x2, R12 ;  /* 0x0000000206107825 */ /* 0x008fc800078e020c */
[--C-:B-----5:R-:W-:Y:S01]  /*1b790*/  IMAD.WIDE R14, R7, 0x2, R12.reuse ;  /* 0x00000002070e7825 */ /* 0x120fe200078e020c */
[----:B------:R-:W-:Y:S03]  /*1b7a0*/  STL.64 [R1+0x14f0], R16 ;  /* 0x0014f01001007387 */ /* 0x000fe60000100a00 */
[--C-:B------:R-:W-:Y:S02]  /*1b7b0*/  IMAD.WIDE R6, R3, 0x2, R12.reuse ;  /* 0x0000000203067825 */ /* 0x100fe400078e020c */
[----:B------:R-:W3:Y:S04]  /*1b7c0*/  LDL.LU R3, [R1+0x1bc] ;  /* 0x0001bc0001037983 */ /* 0x000ee80000300800 */
[----:B------:R0:W-:Y:S04]  /*1b7d0*/  STL.64 [R1+0x2c0], R14 ;  /* 0x0002c00e01007387 */ /* 0x0001e80000100a00 */
[----:B------:R-:W5:Y:S04]  /*1b7e0*/  LDL.LU R23, [R1+0x1b8] ;  /* 0x0001b80001177983 */ /* 0x000f680000300800 */
[----:B------:R1:W-:Y:S01]  /*1b7f0*/  STL.64 [R1+0x1510], R6 ;  /* 0x0015100601007387 */ /* 0x0003e20000100a00 */
[----:B0-----:R-:W-:-:S04]  /*1b800*/  IMAD.WIDE R14, R10, 0x2, R12 ;  /* 0x000000020a0e7825 */ /* 0x001fc800078e020c */
[--C-:B------:R-:W-:Y:S01]  /*1b810*/  IMAD.WIDE R10, R11, 0x2, R12.reuse ;  /* 0x000000020b0a7825 */ /* 0x100fe200078e020c */
[----:B------:R0:W-:Y:S03]  /*1b820*/  STL.64 [R1+0x298], R14 ;  /* 0x0002980e01007387 */ /* 0x0001e60000100a00 */
[--C-:B-1----:R-:W-:Y:S01]  /*1b830*/  IMAD.WIDE R6, R2, 0x2, R12.reuse ;  /* 0x0000000202067825 */ /* 0x102fe200078e020c */
[----:B------:R-:W2:Y:S04]  /*1b840*/  LDL.LU R20, [R1+0x17c] ;  /* 0x00017c0001147983 */ /* 0x000ea80000300800 */
[----:B------:R-:W-:Y:S04]  /*1b850*/  STL.64 [R1+0x1530], R10 ;  /* 0x0015300a01007387 */ /* 0x000fe80000100a00 */
[----:B------:R-:W2:Y:S04]  /*1b860*/  LDL.LU R21, [R1+0x178] ;  /* 0x0001780001157983 */ /* 0x000ea80000300800 */
[----:B------:R1:W-:Y:S04]  /*1b870*/  STL.64 [R1+0x270], R6 ;  /* 0x0002700601007387 */ /* 0x0003e80000100a00 */
        /* <DEDUP_REMOVED lines=10> */
[----:B-1----:R-:W2:Y:S04]  /*1b920*/  LDL.LU R6, [R1+0x9c] ;  /* 0x00009c0001067983 */ /* 0x002ea80000300800 */
[----:B------:R-:W2:Y:S04]  /*1b930*/  LDL.LU R7, [R1+0x508] ;  /* 0x0005080001077983 */ /* 0x000ea80000300800 */
[----:B------:R-:W2:Y:S01]  /*1b940*/  LDL.LU R0, [R1+0x98] ;  /* 0x0000980001007983 */ /* 0x000ea20000300800 */
[----:B------:R-:W-:-:S05]  /*1b950*/  IMAD.WIDE R10, R4, 0x2, R12 ;  /* 0x00000002040a7825 */ /* 0x000fca00078e020c */
[----:B------:R0:W-:Y:S02]  /*1b960*/  STL.64 [R1+0x1550], R10 ;  /* 0x0015500a01007387 */ /* 0x0001e40000100a00 */
[----:B0-----:R-:W-:-:S05]  /*1b970*/  IMAD.WIDE R10, R8, 0x2, R12 ;  /* 0x00000002080a7825 */ /* 0x001fca00078e020c */
[----:B------:R0:W-:Y:S01]  /*1b980*/  STL.64 [R1+0x248], R10 ;  /* 0x0002480a01007387 */ /* 0x0001e20000100a00 */
[----:B----4-:R-:W-:-:S03]  /*1b990*/  IMAD.WIDE R8, R9, 0x2, R12 ;  /* 0x0000000209087825 */ /* 0x010fc600078e020c */
[----:B0-----:R-:W4:Y:S04]  /*1b9a0*/  LDL.LU.64 R10, [R1+0x38] ;  /* 0x00003800010a7983 */ /* 0x001f280000300a00 */
[----:B------:R0:W-:Y:S04]  /*1b9b0*/  STL.64 [R1+0x1570], R8 ;  /* 0x0015700801007387 */ /* 0x0001e80000100a00 */
[----:B0-----:R-:W2:Y:S02]  /*1b9c0*/  LDL.LU R8, [R1+0x1b4c] ;  /* 0x001b4c0001087983 */ /* 0x001ea40000300800 */
[----:B--2---:R-:W-:-:S05]  /*1b9d0*/  IMAD.WIDE R8, R8, 0x2, R12 ;  /* 0x0000000208087825 */ /* 0x004fca00078e020c */
[----:B------:R0:W-:Y:S04]  /*1b9e0*/  STL.64 [R1+0x230], R8 ;  /* 0x0002300801007387 */ /* 0x0001e80000100a00 */
[----:B0-----:R-:W2:Y:S01]  /*1b9f0*/  LDL.LU R9, [R1+0x1b48] ;  /* 0x001b480001097983 */ /* 0x001ea20000300800 */
[----:B------:R-:W-:-:S04]  /*1ba00*/  IMAD.WIDE R4, R5, 0x2, R12 ;  /* 0x0000000205047825 */ /* 0x000fc800078e020c */
[----:B--2---:R-:W-:-:S05]  /*1ba10*/  IMAD.WIDE R8, R9, 0x2, R12 ;  /* 0x0000000209087825 */ /* 0x004fca00078e020c */
[----:B------:R0:W-:Y:S04]  /*1ba20*/  STL.64 [R1+0x1590], R8 ;  /* 0x0015900801007387 */ /* 0x0001e80000100a00 */
[----:B0-----:R-:W2:Y:S04]  /*1ba30*/  LDL.LU.64 R8, [R1+0x30] ;  /* 0x0000300001087983 */ /* 0x001ea80000300a00 */
[----:B------:R0:W-:Y:S04]  /*1ba40*/  STL.64 [R1+0x208], R4 ;  /* 0x0002080401007387 */ /* 0x0001e80000100a00 */
[----:B0-----:R-:W2:Y:S02]  /*1ba50*/  LDL.LU R4, [R1+0x1b44] ;  /* 0x001b440001047983 */ /* 0x001ea40000300800 */
[----:B--2---:R-:W-:-:S05]  /*1ba60*/  IMAD.WIDE R4, R4, 0x2, R12 ;  /* 0x0000000204047825 */ /* 0x004fca00078e020c */
[----:B------:R0:W-:Y:S04]  /*1ba70*/  STL.64 [R1+0x15b0], R4 ;  /* 0x0015b00401007387 */ /* 0x0001e80000100a00 */
[----:B0-----:R-:W2:Y:S01]  /*1ba80*/  LDL.LU R5, [R1+0x1b40] ;  /* 0x001b400001057983 */ /* 0x001ea20000300800 */
[----:B---3--:R-:W-:-:S04]  /*1ba90*/  IMAD.WIDE R2, R3, 0x2, R12 ;  /* 0x0000000203027825 */ /* 0x008fc800078e020c */
[----:B--2---:R-:W-:-:S05]  /*1baa0*/  IMAD.WIDE R4, R5, 0x2, R12 ;  /* 0x0000000205047825 */ /* 0x004fca00078e020c */
[----:B------:R0:W-:Y:S04]  /*1bab0*/  STL.64 [R1+0x1e0], R4 ;  /* 0x0001e00401007387 */ /* 0x0001e80000100a00 */
[----:B0-----:R-:W2:Y:S04]  /*1bac0*/  LDL.LU.64 R4, [R1+0x28] ;  /* 0x0000280001047983 */ /* 0x001ea80000300a00 */
[----:B------:R0:W-:Y:S04]  /*1bad0*/  STL.64 [R1+0x15d0], R2 ;  /* 0x0015d00201007387 */ /* 0x0001e80000100a00 */
[----:B0-----:R-:W3:Y:S01]  /*1bae0*/  LDL.LU.64 R2, [R1+0x1b38] ;  /* 0x001b380001027983 */ /* 0x001ee20000300a00 */
[----:B-----5:R-:W-:-:S05]  /*1baf0*/  IMAD.WIDE R22, R23, 0x2, R12 ;  /* 0x0000000217167825 */ /* 0x020fca00078e020c */
[----:B------:R3:W-:Y:S02]  /*1bb00*/  STL.64 [R1+0x1b8], R22 ;  /* 0x0001b81601007387 */ /* 0x0007e40000100a00 */
[----:B---3--:R-:W-:-:S05]  /*1bb10*/  IMAD.WIDE R22, R2, 0x2, R12 ;  /* 0x0000000202167825 */ /* 0x008fca00078e020c */
[----:B------:R0:W-:Y:S02]  /*1bb20*/  STL.64 [R1+0x15f0], R22 ;  /* 0x0015f01601007387 */ /* 0x0001e40000100a00 */
[--C-:B0-----:R-:W-:Y:S02]  /*1bb30*/  IMAD.WIDE R22, R3, 0x2, R12.reuse ;  /* 0x0000000203167825 */ /* 0x101fe400078e020c */
[----:B------:R-:W3:Y:S04]  /*1bb40*/  LDL.LU.64 R2, [R1+0x20] ;  /* 0x0000200001027983 */ /* 0x000ee80000300a00 */
[----:B------:R0:W-:Y:S02]  /*1bb50*/  STL.64 [R1+0x1a0], R22 ;  /* 0x0001a01601007387 */ /* 0x0001e40000100a00 */
[----:B0-----:R-:W-:-:S04]  /*1bb60*/  IMAD.WIDE R22, R20, 0x2, R12 ;  /* 0x0000000214167825 */ /* 0x001fc800078e020c */
[--C-:B------:R-:W-:Y:S01]  /*1bb70*/  IMAD.WIDE R20, R21, 0x2, R12.reuse ;  /* 0x0000000215147825 */ /* 0x100fe200078e020c */
[----:B------:R0:W-:Y:S04]  /*1bb80*/  STL.64 [R1+0x1610], R22 ;  /* 0x0016101601007387 */ /* 0x0001e80000100a00 */
[----:B0-----:R-:W5:Y:S04]  /*1bb90*/  LDL.LU.64 R22, [R1+0x1b30] ;  /* 0x001b300001167983 */ /* 0x001f680000300a00 */
[----:B------:R0:W-:Y:S02]  /*1bba0*/  STL.64 [R1+0x178], R20 ;  /* 0x0001781401007387 */ /* 0x0001e40000100a00 */
[----:B0-----:R-:W-:-:S04]  /*1bbb0*/  IMAD.WIDE R20, R18, 0x2, R12 ;  /* 0x0000000212147825 */ /* 0x001fc800078e020c */
[--C-:B------:R-:W-:Y:S01]  /*1bbc0*/  IMAD.WIDE R18, R19, 0x2, R12.reuse ;  /* 0x0000000213127825 */ /* 0x100fe200078e020c */
[----:B------:R0:W-:Y:S04]  /*1bbd0*/  STL.64 [R1+0x1630], R20 ;  /* 0x0016301401007387 */ /* 0x0001e80000100a00 */
[----:B0-----:R-:W2:Y:S04]  /*1bbe0*/  LDL.LU.64 R20, [R1+0x1b28] ;  /* 0x001b280001147983 */ /* 0x001ea80000300a00 */
        /* <DEDUP_REMOVED lines=23> */
[----:B------:R0:W-:Y:S03]  /*1bd60*/  STL.64 [R1+0x16d0], R28 ;  /* 0x0016d01c01007387 */ /* 0x0001e60000100a00 */
[----:B------:R-:W-:-:S04]  /*1bd70*/  IMAD.WIDE R12, R0, 0x2, R12 ;  /* 0x00000002000c7825 */ /* 0x000fc800078e020c */
[----:B----4-:R-:W-:Y:S01]  /*1bd80*/  IMAD.MOV.U32 R0, RZ, RZ, R11 ;  /* 0x000000ffff007224 */ /* 0x010fe200078e000b */
[----:B0-----:R-:W4:Y:S04]  /*1bd90*/  LDL.LU.64 R28, [R1+0x1b00] ;  /* 0x001b0000011c7983 */ /* 0x001f280000300a00 */
[----:B------:R0:W-:Y:S04]  /*1bda0*/  STL.64 [R1+0x508], R6 ;  /* 0x0005080601007387 */ /* 0x0001e80000100a00 */
[----:B0-----:R-:W2:Y:S04]  /*1bdb0*/  LDL.LU.64 R6, [R1+0x1af8] ;  /* 0x001af80001067983 */ /* 0x001ea80000300a00 */
[----:B------:R0:W-:Y:S04]  /*1bdc0*/  STL.64 [R1+0x1ab8], R12 ;  /* 0x001ab80c01007387 */ /* 0x0001e80000100a00 */
[----:B0-----:R-:W2:Y:S04]  /*1bdd0*/  LDL.LU.64 R12, [R1+0x10] ;  /* 0x00001000010c7983 */ /* 0x001ea80000300a00 */
[----:B------:R0:W-:Y:S04]  /*1bde0*/  STL [R1+0x1790], R10 ;  /* 0x0017900a01007387 */ /* 0x0001e80000100800 */
[----:B0-----:R-:W2:Y:S04]  /*1bdf0*/  LDL.LU.64 R10, [R1+0x1af0] ;  /* 0x001af000010a7983 */ /* 0x001ea80000300a00 */
[----:B--2---:R-:W-:Y:S04]  /*1be00*/  STL [R1+0x178c], R10 ;  /* 0x00178c0a01007387 */ /* 0x004fe80000100800 */
[----:B------:R0:W-:Y:S02]  /*1be10*/  STL [R1+0x1788], R0 ;  /* 0x0017880001007387 */ /* 0x0001e40000100800 */
[----:B0-----:R-:W-:-:S02]  /*1be20*/  IMAD.MOV.U32 R0, RZ, RZ, R11 ;  /* 0x000000ffff007224 */ /* 0x001fc400078e000b */
[----:B------:R-:W2:Y:S04]  /*1be30*/  LDL.LU.64 R10, [R1+0x1ae8] ;  /* 0x001ae800010a7983 */ /* 0x000ea80000300a00 */
[----:B------:R-:W-:Y:S04]  /*1be40*/  STL [R1+0x1784], R8 ;  /* 0x0017840801007387 */ /* 0x000fe80000100800 */
        /* <DEDUP_REMOVED lines=11> */
[----:B----4-:R-:W-:Y:S04]  /*1bf00*/  STL [R1+0x176c], R28 ;  /* 0x00176c1c01007387 */ /* 0x010fe80000100800 */
[----:B------:R-:W-:Y:S04]  /*1bf10*/  STL [R1+0x1768], R0 ;  /* 0x0017680001007387 */ /* 0x000fe80000100800 */
[----:B------:R0:W-:Y:S04]  /*1bf20*/  STL [R1+0x1760], R29 ;  /* 0x0017601d01007387 */ /* 0x0001e80000100800 */
[----:B0-----:R-:W4:Y:S01]  /*1bf30*/  LDL.LU.64 R28, [R1+0x18] ;  /* 0x00001800011c7983 */ /* 0x001f220000300a00 */
[----:B---3--:R-:W-:-:S03]  /*1bf40*/  IMAD.MOV.U32 R0, RZ, RZ, R3 ;  /* 0x000000ffff007224 */ /* 0x008fc600078e0003 */
[----:B------:R0:W-:Y:S04]  /*1bf50*/  STL [R1+0x1764], R2 ;  /* 0x0017640201007387 */ /* 0x0001e80000100800 */
[----:B0-----:R-:W3:Y:S04]  /*1bf60*/  LDL.LU.64 R2, [R1+0x1ac8] ;  /* 0x001ac80001027983 */ /* 0x001ee80000300a00 */
[----:B------:R-:W-:Y:S04]  /*1bf70*/  STL [R1+0x175c], R26 ;  /* 0x00175c1a01007387 */ /* 0x000fe80000100800 */
[----:B------:R4:W-:Y:S04]  /*1bf80*/  STL [R1+0x1758], R0 ;  /* 0x0017580001007387 */ /* 0x0009e80000100800 */
[----:B------:R-:W-:Y:S01]  /*1bf90*/  STL [R1+0x1750], R27 ;  /* 0x0017501b01007387 */ /* 0x000fe20000100800 */
[----:B----4-:R-:W-:-:S03]  /*1bfa0*/  IMAD.MOV.U32 R0, RZ, RZ, R29 ;  /* 0x000000ffff007224 */ /* 0x010fc600078e001d */
[----:B------:R-:W-:Y:S04]  /*1bfb0*/  STL [R1+0x1754], R28 ;  /* 0x0017541c01007387 */ /* 0x000fe80000100800 */
[----:B------:R-:W-:Y:S04]  /*1bfc0*/  STL [R1+0x174c], R14 ;  /* 0x00174c0e01007387 */ /* 0x000fe80000100800 */
[----:B------:R0:W-:Y:S04]  /*1bfd0*/  STL [R1+0x1748], R0 ;  /* 0x0017480001007387 */ /* 0x0001e80000100800 */
[----:B------:R-:W-:Y:S01]  /*1bfe0*/  STL [R1+0x1740], R15 ;  /* 0x0017400f01007387 */ /* 0x000fe20000100800 */
[----:B0-----:R-:W-:-:S03]  /*1bff0*/  IMAD.MOV.U32 R0, RZ, RZ, R13 ;  /* 0x000000ffff007224 */ /* 0x001fc600078e000d */
[----:B------:R0:W-:Y:S04]  /*1c000*/  STL [R1+0x1744], R12 ;  /* 0x0017440c01007387 */ /* 0x0001e80000100800 */
[----:B------:R-:W4:Y:S04]  /*1c010*/  LDL.LU.64 R28, [R1+0x40] ;  /* 0x00004000011c7983 */ /* 0x000f280000300a00 */
[----:B------:R-:W-:Y:S04]  /*1c020*/  STL [R1+0x1738], R0 ;  /* 0x0017380001007387 */ /* 0x000fe80000100800 */
[----:B------:R-:W-:Y:S04]  /*1c030*/  STL [R1+0x173c], R16 ;  /* 0x00173c1001007387 */ /* 0x000fe80000100800 */
[----:B------:R-:W-:Y:S04]  /*1c040*/  STL [R1+0x1730], R17 ;  /* 0x0017301101007387 */ /* 0x000fe80000100800 */
[----:B---3--:R-:W-:Y:S04]  /*1c050*/  STL [R1+0x1734], R2 ;  /* 0x0017340201007387 */ /* 0x008fe80000100800 */
[----:B------:R-:W-:Y:S04]  /*1c060*/  STL [R1+0x1728], R3 ;  /* 0x0017280301007387 */ /* 0x000fe80000100800 */
[----:B------:R-:W-:Y:S04]  /*1c070*/  STL [R1+0x172c], R18 ;  /* 0x00172c1201007387 */ /* 0x000fe80000100800 */
[----:B------:R-:W-:Y:S04]  /*1c080*/  STL [R1+0x1720], R19 ;  /* 0x0017201301007387 */ /* 0x000fe80000100800 */
[----:B0-----:R-:W3:Y:S04]  /*1c090*/  LDL.LU.64 R12, [R1+0x58] ;  /* 0x00005800010c7983 */ /* 0x001ee80000300a00 */
[----:B--2---:R-:W-:Y:S04]  /*1c0a0*/  STL [R1+0x1724], R4 ;  /* 0x0017240401007387 */ /* 0x004fe80000100800 */
[----:B------:R-:W-:Y:S04]  /*1c0b0*/  STL [R1+0x1718], R5 ;  /* 0x0017180501007387 */ /* 0x000fe80000100800 */
[----:B------:R-:W-:Y:S04]  /*1c0c0*/  STL [R1+0x171c], R20 ;  /* 0x00171c1401007387 */ /* 0x000fe80000100800 */
[----:B------:R0:W-:Y:S04]  /*1c0d0*/  STL [R1+0x1710], R21 ;  /* 0x0017101501007387 */ /* 0x0001e80000100800 */
[----:B0-----:R-:W2:Y:S04]  /*1c0e0*/  LDL.LU.64 R20, [R1+0x50] ;  /* 0x0000500001147983 */ /* 0x001ea80000300a00 */
[----:B------:R-:W2:Y:S04]  /*1c0f0*/  LDL.LU.64 R4, [R1+0x68] ;  /* 0x0000680001047983 */ /* 0x000ea80000300a00 */
[----:B------:R-:W-:Y:S04]  /*1c100*/  STL [R1+0x1714], R6 ;  /* 0x0017140601007387 */ /* 0x000fe80000100800 */
[----:B------:R0:W-:Y:S04]  /*1c110*/  STL [R1+0x1708], R7 ;  /* 0x0017080701007387 */ /* 0x0001e80000100800 */
[----:B0-----:R-:W2:Y:S04]  /*1c120*/  LDL.LU.64 R6, [R1+0x60] ;  /* 0x0000600001067983 */ /* 0x001ea80000300a00 */
[----:B------:R-:W2:Y:S04]  /*1c130*/  LDL.LU.64 R18, [R1+0x70] ;  /* 0x0000700001127983 */ /* 0x000ea80000300a00 */
[----:B-----5:R-:W-:Y:S04]  /*1c140*/  STL [R1+0x170c], R22 ;  /* 0x00170c1601007387 */ /* 0x020fe80000100800 */
[----:B------:R0:W-:Y:S04]  /*1c150*/  STL [R1+0x1700], R23 ;  /* 0x0017001701007387 */ /* 0x0001e80000100800 */
[----:B0-----:R-:W5:Y:S04]  /*1c160*/  LDL.LU.64 R22, [R1+0x48] ;  /* 0x0000480001167983 */ /* 0x001f680000300a00 */
[----:B------:R-:W2:Y:S04]  /*1c170*/  LDL.LU.64 R2, [R1+0x78] ;  /* 0x0000780001027983 */ /* 0x000ea80000300a00 */
[----:B------:R-:W-:Y:S04]  /*1c180*/  STL [R1+0x1704], R8 ;  /* 0x0017040801007387 */ /* 0x000fe80000100800 */
[----:B------:R-:W-:Y:S04]  /*1c190*/  STL [R1+0x16f8], R9 ;  /* 0x0016f80901007387 */ /* 0x000fe80000100800 */
[----:B------:R-:W2:Y:S04]  /*1c1a0*/  LDL.LU.64 R16, [R1+0x80] ;  /* 0x0000800001107983 */ /* 0x000ea80000300a00 */
[----:B------:R-:W-:Y:S04]  /*1c1b0*/  STL [R1+0x16fc], R24 ;  /* 0x0016fc1801007387 */ /* 0x000fe80000100800 */
[----:B------:R-:W-:Y:S04]  /*1c1c0*/  STL [R1+0x16f0], R25 ;  /* 0x0016f01901007387 */ /* 0x000fe80000100800 */
[----:B------:R-:W3:Y:S04]  /*1c1d0*/  LDL.LU.64 R14, [R1+0x88] ;  /* 0x00008800010e7983 */ /* 0x000ee80000300a00 */
[----:B------:R-:W-:Y:S04]  /*1c1e0*/  STL [R1+0x16f4], R10 ;  /* 0x0016f40a01007387 */ /* 0x000fe80000100800 */
[----:B------:R-:W-:Y:S04]  /*1c1f0*/  STL [R1+0x794], R11 ;  /* 0x0007940b01007387 */ /* 0x000fe80000100800 */
[----:B------:R-:W3:Y:S04]  /*1c200*/  LDL.LU.64 R26, [R1+0x90] ;  /* 0x00009000011a7983 */ /* 0x000ee80000300a00 */
[----:B----4-:R0:W-:Y:S01]  /*1c210*/  STL [R1+0x79c], R28 ;  /* 0x00079c1c01007387 */ /* 0x0101e20000100800 */
[----:B------:R-:W-:-:S03]  /*1c220*/  IMAD.MOV.U32 R0, RZ, RZ, R29 ;  /* 0x000000ffff007224 */ /* 0x000fc600078e001d */
[----:B0-----:R-:W4:Y:S04]  /*1c230*/  LDL.LU.64 R28, [R1+0xa0] ;  /* 0x0000a000011c7983 */ /* 0x001f280000300a00 */
[----:B------:R0:W-:Y:S04]  /*1c240*/  STL [R1+0x798], R0 ;  /* 0x0007980001007387 */ /* 0x0001e80000100800 */
[----:B-----5:R1:W-:Y:S01]  /*1c250*/  STL [R1+0x7a4], R22 ;  /* 0x0007a41601007387 */ /* 0x0203e20000100800 */
[----:B0-----:R-:W-:-:S03]  /*1c260*/  IMAD.MOV.U32 R0, RZ, RZ, R23 ;  /* 0x000000ffff007224 */ /* 0x001fc600078e0017 */
[----:B-1----:R-:W5:Y:S04]  /*1c270*/  LDL.LU.64 R22, [R1+0xa8] ;  /* 0x0000a80001167983 */ /* 0x002f680000300a00 */
[----:B------:R0:W-:Y:S04]  /*1c280*/  STL [R1+0x7a0], R0 ;  /* 0x0007a00001007387 */ /* 0x0001e80000100800 */
[----:B--2---:R1:W-:Y:S01]  /*1c290*/  STL [R1+0x7ac], R20 ;  /* 0x0007ac1401007387 */ /* 0x0043e20000100800 */
[----:B0-----:R-:W-:-:S03]  /*1c2a0*/  IMAD.MOV.U32 R0, RZ, RZ, R21 ;  /* 0x000000ffff007224 */ /* 0x001fc600078e0015 */
[----:B-1----:R-:W2:Y:S04]  /*1c2b0*/  LDL.LU.64 R20, [R1+0xb0] ;  /* 0x0000b00001147983 */ /* 0x002ea80000300a00 */
[----:B------:R0:W-:Y:S04]  /*1c2c0*/  STL [R1+0x7a8], R0 ;  /* 0x0007a80001007387 */ /* 0x0001e80000100800 */
[----:B---3--:R1:W-:Y:S01]  /*1c2d0*/  STL [R1+0x7b4], R12 ;  /* 0x0007b40c01007387 */ /* 0x0083e20000100800 */
[----:B0-----:R-:W-:-:S03]  /*1c2e0*/  IMAD.MOV.U32 R0, RZ, RZ, R13 ;  /* 0x000000ffff007224 */ /* 0x001fc600078e000d */
[----:B-1----:R-:W3:Y:S04]  /*1c2f0*/  LDL.LU.64 R12, [R1+0xb8] ;  /* 0x0000b800010c7983 */ /* 0x002ee80000300a00 */
[----:B------:R0:W-:Y:S04]  /*1c300*/  STL [R1+0x7b0], R0 ;  /* 0x0007b00001007387 */ /* 0x0001e80000100800 */
[----:B------:R1:W-:Y:S01]  /*1c310*/  STL [R1+0x7bc], R6 ;  /* 0x0007bc0601007387 */ /* 0x0003e20000100800 */
        /* <DEDUP_REMOVED lines=27> */
[----:B----4-:R1:W-:Y:S01]  /*1c4d0*/  STL [R1+0x7f4], R28 ;  /* 0x0007f41c01007387 */ /* 0x0103e20000100800 */
[----:B0-----:R-:W-:-:S03]  /*1c4e0*/  IMAD.MOV.U32 R0, RZ, RZ, R29 ;  /* 0x000000ffff007224 */ /* 0x001fc600078e001d */
[----:B-1----:R-:W4:Y:S04]  /*1c4f0*/  LDL.LU.64 R28, [R1+0x108] ;  /* 0x00010800011c7983 */ /* 0x002f280000300a00 */
        /* <DEDUP_REMOVED lines=1624> */
[----:B------:R4:W-:Y:S02]  /*22a80*/  STL [R1+0x14a0], R0 ;  /* 0x0014a00001007387 */ /* 0x0009e40000100800 */
[----:B----4-:R-:W-:Y:S02]  /*22a90*/  IMAD.MOV.U32 R0, RZ, RZ, R29 ;  /* 0x000000ffff007224 */ /* 0x010fe400078e001d */
[----:B------:R0:W-:Y:S04]  /*22aa0*/  STL [R1+0x14ac], R28 ;  /* 0x0014ac1c01007387 */ /* 0x0001e80000100800 */
[----:B0-----:R-:W4:Y:S04]  /*22ab0*/  LDL.LU.64 R28, [R1+0x1508] ;  /* 0x00150800011c7983 */ /* 0x001f280000300a00 */
[----:B------:R5:W-:Y:S02]  /*22ac0*/  STL [R1+0x14a8], R0 ;  /* 0x0014a80001007387 */ /* 0x000be40000100800 */
[----:B-----5:R-:W-:-:S02]  /*22ad0*/  IMAD.MOV.U32 R0, RZ, RZ, R23 ;  /* 0x000000ffff007224 */ /* 0x020fc400078e0017 */
[----:B------:R0:W-:Y:S04]  /*22ae0*/  STL [R1+0x14b4], R22 ;  /* 0x0014b41601007387 */ /* 0x0001e80000100800 */
[----:B0-----:R-:W5:Y:S04]  /*22af0*/  LDL.LU.64 R22, [R1+0x1510] ;  /* 0x0015100001167983 */ /* 0x001f680000300a00 */
        /* <DEDUP_REMOVED lines=9> */
[----:B------:R-:W-:Y:S04]  /*22b90*/  STL [R1+0x14cc], R6 ;  /* 0x0014cc0601007387 */ /* 0x000fe80000100800 */
[----:B------:R-:W3:Y:S01]  /*22ba0*/  LDL.LU.64 R8, [R1+0x1528] ;  /* 0x0015280001087983 */ /* 0x000ee20000300a00 */
[----:B0-----:R-:W-:-:S05]  /*22bb0*/  IMAD.MOV.U32 R0, RZ, RZ, R7 ;  /* 0x000000ffff007224 */ /* 0x001fca00078e0007 */
[----:B------:R0:W-:Y:S04]  /*22bc0*/  STL [R1+0x14c8], R0 ;  /* 0x0014c80001007387 */ /* 0x0001e80000100800 */
[----:B------:R-:W-:Y:S01]  /*22bd0*/  STL [R1+0x14d4], R4 ;  /* 0x0014d40401007387 */ /* 0x000fe20000100800 */
[----:B0-----:R-:W-:-:S03]  /*22be0*/  IMAD.MOV.U32 R0, RZ, RZ, R5 ;  /* 0x000000ffff007224 */ /* 0x001fc600078e0005 */
[----:B------:R-:W3:Y:S04]  /*22bf0*/  LDL.LU.64 R6, [R1+0x1530] ;  /* 0x0015300001067983 */ /* 0x000ee80000300a00 */
        /* <DEDUP_REMOVED lines=16> */
[----:B------:R0:W-:Y:S02]  /*22d00*/  STL [R1+0x14f0], R0 ;  /* 0x0014f00001007387 */ /* 0x0001e40000100800 */
[----:B0-----:R-:W-:Y:S02]  /*22d10*/  IMAD.MOV.U32 R0, RZ, RZ, R27 ;  /* 0x000000ffff007224 */ /* 0x001fe400078e001b */
[----:B------:R-:W-:Y:S04]  /*22d20*/  STL [R1+0x14fc], R26 ;  /* 0x0014fc1a01007387 */ /* 0x000fe80000100800 */
[----:B------:R-:W3:Y:S04]  /*22d30*/  LDL.LU.64 R14, [R1+0x1558] ;  /* 0x00155800010e7983 */ /* 0x000ee80000300a00 */
[----:B------:R4:W-:Y:S02]  /*22d40*/  STL [R1+0x14f8], R0 ;  /* 0x0014f80001007387 */ /* 0x0009e40000100800 */
[----:B----4-:R-:W-:-:S02]  /*22d50*/  IMAD.MOV.U32 R0, RZ, RZ, R29 ;  /* 0x000000ffff007224 */ /* 0x010fc400078e001d */
[----:B------:R-:W-:Y:S04]  /*22d60*/  STL [R1+0x1504], R28 ;  /* 0x0015041c01007387 */ /* 0x000fe80000100800 */
[----:B------:R-:W4:Y:S04]  /*22d70*/  LDL.LU.64 R26, [R1+0x248] ;  /* 0x00024800011a7983 */ /* 0x000f280000300a00 */
[----:B------:R0:W-:Y:S04]  /*22d80*/  STL [R1+0x1500], R0 ;  /* 0x0015000001007387 */ /* 0x0001e80000100800 */
[----:B-----5:R1:W-:Y:S01]  /*22d90*/  STL [R1+0x150c], R22 ;  /* 0x00150c1601007387 */ /* 0x0203e20000100800 */
[----:B0-----:R-:W-:-:S03]  /*22da0*/  IMAD.MOV.U32 R0, RZ, RZ, R23 ;  /* 0x000000ffff007224 */ /* 0x001fc600078e0017 */
[----:B------:R-:W5:Y:S04]  /*22db0*/  LDL.LU.64 R28, [R1+0x1568] ;  /* 0x00156800011c7983 */ /* 0x000f680000300a00 */
[----:B--2---:R-:W-:Y:S04]  /*22dc0*/  STL [R1+0x1514], R20 ;  /* 0x0015141401007387 */ /* 0x004fe80000100800 */
[----:B------:R0:W-:Y:S04]  /*22dd0*/  STL [R1+0x1508], R0 ;  /* 0x0015080001007387 */ /* 0x0001e80000100800 */
[----:B-1----:R-:W2:Y:S01]  /*22de0*/  LDL.LU.64 R22, [R1+0x1570] ;  /* 0x0015700001167983 */ /* 0x002ea20000300a00 */
[----:B0-----:R-:W-:-:S03]  /*22df0*/  IMAD.MOV.U32 R0, RZ, RZ, R21 ;  /* 0x000000ffff007224 */ /* 0x001fc600078e0015 */
[----:B---3--:R-:W-:Y:S04]  /*22e00*/  STL [R1+0x151c], R12 ;  /* 0x00151c0c01007387 */ /* 0x008fe80000100800 */
[----:B------:R0:W-:Y:S04]  /*22e10*/  STL [R1+0x1510], R0 ;  /* 0x0015100001007387 */ /* 0x0001e80000100800 */
[----:B------:R-:W3:Y:S01]  /*22e20*/  LDL.LU.64 R20, [R1+0x1578] ;  /* 0x0015780001147983 */ /* 0x000ee20000300a00 */
[----:B0-----:R-:W-:-:S03]  /*22e30*/  IMAD.MOV.U32 R0, RZ, RZ, R13 ;  /* 0x000000ffff007224 */ /* 0x001fc600078e000d */
[----:B------:R-:W-:Y:S04]  /*22e40*/  STL [R1+0x1524], R8 ;  /* 0x0015240801007387 */ /* 0x000fe80000100800 */
[----:B------:R0:W-:Y:S04]  /*22e50*/  STL [R1+0x1518], R0 ;  /* 0x0015180001007387 */ /* 0x0001e80000100800 */
[----:B------:R-:W3:Y:S01]  /*22e60*/  LDL.LU.64 R12, [R1+0x230] ;  /* 0x00023000010c7983 */ /* 0x000ee20000300a00 */
[----:B0-----:R-:W-:-:S03]  /*22e70*/  IMAD.MOV.U32 R0, RZ, RZ, R9 ;  /* 0x000000ffff007224 */ /* 0x001fc600078e0009 */
[----:B------:R-:W-:Y:S04]  /*22e80*/  STL [R1+0x152c], R6 ;  /* 0x00152c0601007387 */ /* 0x000fe80000100800 */
[----:B------:R0:W-:Y:S02]  /*22e90*/  STL [R1+0x1520], R0 ;  /* 0x0015200001007387 */ /* 0x0001e40000100800 */
[----:B0-----:R-:W-:Y:S02]  /*22ea0*/  IMAD.MOV.U32 R0, RZ, RZ, R7 ;  /* 0x000000ffff007224 */ /* 0x001fe400078e0007 */
[----:B------:R-:W3:Y:S04]  /*22eb0*/  LDL.LU.64 R6, [R1+0x1588] ;  /* 0x0015880001067983 */ /* 0x000ee80000300a00 */
        /* <DEDUP_REMOVED lines=23> */
[----:B-----5:R-:W-:Y:S04]  /*23030*/  STL [R1+0x1564], R28 ;  /* 0x0015641c01007387 */ /* 0x020fe80000100800 */
[----:B------:R1:W-:Y:S04]  /*23040*/  STL [R1+0x1558], R0 ;  /* 0x0015580001007387 */ /* 0x0003e80000100800 */
[----:B0-----:R-:W4:Y:S01]  /*23050*/  LDL.LU.64 R26, [R1+0x15b8] ;  /* 0x0015b800011a7983 */ /* 0x001f220000300a00 */
[----:B-1----:R-:W-:-:S03]  /*23060*/  IMAD.MOV.U32 R0, RZ, RZ, R29 ;  /* 0x000000ffff007224 */ /* 0x002fc600078e001d */
[----:B--2---:R-:W-:Y:S04]  /*23070*/  STL [R1+0x156c], R22 ;  /* 0x00156c1601007387 */ /* 0x004fe80000100800 */
[----:B------:R0:W-:Y:S04]  /*23080*/  STL [R1+0x1560], R0 ;  /* 0x0015600001007387 */ /* 0x0001e80000100800 */
[----:B------:R-:W2:Y:S01]  /*23090*/  LDL.LU.64 R28, [R1+0x1e0] ;  /* 0x0001e000011c7983 */ /* 0x000ea20000300a00 */
[----:B0-----:R-:W-:-:S03]  /*230a0*/  IMAD.MOV.U32 R0, RZ, RZ, R23 ;  /* 0x000000ffff007224 */ /* 0x001fc600078e0017 */
[----:B---3--:R-:W-:Y:S04]  /*230b0*/  STL [R1+0x1574], R20 ;  /* 0x0015741401007387 */ /* 0x008fe80000100800 */
[----:B------:R0:W-:Y:S04]  /*230c0*/  STL [R1+0x1568], R0 ;  /* 0x0015680001007387 */ /* 0x0001e80000100800 */
[----:B------:R-:W3:Y:S01]  /*230d0*/  LDL.LU.64 R24, [R1+0x15c8] ;  /* 0x0015c80001187983 */ /* 0x000ee20000300a00 */
[----:B0-----:R-:W-:-:S03]  /*230e0*/  IMAD.MOV.U32 R0, RZ, RZ, R21 ;  /* 0x000000ffff007224 */ /* 0x001fc600078e0015 */
[----:B------:R-:W-:Y:S04]  /*230f0*/  STL [R1+0x157c], R12 ;  /* 0x00157c0c01007387 */ /* 0x000fe80000100800 */
[----:B------:R0:W-:Y:S04]  /*23100*/  STL [R1+0x1570], R0 ;  /* 0x0015700001007387 */ /* 0x0001e80000100800 */
[----:B------:R-:W5:Y:S01]  /*23110*/  LDL.LU.64 R20, [R1+0x15d0] ;  /* 0x0015d00001147983 */ /* 0x000f620000300a00 */
[----:B0-----:R-:W-:-:S03]  /*23120*/  IMAD.MOV.U32 R0, RZ, RZ, R13 ;  /* 0x000000ffff007224 */ /* 0x001fc600078e000d */
[----:B------:R-:W5:Y:S04]  /*23130*/  LDL.LU.64 R12, [R1+0x15d8] ;  /* 0x0015d800010c7983 */ /* 0x000f680000300a00 */
[----:B------:R0:W-:Y:S04]  /*23140*/  STL [R1+0x1578], R0 ;  /* 0x0015780001007387 */ /* 0x0001e80000100800 */
[----:B------:R-:W-:Y:S04]  /*23150*/  STL [R1+0x1584], R6 ;  /* 0x0015840601007387 */ /* 0x000fe80000100800 */
[----:B------:R-:W5:Y:S01]  /*23160*/  LDL.LU.64 R8, [R1+0x1b8] ;  /* 0x0001b80001087983 */ /* 0x000f620000300a00 */
[----:B0-----:R-:W-:-:S05]  /*23170*/  IMAD.MOV.U32 R0, RZ, RZ, R7 ;  /* 0x000000ffff007224 */ /* 0x001fca00078e0007 */
[----:B------:R0:W-:Y:S04]  /*23180*/  STL [R1+0x1580], R0 ;  /* 0x0015800001007387 */ /* 0x0001e80000100800 */
[----:B------:R1:W-:Y:S01]  /*23190*/  STL [R1+0x158c], R4 ;  /* 0x00158c0401007387 */ /* 0x0003e20000100800 */
[----:B0-----:R-:W-:-:S03]  /*231a0*/  IMAD.MOV.U32 R0, RZ, RZ, R5 ;  /* 0x000000ffff007224 */ /* 0x001fc600078e0005 */
[----:B-1----:R-:W5:Y:S04]  /*231b0*/  LDL.LU.64 R4, [R1+0x15e8] ;  /* 0x0015e80001047983 */ /* 0x002f680000300a00 */
[----:B------:R0:W-:Y:S04]  /*231c0*/  STL [R1+0x1588], R0 ;  /* 0x0015880001007387 */ /* 0x0001e80000100800 */
[----:B------:R1:W-:Y:S01]  /*231d0*/  STL [R1+0x1594], R18 ;  /* 0x0015941201007387 */ /* 0x0003e20000100800 */
[----:B0-----:R-:W-:-:S03]  /*231e0*/  IMAD.MOV.U32 R0, RZ, RZ, R19 ;  /* 0x000000ffff007224 */ /* 0x001fc600078e0013 */
[----:B-1----:R-:W5:Y:S04]  /*231f0*/  LDL.LU.64 R18, [R1+0x15f0] ;  /* 0x0015f00001127983 */ /* 0x002f680000300a00 */
[----:B------:R0:W-:Y:S04]  /*23200*/  STL [R1+0x1590], R0 ;  /* 0x0015900001007387 */ /* 0x0001e80000100800 */
[----:B------:R1:W-:Y:S04]  /*23210*/  STL [R1+0x159c], R2 ;  /* 0x00159c0201007387 */ /* 0x0003e80000100800 */
[----:B------:R-:W5:Y:S01]  /*23220*/  LDL.LU.64 R22, [R1+0x15f8] ;  /* 0x0015f80001167983 */ /* 0x000f620000300a00 */
[----:B0-----:R-:W-:-:S03]  /*23230*/  IMAD.MOV.U32 R0, RZ, RZ, R3 ;  /* 0x000000ffff007224 */ /* 0x001fc600078e0003 */
[----:B------:R-:W-:Y:S04]  /*23240*/  STL [R1+0x15a4], R16 ;  /* 0x0015a41001007387 */ /* 0x000fe80000100800 */
[----:B------:R0:W-:Y:S04]  /*23250*/  STL [R1+0x1598], R0 ;  /* 0x0015980001007387 */ /* 0x0001e80000100800 */
[----:B-1----:R-:W5:Y:S01]  /*23260*/  LDL.LU.64 R2, [R1+0x1a0] ;  /* 0x0001a00001027983 */ /* 0x002f620000300a00 */
[----:B0-----:R-:W-:-:S03]  /*23270*/  IMAD.MOV.U32 R0, RZ, RZ, R17 ;  /* 0x000000ffff007224 */ /* 0x001fc600078e0011 */
[----:B------:R-:W-:Y:S04]  /*23280*/  STL [R1+0x15ac], R14 ;  /* 0x0015ac0e01007387 */ /* 0x000fe80000100800 */
[----:B------:R0:W-:Y:S04]  /*23290*/  STL [R1+0x15a0], R0 ;  /* 0x0015a00001007387 */ /* 0x0001e80000100800 */
[----:B------:R-:W5:Y:S04]  /*232a0*/  LDL.LU.64 R16, [R1+0x1608] ;  /* 0x0016080001107983 */ /* 0x000f680000300a00 */
[----:B------:R-:W5:Y:S01]  /*232b0*/  LDL.LU.64 R6, [R1+0x1610] ;  /* 0x0016100001067983 */ /* 0x000f620000300a00 */
[----:B0-----:R-:W-:-:S05]  /*232c0*/  IMAD.MOV.U32 R0, RZ, RZ, R15 ;  /* 0x000000ffff007224 */ /* 0x001fca00078e000f */
[----:B------:R0:W-:Y:S04]  /*232d0*/  STL [R1+0x15a8], R0 ;  /* 0x0015a80001007387 */ /* 0x0001e80000100800 */
[----:B----4-:R-:W-:Y:S01]  /*232e0*/  STL [R1+0x15b4], R26 ;  /* 0x0015b41a01007387 */ /* 0x010fe20000100800 */
[----:B0-----:R-:W-:-:S03]  /*232f0*/  IMAD.MOV.U32 R0, RZ, RZ, R27 ;  /* 0x000000ffff007224 */ /* 0x001fc600078e001b */
[----:B------:R-:W4:Y:S04]  /*23300*/  LDL.LU.64 R14, [R1+0x1618] ;  /* 0x00161800010e7983 */ /* 0x000f280000300a00 */
[----:B------:R2:W-:Y:S02]  /*23310*/  STL [R1+0x15b0], R0 ;  /* 0x0015b00001007387 */ /* 0x0005e40000100800 */
[----:B--2---:R-:W-:Y:S02]  /*23320*/  IMAD.MOV.U32 R0, RZ, RZ, R29 ;  /* 0x000000ffff007224 */ /* 0x004fe400078e001d */
[----:B------:R0:W-:Y:S04]  /*23330*/  STL [R1+0x15bc], R28 ;  /* 0x0015bc1c01007387 */ /* 0x0001e80000100800 */
[----:B------:R-:W2:Y:S04]  /*23340*/  LDL.LU.64 R26, [R1+0x178] ;  /* 0x00017800011a7983 */ /* 0x000ea80000300a00 */
[----:B------:R1:W-:Y:S04]  /*23350*/  STL [R1+0x15b8], R0 ;  /* 0x0015b80001007387 */ /* 0x0003e80000100800 */
[----:B---3--:R-:W-:Y:S04]  /*23360*/  STL [R1+0x15c4], R24 ;  /* 0x0015c41801007387 */ /* 0x008fe80000100800 */
[----:B0-----:R-:W3:Y:S01]  /*23370*/  LDL.LU.64 R28, [R1+0x1628] ;  /* 0x00162800011c7983 */ /* 0x001ee20000300a00 */
[----:B-1----:R-:W-:-:S03]  /*23380*/  IMAD.MOV.U32 R0, RZ, RZ, R25 ;  /* 0x000000ffff007224 */ /* 0x002fc600078e0019 */
[----:B-----5:R-:W-:Y:S04]  /*23390*/  STL [R1+0x15cc], R20 ;  /* 0x0015cc1401007387 */ /* 0x020fe80000100800 */
[----:B------:R0:W-:Y:S04]  /*233a0*/  STL [R1+0x15c0], R0 ;  /* 0x0015c00001007387 */ /* 0x0001e80000100800 */
[----:B------:R-:W-:Y:S01]  /*233b0*/  STL [R1+0x15d4], R12 ;  /* 0x0015d40c01007387 */ /* 0x000fe20000100800 */
[----:B0-----:R-:W-:-:S05]  /*233c0*/  IMAD.MOV.U32 R0, RZ, RZ, R21 ;  /* 0x000000ffff007224 */ /* 0x001fca00078e0015 */
[----:B------:R0:W-:Y:S02]  /*233d0*/  STL [R1+0x15c8], R0 ;  /* 0x0015c80001007387 */ /* 0x0001e40000100800 */
[----:B0-----:R-:W-:Y:S02]  /*233e0*/  IMAD.MOV.U32 R0, RZ, RZ, R13 ;  /* 0x000000ffff007224 */ /* 0x001fe400078e000d */
[----:B------:R-:W5:Y:S04]  /*233f0*/  LDL.LU.64 R12, [R1+0x1630] ;  /* 0x00163000010c7983 */ /* 0x000f680000300a00 */
[----:B------:R0:W-:Y:S04]  /*23400*/  STL [R1+0x15d0], R0 ;  /* 0x0015d00001007387 */ /* 0x0001e80000100800 */
[----:B------:R-:W-:Y:S04]  /*23410*/  STL [R1+0x15dc], R8 ;  /* 0x0015dc0801007387 */ /* 0x000fe80000100800 */
[----:B------:R-:W5:Y:S01]  /*23420*/  LDL.LU.64 R20, [R1+0x1638] ;  /* 0x0016380001147983 */ /* 0x000f620000300a00 */
[----:B0-----:R-:W-:-:S03]  /*23430*/  IMAD.MOV.U32 R0, RZ, RZ, R9 ;  /* 0x000000ffff007224 */ /* 0x001fc600078e0009 */
[----:B------:R-:W-:Y:S04]  /*23440*/  STL [R1+0x15e4], R4 ;  /* 0x0015e40401007387 */ /* 0x000fe80000100800 */
[----:B------:R0:W-:Y:S02]  /*23450*/  STL [R1+0x15d8], R0 ;  /* 0x0015d80001007387 */ /* 0x0001e40000100800 */
[----:B0-----:R-:W-:Y:S02]  /*23460*/  IMAD.MOV.U32 R0, RZ, RZ, R5 ;  /* 0x000000ffff007224 */ /* 0x001fe400078e0005 */
[----:B------:R-:W5:Y:S04]  /*23470*/  LDL.LU.64 R4, [R1+0x150] ;  /* 0x0001500001047983 */ /* 0x000f680000300a00 */
[----:B------:R0:W-:Y:S04]  /*23480*/  STL [R1+0x15e0], R0 ;  /* 0x0015e00001007387 */ /* 0x0001e80000100800 */
[----:B------:R1:W-:Y:S01]  /*23490*/  STL [R1+0x15ec], R18 ;  /* 0x0015ec1201007387 */ /* 0x0003e20000100800 */
[----:B0-----:R-:W-:-:S03]  /*234a0*/  IMAD.MOV.U32 R0, RZ, RZ, R19 ;  /* 0x000000ffff007224 */ /* 0x001fc600078e0013 */
[----:B------:R-:W-:Y:S04]  /*234b0*/  STL [R1+0x15f4], R22 ;  /* 0x0015f41601007387 */ /* 0x000fe80000100800 */
[----:B------:R0:W-:Y:S04]  /*234c0*/  STL [R1+0x15e8], R0 ;  /* 0x0015e80001007387 */ /* 0x0001e80000100800 */
[----:B-1----:R-:W5:Y:S01]  /*234d0*/  LDL.LU.64 R18, [R1+0x1648] ;  /* 0x0016480001127983 */ /* 0x002f620000300a00 */
        /* <DEDUP_REMOVED lines=12> */
[----:B----4-:R-:W-:Y:S04]  /*235a0*/  STL [R1+0x1614], R14 ;  /* 0x0016140e01007387 */ /* 0x010fe80000100800 */
[----:B------:R0:W-:Y:S02]  /*235b0*/  STL [R1+0x1608], R0 ;  /* 0x0016080001007387 */ /* 0x0001e40000100800 */
[----:B0-----:R-:W-:Y:S02]  /*235c0*/  IMAD.MOV.U32 R0, RZ, RZ, R15 ;  /* 0x000000ffff007224 */ /* 0x001fe400078e000f */
[----:B------:R-:W4:Y:S04]  /*235d0*/  LDL.LU.64 R14, [R1+0x128] ;  /* 0x00012800010e7983 */ /* 0x000f280000300a00 */
[----:B------:R0:W-:Y:S04]  /*235e0*/  STL [R1+0x1610], R0 ;  /* 0x0016100001007387 */ /* 0x0001e80000100800 */
[----:B--2---:R1:W-:Y:S01]  /*235f0*/  STL [R1+0x161c], R26 ;  /* 0x00161c1a01007387 */ /* 0x0043e20000100800 */
[----:B0-----:R-:W-:-:S03]  /*23600*/  IMAD.MOV.U32 R0, RZ, RZ, R27 ;  /* 0x000000ffff007224 */ /* 0x001fc600078e001b */
[----:B---3--:R-:W-:Y:S04]  /*23610*/  STL [R1+0x1624], R28 ;  /* 0x0016241c01007387 */ /* 0x008fe80000100800 */
[----:B------:R0:W-:Y:S04]  /*23620*/  STL [R1+0x1618], R0 ;  /* 0x0016180001007387 */ /* 0x0001e80000100800 */
[----:B-1----:R-:W2:Y:S01]  /*23630*/  LDL.LU.64 R26, [R1+0x1670] ;  /* 0x00167000011a7983 */ /* 0x002ea20000300a00 */
[----:B0-----:R-:W-:-:S03]  /*23640*/  IMAD.MOV.U32 R0, RZ, RZ, R29 ;  /* 0x000000ffff007224 */ /* 0x001fc600078e001d */
[----:B--2---:R0:W-:Y:S04]  /*23650*/  STL.64 [R1+0x1ac0], R26 ;  /* 0x001ac01a01007387 */ /* 0x0041e80000100a00 */
[----:B0-----:R-:W2:Y:S04]  /*23660*/  LDL.LU.64 R26, [R1+0x1668] ;  /* 0x00166800011a7983 */ /* 0x001ea80000300a00 */
[----:B------:R-:W3:Y:S04]  /*23670*/  LDL.LU.64 R28, [R1+0x1678] ;  /* 0x00167800011c7983 */ /* 0x000ee80000300a00 */
[----:B------:R0:W-:Y:S04]  /*23680*/  STL [R1+0x1620], R0 ;  /* 0x0016200001007387 */ /* 0x0001e80000100800 */
[----:B-----5:R1:W-:Y:S01]  /*23690*/  STL [R1+0x162c], R12 ;  /* 0x00162c0c01007387 */ /* 0x0203e20000100800 */
[----:B0-----:R-:W-:-:S03]  /*236a0*/  IMAD.MOV.U32 R0, RZ, RZ, R13 ;  /* 0x000000ffff007224 */ /* 0x001fc600078e000d */
[----:B------:R-:W-:Y:S04]  /*236b0*/  STL [R1+0x1634], R20 ;  /* 0x0016341401007387 */ /* 0x000fe80000100800 */
[----:B------:R0:W-:Y:S04]  /*236c0*/  STL [R1+0x1628], R0 ;  /* 0x0016280001007387 */ /* 0x0001e80000100800 */
[----:B-1----:R-:W5:Y:S04]  /*236d0*/  LDL.LU.64 R12, [R1+0x110] ;  /* 0x00011000010c7983 */ /* 0x002f680000300a00 */
[----:B------:R-:W3:Y:S01]  /*236e0*/  LDL.LU.64 R10, [R1+0x1688] ;  /* 0x00168800010a7983 */ /* 0x000ee20000300a00 */
[----:B0-----:R-:W-:-:S05]  /*236f0*/  IMAD.MOV.U32 R0, RZ, RZ, R21 ;  /* 0x000000ffff007224 */ /* 0x001fca00078e0015 */
[----:B------:R0:W-:Y:S04]  /*23700*/  STL [R1+0x1630], R0 ;  /* 0x0016300001007387 */ /* 0x0001e80000100800 */
[----:B------:R-:W-:Y:S04]  /*23710*/  STL [R1+0x163c], R4 ;  /* 0x00163c0401007387 */ /* 0x000fe80000100800 */
[----:B------:R-:W3:Y:S01]  /*23720*/  LDL.LU.64 R24, [R1+0x1690] ;  /* 0x0016900001187983 */ /* 0x000ee20000300a00 */
[----:B0-----:R-:W-:-:S03]  /*23730*/  IMAD.MOV.U32 R0, RZ, RZ, R5 ;  /* 0x000000ffff007224 */ /* 0x001fc600078e0005 */
[----:B------:R-:W3:Y:S04]  /*23740*/  LDL.LU.64 R8, [R1+0x1698] ;  /* 0x0016980001087983 */ /* 0x000ee80000300a00 */
        /* <DEDUP_REMOVED lines=11> */
[----:B------:R1:W-:Y:S04]  /*23800*/  STL [R1+0x1654], R16 ;  /* 0x0016541001007387 */ /* 0x0003e80000100800 */
[----:B------:R-:W3:Y:S01]  /*23810*/  LDL.LU.64 R18, [R1+0xc0] ;  /* 0x0000c00001127983 */ /* 0x000ee20000300a00 */
[----:B0-----:R-:W-:-:S03]  /*23820*/  IMAD.MOV.U32 R0, RZ, RZ, R17 ;  /* 0x000000ffff007224 */ /* 0x001fc600078e0011 */
[----:B------:R-:W3:Y:S04]  /*23830*/  LDL.LU.64 R2, [R1+0x16c8] ;  /* 0x0016c80001027983 */ /* 0x000ee80000300a00 */
[----:B------:R0:W-:Y:S04]  /*23840*/  STL [R1+0x1650], R0 ;  /* 0x0016500001007387 */ /* 0x0001e80000100800 */
[----:B----4-:R4:W-:Y:S04]  /*23850*/  STL [R1+0x165c], R14 ;  /* 0x00165c0e01007387 */ /* 0x0109e80000100800 */
[----:B-1----:R-:W3:Y:S01]  /*23860*/  LDL.LU.64 R16, [R1+0x16d0] ;  /* 0x0016d00001107983 */ /* 0x002ee20000300a00 */
[----:B0-----:R-:W-:-:S03]  /*23870*/  IMAD.MOV.U32 R0, RZ, RZ, R15 ;  /* 0x000000ffff007224 */ /* 0x001fc600078e000f */
[----:B----4-:R-:W4:Y:S04]  /*23880*/  LDL.LU.64 R14, [R1+0x16d8] ;  /* 0x0016d800010e7983 */ /* 0x010f280000300a00 */
[----:B------:R0:W-:Y:S04]  /*23890*/  STL [R1+0x1658], R0 ;  /* 0x0016580001007387 */ /* 0x0001e80000100800 */
[----:B--2---:R1:W-:Y:S01]  /*238a0*/  STL [R1+0x1664], R26 ;  /* 0x0016641a01007387 */ /* 0x0043e20000100800 */
[----:B0-----:R-:W-:-:S03]  /*238b0*/  IMAD.MOV.U32 R0, RZ, RZ, R27 ;  /* 0x000000ffff007224 */ /* 0x001fc600078e001b */
[----:B-1----:R-:W2:Y:S04]  /*238c0*/  LDL.LU.64 R26, [R1+0x1ac0] ;  /* 0x001ac000011a7983 */ /* 0x002ea80000300a00 */
[----:B--2---:R-:W-:Y:S04]  /*238d0*/  STL [R1+0x166c], R26 ;  /* 0x00166c1a01007387 */ /* 0x004fe80000100800 */
[----:B------:R0:W-:Y:S04]  /*238e0*/  STL [R1+0x1660], R0 ;  /* 0x0016600001007387 */ /* 0x0001e80000100800 */
[----:B---3--:R-:W-:Y:S01]  /*238f0*/  STL [R1+0x1674], R28 ;  /* 0x0016741c01007387 */ /* 0x008fe20000100800 */
[----:B0-----:R-:W-:-:S05]  /*23900*/  IMAD.MOV.U32 R0, RZ, RZ, R27 ;  /* 0x000000ffff007224 */ /* 0x001fca00078e001b */
[----:B------:R0:W-:Y:S04]  /*23910*/  STL [R1+0x1668], R0 ;  /* 0x0016680001007387 */ /* 0x0001e80000100800 */
[----:B------:R-:W2:Y:S01]  /*23920*/  LDL.LU.64 R26, [R1+0x16e8] ;  /* 0x0016e800011a7983 */ /* 0x000ea20000300a00 */
[----:B0-----:R-:W-:-:S03]  /*23930*/  IMAD.MOV.U32 R0, RZ, RZ, R29 ;  /* 0x000000ffff007224 */ /* 0x001fc600078e001d */
[----:B------:R-:W3:Y:S04]  /*23940*/  LDL.LU.64 R28, [R1+0x508] ;  /* 0x00050800011c7983 */ /* 0x000ee80000300a00 */
[----:B------:R0:W-:Y:S04]  /*23950*/  STL [R1+0x1670], R0 ;  /* 0x0016700001007387 */ /* 0x0001e80000100800 */
[----:B-----5:R1:W-:Y:S01]  /*23960*/  STL [R1+0x167c], R12 ;  /* 0x00167c0c01007387 */ /* 0x0203e20000100800 */
[----:B0-----:R-:W-:-:S03]  /*23970*/  IMAD.MOV.U32 R0, RZ, RZ, R13 ;  /* 0x000000ffff007224 */ /* 0x001fc600078e000d */
[----:B-1----:R-:W5:Y:S04]  /*23980*/  LDL.LU.64 R12, [R1+0x1ab8] ;  /* 0x001ab800010c7983 */ /* 0x002f680000300a00 */
[----:B------:R-:W-:Y:S04]  /*23990*/  STL [R1+0x1684], R10 ;  /* 0x0016840a01007387 */ /* 0x000fe80000100800 */
[----:B------:R0:W-:Y:S04]  /*239a0*/  STL [R1+0x1678], R0 ;  /* 0x0016780001007387 */ /* 0x0001e80000100800 */
[----:B------:R-:W-:Y:S01]  /*239b0*/  STL [R1+0x168c], R24 ;  /* 0x00168c1801007387 */ /* 0x000fe20000100800 */
[----:B0-----:R-:W-:-:S05]  /*239c0*/  IMAD.MOV.U32 R0, RZ, RZ, R11 ;  /* 0x000000ffff007224 */ /* 0x001fca00078e000b */
        /* <DEDUP_REMOVED lines=25> */
[----:B----4-:R-:W-:Y:S01]  /*23b60*/  STL [R1+0x16d4], R14 ;  /* 0x0016d40e01007387 */ /* 0x010fe20000100800 */
[----:B0-----:R-:W-:-:S05]  /*23b70*/  IMAD.MOV.U32 R0, RZ, RZ, R17 ;  /* 0x000000ffff007224 */ /* 0x001fca00078e0011 */
[----:B------:R0:W-:Y:S02]  /*23b80*/  STL [R1+0x16c8], R0 ;  /* 0x0016c80001007387 */ /* 0x0001e40000100800 */
[----:B0-----:R-:W-:Y:S01]  /*23b90*/  IMAD.MOV.U32 R0, RZ, RZ, R15 ;  /* 0x000000ffff007224 */ /* 0x001fe200078e000f */
[----:B------:R-:W-:Y:S02]  /*23ba0*/  USHF.R.S32.HI UR7, URZ, 0x1f, UR4 ;  /* 0x0000001fff077899 */ /* 0x000fe40008011404 */
[----:B------:R-:W-:Y:S02]  /*23bb0*/  USHF.L.U32 UR6, UR6, 0x7, URZ ;  /* 0x0000000706067899 */ /* 0x000fe400080006ff */
[----:B------:R-:W-:Y:S02]  /*23bc0*/  ULEA.HI UR7, UR7, UR4, URZ, 0x7 ;  /* 0x0000000407077291 */ /* 0x000fe4000f8f38ff */
[----:B------:R-:W-:Y:S02]  /*23bd0*/  USHF.R.S32.HI UR4, URZ, 0x1f, UR6 ;  /* 0x0000001fff047899 */ /* 0x000fe40008011406 */
[----:B------:R-:W-:Y:S01]  /*23be0*/  USHF.L.U32 UR10, UR6, 0x1, URZ ;  /* 0x00000001060a7899 */ /* 0x000fe200080006ff */
[----:B--2---:R-:W-:-:S02]  /*23bf0*/  IMAD.MOV.U32 R2, RZ, RZ, R27 ;  /* 0x000000ffff027224 */ /* 0x004fc400078e001b */
[----:B---3--:R-:W-:Y:S01]  /*23c00*/  IMAD.MOV.U32 R3, RZ, RZ, R29 ;  /* 0x000000ffff037224 */ /* 0x008fe200078e001d */
[----:B-----5:R-:W-:Y:S04]  /*23c10*/  STL [R1+0x16dc], R12 ;  /* 0x0016dc0c01007387 */ /* 0x020fe80000100800 */
[----:B------:R0:W-:Y:S04]  /*23c20*/  STL [R1+0x16d0], R0 ;  /* 0x0016d00001007387 */ /* 0x0001e80000100800 */
[----:B------:R-:W-:Y:S04]  /*23c30*/  STL [R1+0x16d8], R13 ;  /* 0x0016d80d01007387 */ /* 0x000fe80000100800 */
[----:B------:R-:W-:Y:S04]  /*23c40*/  STL [R1+0x16e4], R26 ;  /* 0x0016e41a01007387 */ /* 0x000fe80000100800 */
[----:B------:R1:W-:Y:S04]  /*23c50*/  STL [R1+0x16e0], R2 ;  /* 0x0016e00201007387 */ /* 0x0003e80000100800 */
[----:B------:R-:W-:Y:S04]  /*23c60*/  STL [R1+0x16ec], R28 ;  /* 0x0016ec1c01007387 */ /* 0x000fe80000100800 */
[----:B------:R2:W-:Y:S04]  /*23c70*/  STL [R1+0x16e8], R3 ;  /* 0x0016e80301007387 */ /* 0x0005e80000100800 */
        /* <DEDUP_REMOVED lines=10> */
[----:B0-----:R-:W0:Y:S03]  /*23d20*/  S2R R0, SR_TID.X ;  /* 0x0000000000007919 */ /* 0x001e260000002100 */
        /* <DEDUP_REMOVED lines=29> */
[----:B0-----:R-:W-:-:S03]  /*23f00*/  LOP3.LUT R0, R0, 0x3f, RZ, 0xc0, !PT ;  /* 0x0000003f00007812 */ /* 0x001fc600078ec0ff */
[----:B------:R3:W-:Y:S04]  /*23f10*/  STL [R1+0x43c], RZ ;  /* 0x00043cff01007387 */ /* 0x0007e80000100800 */
[----:B------:R3:W-:Y:S04]  /*23f20*/  STL [R1+0x420], RZ ;  /* 0x000420ff01007387 */ /* 0x0007e80000100800 */
[----:B------:R3:W-:Y:S04]  /*23f30*/  STL [R1+0x424], RZ ;  /* 0x000424ff01007387 */ /* 0x0007e80000100800 */
[----:B------:R3:W-:Y:S04]  /*23f40*/  STL [R1+0x428], RZ ;  /* 0x000428ff01007387 */ /* 0x0007e80000100800 */
[----:B------:R3:W-:Y:S01]  /*23f50*/  STL [R1+0x42c], RZ ;  /* 0x00042cff01007387 */ /* 0x0007e20000100800 */
[----:B-1----:R-:W-:-:S02]  /*23f60*/  IMAD.SHL.U32 R2, R0, 0x2, RZ ;  /* 0x0000000200027824 */ /* 0x002fc400078e00ff */
[----:B------:R-:W2:Y:S01]  /*23f70*/  LDC R0, c[0x0][0x3ac] ;  /* 0x0000eb00ff007b82 */ /* 0x000ea20000000800 */
        /* <DEDUP_REMOVED lines=14> */
[----:B--2---:R-:W-:-:S05]  /*24060*/  IMAD.SHL.U32 R3, R0, 0x80, RZ ;  /* 0x0000008000037824 */ /* 0x004fca00078e00ff */
[----:B------:R-:W-:Y:S01]  /*24070*/  SHF.R.S32.HI R0, RZ, 0x1f, R3 ;  /* 0x0000001fff007819 */ /* 0x000fe20000011403 */
[----:B------:R3:W-:Y:S03]  /*24080*/  STL [R1+0x3c8], RZ ;  /* 0x0003c8ff01007387 */ /* 0x0007e60000100800 */
[----:B------:R-:W-:Y:S01]  /*24090*/  SHF.L.U64.HI R0, R3, 0x1, R0 ;  /* 0x0000000103007819 */ /* 0x000fe20000010200 */
[----:B------:R-:W-:Y:S01]  /*240a0*/  USHF.L.U64.HI UR6, UR6, 0x1, UR4 ;  /* 0x0000000106067899 */ /* 0x000fe20008010204 */
[----:B------:R3:W-:Y:S01]  /*240b0*/  STL [R1+0x3cc], RZ ;  /* 0x0003ccff01007387 */ /* 0x0007e20000100800 */
[----:B------:R-:W-:-:S03]  /*240c0*/  USHF.R.S32.HI UR7, URZ, 0x7, UR7 ;  /* 0x00000007ff077899 */ /* 0x000fc60008011407 */
        /* <DEDUP_REMOVED lines=44> */
[----:B------:R-:W2:Y:S04]  /*24390*/  LDL R28, [R1+0x344] ;  /* 0x00034400011c7983 */ /* 0x000ea80000100800 */
[----:B------:R-:W4:Y:S01]  /*243a0*/  LDL R29, [R1+0x708] ;  /* 0x00070800011d7983 */ /* 0x000f220000100800 */
[C---:B------:R-:W-:Y:S01]  /*243b0*/  LOP3.LUT R4, R2.reuse, 0x20, RZ, 0x3c, !PT ;  /* 0x0000002002047812 */ /* 0x040fe200078e3cff */
[----:B------:R-:W-:Y:S01]  /*243c0*/  UMOV UR4, URZ ;  /* 0x000000ff00047c82 */ /* 0x000fe20008000000 */
[C---:B------:R-:W-:Y:S01]  /*243d0*/  LOP3.LUT R3, R2.reuse, 0x30, RZ, 0x3c, !PT ;  /* 0x0000003002037812 */ /* 0x040fe200078e3cff */
[----:B------:R3:W-:Y:S01]  /*243e0*/  STL [R1+0x360], RZ ;  /* 0x000360ff01007387 */ /* 0x0007e20000100800 */
[----:B------:R-:W-:-:S02]  /*243f0*/  LOP3.LUT R4, R2, 0x50, RZ, 0x3c, !PT ;  /* 0x0000005002047812 */ /* 0x000fc400078e3cff */
[C---:B------:R-:W-:Y:S01]  /*24400*/  LOP3.LUT R3, R2.reuse, 0x60, RZ, 0x3c, !PT ;  /* 0x0000006002037812 */ /* 0x040fe200078e3cff */
[----:B------:R3:W-:Y:S01]  /*24410*/  STL [R1+0x364], RZ ;  /* 0x000364ff01007387 */ /* 0x0007e20000100800 */
[C---:B------:R-:W-:Y:S02]  /*24420*/  LOP3.LUT R5, R2.reuse, 0x10, RZ, 0x3c, !PT ;  /* 0x0000001002057812 */ /* 0x040fe400078e3cff */
[C---:B------:R-:W-:Y:S01]  /*24430*/  LOP3.LUT R5, R2.reuse, 0x40, RZ, 0x3c, !PT ;  /* 0x0000004002057812 */ /* 0x040fe200078e3cff */
[----:B------:R3:W-:Y:S01]  /*24440*/  STL [R1+0x368], RZ ;  /* 0x000368ff01007387 */ /* 0x0007e20000100800 */
[----:B------:R-:W-:-:S03]  /*24450*/  LOP3.LUT R5, R2, 0x70, RZ, 0x3c, !PT ;  /* 0x0000007002057812 */ /* 0x000fc600078e3cff */
        /* <DEDUP_REMOVED lines=21> */
[----:B--2---:R-:W-:-:S02]  /*245b0*/  LOP3.LUT R4, R28, 0x40, RZ, 0x3c, !PT ;  /* 0x000000401c047812 */ /* 0x004fc400078e3cff */
[----:B----4-:R-:W-:-:S03]  /*245c0*/  LOP3.LUT R3, R29, 0x20, RZ, 0x3c, !PT ;  /* 0x000000201d037812 */ /* 0x010fc600078e3cff */
[----:B------:R3:W-:Y:S04]  /*245d0*/  STL [R1+0x19b0], R4 ;  /* 0x0019b00401007387 */ /* 0x0007e80000100800 */
[----:B------:R3:W-:Y:S02]  /*245e0*/  STL [R1+0x6d0], R3 ;  /* 0x0006d00301007387 */ /* 0x0007e40000100800 */
.L_x_2:
[----:B------:R-:W2:Y:S01]  /*245f0*/  LDL R5, [R1+0x1794] ;  /* 0x0017940001057983 */ /* 0x000ea20000100800 */
[----:B------:R-:W-:-:S03]  /*24600*/  UIMAD UR11, UR4, -0x80, UR12 ;  /* 0xffffff80040b78a4 */ /* 0x000fc6000f8e020c */
[----:B--2---:R-:W-:Y:S04]  /*24610*/  STL [R1+0x39bc], R5 ;  /* 0x0039bc0501007387 */ /* 0x004fe80000100800 */
[----:B---3-5:R-:W2:Y:S04]  /*24620*/  LDL R4, [R1+0x17a4] ;  /* 0x0017a40001047983 */ /* 0x028ea80000100800 */
[----:B------:R-:W-:Y:S04]  /*24630*/  STL [R1+0x38f0], R3 ;  /* 0x0038f00301007387 */ /* 0x000fe80000100800 */
        /* <DEDUP_REMOVED lines=49> */
[----:B------:R0:W-:Y:S04]  /*24950*/  STL [R1+0x38e0], R27 ;  /* 0x0038e01b01007387 */ /* 0x0001e80000100800 */
        /* <DEDUP_REMOVED lines=55> */
[----:B------:R-:W-:Y:S01]  /*24cd0*/  STL [R1+0x396c], R13 ;  /* 0x00396c0d01007387 */ /* 0x000fe20000100800 */
[----:B0-----:R-:W0:Y:S03]  /*24ce0*/  S2R R27, SR_TID.X ;  /* 0x00000000001b7919 */ /* 0x001e260000002100 */
        /* <DEDUP_REMOVED lines=8> */
[----:B0-----:R-:W-:-:S02]  /*24d70*/  SHF.R.U32.HI R5, RZ, 0x5, R27 ;  /* 0x00000005ff057819 */ /* 0x001fc4000001161b */
[----:B------:R-:W-:Y:S01]  /*24d80*/  SHF.R.U32.HI R27, RZ, 0x5, R27 ;  /* 0x00000005ff1b7819 */ /* 0x000fe2000001161b */
[----:B------:R-:W-:Y:S01]  /*24d90*/  STL [R1+0x3970], R12 ;  /* 0x0039700c01007387 */ /* 0x000fe20000100800 */
[----:B------:R-:W-:Y:S02]  /*24da0*/  SGXT.U32 R5, R5, 0x1 ;  /* 0x000000010505781a */ /* 0x000fe40000000000 */
[----:B------:R-:W-:Y:S01]  /*24db0*/  SGXT.U32 R27, R27, 0x1 ;  /* 0x000000011b1b781a */ /* 0x000fe20000000000 */
[----:B------:R-:W-:Y:S01]  /*24dc0*/  STL [R1+0x3994], R12 ;  /* 0x0039940c01007387 */ /* 0x000fe20000100800 */
[----:B------:R-:W-:Y:S02]  /*24dd0*/  LOP3.LUT R5, R5, 0x4, RZ, 0xfc, !PT ;  /* 0x0000000405057812 */ /* 0x000fe400078efcff */
[----:B------:R-:W-:Y:S01]  /*24de0*/  LOP3.LUT R27, R27, 0x2, RZ, 0xfc, !PT ;  /* 0x000000021b1b7812 */ /* 0x000fe200078efcff */
[----:B------:R0:W-:Y:S01]  /*24df0*/  STL [R1+0x39b8], R12 ;  /* 0x0039b80c01007387 */ /* 0x0001e20000100800 */
[----:B------:R-:W-:-:S02]  /*24e00*/  ISETP.GE.AND P1, PT, R5, UR11, PT ;  /* 0x0000000b05007c0c */ /* 0x000fc4000bf26270 */
[----:B------:R-:W-:Y:S01]  /*24e10*/  ISETP.GE.AND P0, PT, R27, UR11, PT ;  /* 0x0000000b1b007c0c */ /* 0x000fe2000bf06270 */
[----:B------:R-:W-:Y:S04]  /*24e20*/  STL [R1+0x37e0], R11 ;  /* 0x0037e00b01007387 */ /* 0x000fe80000100800 */
[----:B------:R-:W-:Y:S01]  /*24e30*/  STL [R1+0x37dc], R10 ;  /* 0x0037dc0a01007387 */ /* 0x000fe20000100800 */
[----:B-1----:R-:W1:Y:S03]  /*24e40*/  S2R R23, SR_TID.X ;  /* 0x0000000000177919 */ /* 0x002e660000002100 */
        /* <DEDUP_REMOVED lines=28> */
[----:B-1----:R-:W-:-:S03]  /*25010*/  SHF.R.U32.HI R5, RZ, 0x5, R23 ;  /* 0x00000005ff057819 */ /* 0x002fc60000011617 */
[----:B------:R-:W-:Y:S04]  /*25020*/  STL [R1+0x3768], R15 ;  /* 0x0037680f01007387 */ /* 0x000fe80000100800 */
[----:B------:R-:W-:Y:S04]  /*25030*/  STL [R1+0x3764], R29 ;  /* 0x0037641d01007387 */ /* 0x000fe80000100800 */
[----:B------:R-:W-:Y:S04]  /*25040*/  STL [R1+0x3760], R28 ;  /* 0x0037601c01007387 */ /* 0x000fe80000100800 */
[----:B------:R-:W-:Y:S01]  /*25050*/  STL [R1+0x375c], R25 ;  /* 0x00375c1901007387 */ /* 0x000fe20000100800 */
[----:B------:R-:W-:-:S03]  /*25060*/  SGXT.U32 R5, R5, 0x1 ;  /* 0x000000010505781a */ /* 0x000fc60000000000 */
[----:B------:R-:W-:Y:S04]  /*25070*/  STL [R1+0x3758], R24 ;  /* 0x0037581801007387 */ /* 0x000fe80000100800 */
[----:B------:R-:W-:Y:S04]  /*25080*/  STL [R1+0x3754], R8 ;  /* 0x0037540801007387 */ /* 0x000fe80000100800 */
[----:B------:R-:W-:Y:S04]  /*25090*/  STL [R1+0x3750], R7 ;  /* 0x0037500701007387 */ /* 0x000fe80000100800 */
[----:B------:R-:W-:Y:S01]  /*250a0*/  STL [R1+0x374c], R6 ;  /* 0x00374c0601007387 */ /* 0x000fe20000100800 */
[----:B------:R-:W-:-:S03]  /*250b0*/  LOP3.LUT R5, R5, 0x6, RZ, 0xfc, !PT ;  /* 0x0000000605057812 */ /* 0x000fc600078efcff */
[----:B------:R-:W-:Y:S04]  /*250c0*/  STL [R1+0x3748], R22 ;  /* 0x0037481601007387 */ /* 0x000fe80000100800 */
[----:B------:R-:W-:Y:S04]  /*250d0*/  STL [R1+0x3744], R18 ;  /* 0x0037441201007387 */ /* 0x000fe80000100800 */
[----:B------:R-:W-:Y:S04]  /*250e0*/  STL [R1+0x3740], R16 ;  /* 0x0037401001007387 */ /* 0x000fe80000100800 */
[----:B------:R-:W-:Y:S04]  /*250f0*/  STL [R1+0x373c], R17 ;  /* 0x00373c1101007387 */ /* 0x000fe80000100800 */
[----:B------:R-:W-:Y:S01]  /*25100*/  STL [R1+0x3738], R19 ;  /* 0x0037381301007387 */ /* 0x000fe20000100800 */
[----:B------:R-:W-:-:S03]  /*25110*/  ISETP.GE.AND P2, PT, R5, UR11, PT ;  /* 0x0000000b05007c0c */ /* 0x000fc6000bf46270 */
[----:B------:R-:W-:Y:S04]  /*25120*/  STL [R1+0x3734], R20 ;  /* 0x0037341401007387 */ /* 0x000fe80000100800 */
[----:B------:R-:W-:Y:S04]  /*25130*/  STL [R1+0x3730], R21 ;  /* 0x0037301501007387 */ /* 0x000fe80000100800 */
[----:B------:R-:W-:Y:S04]  /*25140*/  STL [R1+0x1cf4], R0 ;  /* 0x001cf40001007387 */ /* 0x000fe80000100800 */
[----:B------:R-:W3:Y:S04]  /*25150*/  LDL R27, [R1+0x1798] ;  /* 0x00179800011b7983 */ /* 0x000ee80000100800 */
[----:B------:R-:W4:Y:S01]  /*25160*/  LDL R26, [R1+0x17a8] ;  /* 0x0017a800011a7983 */ /* 0x000f220000100800 */
[----:B0-----:R-:W-:-:S02]  /*25170*/  PRMT R12, RZ, 0x7610, R12 ;  /* 0x00007610ff0c7816 */ /* 0x001fc4000000000c */
[----:B------:R-:W-:Y:S01]  /*25180*/  PRMT R13, RZ, 0x7610, R13 ;  /* 0x00007610ff0d7816 */ /* 0x000fe2000000000d */
[----:B------:R-:W2:Y:S01]  /*25190*/  LDL.LU R5, [R1+0x39bc] ;  /* 0x0039bc0001057983 */ /* 0x000ea20000300800 */
[----:B------:R-:W-:-:S04]  /*251a0*/  SHF.R.U32.HI R23, RZ, 0x5, R23 ;  /* 0x00000005ff177819 */ /* 0x000fc80000011617 */
[----:B------:R-:W-:-:S04]  /*251b0*/  SGXT.U32 R23, R23, 0x1 ;  /* 0x000000011717781a */ /* 0x000fc80000000000 */
[----:B------:R-:W-:Y:S01]  /*251c0*/  LOP3.LUT R23, R23, 0x8, RZ, 0xfc, !PT ;  /* 0x0000000817177812 */ /* 0x000fe200078efcff */
[----:B--2---:R-:W2:Y:S04]  /*251d0*/  @!P0 LDG.E.U16 R12, desc[UR8][R4.64] ;  /* 0x00000008040c8981 */ /* 0x004ea8000c1e1500 */
[----:B------:R-:W3:Y:S04]  /*251e0*/  LDL R4, [R1+0x17a0] ;  /* 0x0017a00001047983 */ /* 0x000ee80000100800 */
[----:B--2---:R0:W-:Y:S04]  /*251f0*/  STL [R1+0x2f4], R12 ;  /* 0x0002f40c01007387 */ /* 0x0041e80000100800 */
[----:B------:R-:W3:Y:S01]  /*25200*/  LDL R5, [R1+0x17b0] ;  /* 0x0017b00001057983 */ /* 0x000ee20000100800 */
[----:B------:R-:W-:-:S02]  /*25210*/  ISETP.GE.AND P3, PT, R23, UR11, PT ;  /* 0x0000000b17007c0c */ /* 0x000fc4000bf66270 */
[----:B------:R-:W0:Y:S01]  /*25220*/  S2R R23, SR_TID.X ;  /* 0x0000000000177919 */ /* 0x000e220000002100 */
[----:B---3--:R-:W-:-:S04]  /*25230*/  @!P1 LOP3.LUT R5, R5, R4, RZ, 0x3c, !PT ;  /* 0x0000000405059212 */ /* 0x008fc800078e3cff */
[----:B------:R-:W-:-:S04]  /*25240*/  @!P1 LOP3.LUT R4, R5, R4, RZ, 0x3c, !PT ;  /* 0x0000000405049212 */ /* 0x000fc800078e3cff */
[----:B------:R-:W-:-:S05]  /*25250*/  @!P1 LOP3.LUT R5, R5, R4, RZ, 0x3c, !PT ;  /* 0x0000000405059212 */ /* 0x000fca00078e3cff */
[----:B------:R-:W2:Y:S01]  /*25260*/  @!P1 LDG.E.U16 R13, desc[UR8][R4.64] ;  /* 0x00000008040d9981 */ /* 0x000ea2000c1e1500 */
[----:B0-----:R-:W-:-:S04]  /*25270*/  SHF.R.U32.HI R12, RZ, 0x5, R23 ;  /* 0x00000005ff0c7819 */ /* 0x001fc80000011617 */
[----:B------:R-:W-:-:S04]  /*25280*/  SGXT.U32 R12, R12, 0x1 ;  /* 0x000000010c0c781a */ /* 0x000fc80000000000 */
[----:B------:R-:W-:-:S04]  /*25290*/  LOP3.LUT R12, R12, 0xa, RZ, 0xfc, !PT ;  /* 0x0000000a0c0c7812 */ /* 0x000fc800078efcff */
[----:B------:R-:W-:Y:S02]  /*252a0*/  ISETP.GE.AND P0, PT, R12, UR11, PT ;  /* 0x0000000b0c007c0c */ /* 0x000fe4000bf06270 */
[----:B------:R-:W3:Y:S04]  /*252b0*/  LDL.LU R12, [R1+0x39b8] ;  /* 0x0039b800010c7983 */ /* 0x000ee80000300800 */
[----:B--2---:R0:W-:Y:S04]  /*252c0*/  STL [R1+0x2f0], R13 ;  /* 0x0002f00d01007387 */ /* 0x0041e80000100800 */
[----:B0-----:R-:W2:Y:S04]  /*252d0*/  LDL.LU R13, [R1+0x39b4] ;  /* 0x0039b400010d7983 */ /* 0x001ea80000300800 */
[----:B------:R-:W2:Y:S04]  /*252e0*/  LDL R4, [R1+0x179c] ;  /* 0x00179c0001047983 */ /* 0x000ea80000100800 */
[----:B------:R-:W2:Y:S01]  /*252f0*/  LDL R5, [R1+0x17ac] ;  /* 0x0017ac0001057983 */ /* 0x000ea20000100800 */
[----:B------:R-:W-:-:S02]  /*25300*/  PRMT R3, RZ, 0x7610, R3 ;  /* 0x00007610ff037816 */ /* 0x000fc40000000003 */
[----:B--2---:R-:W-:-:S04]  /*25310*/  @!P2 LOP3.LUT R5, R5, R4, RZ, 0x3c, !PT ;  /* 0x000000040505a212 */ /* 0x004fc800078e3cff */
[----:B------:R-:W-:-:S04]  /*25320*/  @!P2 LOP3.LUT R4, R5, R4, RZ, 0x3c, !PT ;  /* 0x000000040504a212 */ /* 0x000fc800078e3cff */
[----:B------:R-:W-:-:S05]  /*25330*/  @!P2 LOP3.LUT R5, R5, R4, RZ, 0x3c, !PT ;  /* 0x000000040505a212 */ /* 0x000fca00078e3cff */
[----:B------:R0:W2:Y:S02]  /*25340*/  @!P2 LDG.E.U16 R3, desc[UR8][R4.64] ;  /* 0x000000080403a981 */ /* 0x0000a4000c1e1500 */
[----:B0-----:R-:W0:Y:S01]  /*25350*/  S2R R5, SR_TID.X ;  /* 0x0000000000057919 */ /* 0x001e220000002100 */
[----:B------:R-:W-:Y:S01]  /*25360*/  PRMT R13, RZ, 0x7610, R13 ;  /* 0x00007610ff0d7816 */ /* 0x000fe2000000000d */
[----:B----4-:R-:W-:Y:S01]  /*25370*/  @!P3 IMAD.MOV.U32 R4, RZ, RZ, R26 ;  /* 0x000000ffff04b224 */ /* 0x010fe200078e001a */
[----:B0-----:R-:W-:-:S04]  /*25380*/  SHF.R.U32.HI R5, RZ, 0x5, R5 ;  /* 0x00000005ff057819 */ /* 0x001fc80000011605 */
[----:B------:R-:W-:-:S04]  /*25390*/  SGXT.U32 R5, R5, 0x1 ;  /* 0x000000010505781a */ /* 0x000fc80000000000 */
[----:B------:R-:W-:-:S04]  /*253a0*/  LOP3.LUT R5, R5, 0xe, RZ, 0xfc, !PT ;  /* 0x0000000e05057812 */ /* 0x000fc800078efcff */
[----:B------:R-:W-:Y:S01]  /*253b0*/  ISETP.GE.AND P2, PT, R5, UR11, PT ;  /* 0x0000000b05007c0c */ /* 0x000fe2000bf46270 */
[----:B------:R-:W-:-:S05]  /*253c0*/  @!P3 IMAD.MOV.U32 R5, RZ, RZ, R27 ;  /* 0x000000ffff05b224 */ /* 0x000fca00078e001b */
[----:B------:R-:W4:Y:S01]  /*253d0*/  @!P3 LDG.E.U16 R13, desc[UR8][R4.64] ;  /* 0x00000008040db981 */ /* 0x000f22000c1e1500 */
[----:B------:R-:W-:-:S04]  /*253e0*/  SHF.R.U32.HI R23, RZ, 0x5, R23 ;  /* 0x00000005ff177819 */ /* 0x000fc80000011617 */
[----:B------:R-:W-:-:S04]  /*253f0*/  SGXT.U32 R23, R23, 0x1 ;  /* 0x000000011717781a */ /* 0x000fc80000000000 */
[----:B------:R-:W-:-:S04]  /*25400*/  LOP3.LUT R23, R23, 0xc, RZ, 0xfc, !PT ;  /* 0x0000000c17177812 */ /* 0x000fc800078efcff */
[----:B------:R-:W-:Y:S02]  /*25410*/  ISETP.GE.AND P1, PT, R23, UR11, PT ;  /* 0x0000000b17007c0c */ /* 0x000fe4000bf26270 */
[----:B------:R-:W3:Y:S04]  /*25420*/  LDL.LU R23, [R1+0x39b0] ;  /* 0x0039b00001177983 */ /* 0x000ee80000300800 */
[----:B--2---:R0:W-:Y:S04]  /*25430*/  STL [R1+0x2ec], R3 ;  /* 0x0002ec0301007387 */ /* 0x0041e80000100800 */
[----:B0-----:R-:W2:Y:S04]  /*25440*/  LDL.LU R3, [R1+0x39ac] ;  /* 0x0039ac0001037983 */ /* 0x001ea80000300800 */
[----:B------:R-:W3:Y:S04]  /*25450*/  LDL R26, [R1+0x1808] ;  /* 0x00180800011a7983 */ /* 0x000ee80000100800 */
[----:B------:R-:W3:Y:S04]  /*25460*/  LDL R4, [R1+0x17f0] ;  /* 0x0017f00001047983 */ /* 0x000ee80000100800 */
[----:B----4-:R0:W-:Y:S04]  /*25470*/  STL [R1+0x2e8], R13 ;  /* 0x0002e80d01007387 */ /* 0x0101e80000100800 */
[----:B------:R-:W3:Y:S01]  /*25480*/  LDL R5, [R1+0x1804] ;  /* 0x0018040001057983 */ /* 0x000ee20000100800 */
[----:B--2---:R-:W-:-:S02]  /*25490*/  PRMT R3, RZ, 0x7610, R3 ;  /* 0x00007610ff037816 */ /* 0x004fc40000000003 */
[----:B---3--:R-:W-:-:S04]  /*254a0*/  @!P0 LOP3.LUT R5, R5, R4, RZ, 0x3c, !PT ;  /* 0x0000000405058212 */ /* 0x008fc800078e3cff */
[----:B------:R-:W-:-:S04]  /*254b0*/  @!P0 LOP3.LUT R4, R5, R4, RZ, 0x3c, !PT ;  /* 0x0000000405048212 */ /* 0x000fc800078e3cff */
[----:B------:R-:W-:-:S05]  /*254c0*/  @!P0 LOP3.LUT R5, R5, R4, RZ, 0x3c, !PT ;  /* 0x0000000405058212 */ /* 0x000fca00078e3cff */
[----:B------:R-:W2:Y:S01]  /*254d0*/  @!P0 LDG.E.U16 R3, desc[UR8][R4.64] ;  /* 0x0000000804038981 */ /* 0x000ea2000c1e1500 */
[----:B------:R-:W0:Y:S02]  /*254e0*/  S2R R27, SR_TID.X ;  /* 0x00000000001b7919 */ /* 0x000e240000002100 */
[----:B0-----:R-:W-:-:S04]  /*254f0*/  SHF.R.U32.HI R13, RZ, 0x5, R27 ;  /* 0x00000005ff0d7819 */ /* 0x001fc8000001161b */
[----:B------:R-:W-:-:S04]  /*25500*/  SGXT.U32 R13, R13, 0x1 ;  /* 0x000000010d0d781a */ /* 0x000fc80000000000 */
[----:B------:R-:W-:-:S04]  /*25510*/  LOP3.LUT R13, R13, 0x10, RZ, 0xfc, !PT ;  /* 0x000000100d0d7812 */ /* 0x000fc800078efcff */
[----:B------:R-:W-:Y:S02]  /*25520*/  ISETP.GE.AND P3, PT, R13, UR11, PT ;  /* 0x0000000b0d007c0c */ /* 0x000fe4000bf66270 */
[----:B------:R-:W3:Y:S04]  /*25530*/  LDL.LU R13, [R1+0x39a8] ;  /* 0x0039a800010d7983 */ /* 0x000ee80000300800 */
[----:B--2---:R0:W-:Y:S04]  /*25540*/  STL [R1+0x2e4], R3 ;  /* 0x0002e40301007387 */ /* 0x0041e80000100800 */
[----:B0-----:R-:W2:Y:S04]  /*25550*/  LDL.LU R3, [R1+0x39a4] ;  /* 0x0039a40001037983 */ /* 0x001ea80000300800 */
[----:B------:R-:W4:Y:S04]  /*25560*/  LDL R4, [R1+0x17ec] ;  /* 0x0017ec0001047983 */ /* 0x000f280000100800 */
[----:B------:R-:W4:Y:S01]  /*25570*/  LDL R5, [R1+0x1800] ;  /* 0x0018000001057983 */ /* 0x000f220000100800 */
[----:B------:R-:W-:-:S02]  /*25580*/  PRMT R23, RZ, 0x7610, R23 ;  /* 0x00007610ff177816 */ /* 0x000fc40000000017 */
[----:B----4-:R-:W-:-:S04]  /*25590*/  @!P1 LOP3.LUT R5, R5, R4, RZ, 0x3c, !PT ;  /* 0x0000000405059212 */ /* 0x010fc800078e3cff */
[----:B------:R-:W-:-:S04]  /*255a0*/  @!P1 LOP3.LUT R4, R5, R4, RZ, 0x3c, !PT ;  /* 0x0000000405049212 */ /* 0x000fc800078e3cff */
[----:B------:R-:W-:-:S05]  /*255b0*/  @!P1 LOP3.LUT R5, R5, R4, RZ, 0x3c, !PT ;  /* 0x0000000405059212 */ /* 0x000fca00078e3cff */
[----:B------:R-:W4:Y:S04]  /*255c0*/  @!P1 LDG.E.U16 R23, desc[UR8][R4.64] ;  /* 0x0000000804179981 */ /* 0x000f28000c1e1500 */
[----:B------:R-:W3:Y:S04]  /*255d0*/  LDL R4, [R1+0x17e8] ;  /* 0x0017e80001047983 */ /* 0x000ee80000100800 */
[----:B----4-:R0:W-:Y:S04]  /*255e0*/  STL [R1+0x2e0], R23 ;  /* 0x0002e01701007387 */ /* 0x0101e80000100800 */
[----:B------:R-:W3:Y:S01]  /*255f0*/  LDL R5, [R1+0x17fc] ;  /* 0x0017fc0001057983 */ /* 0x000ee20000100800 */
[----:B--2---:R-:W-:-:S02]  /*25600*/  PRMT R3, RZ, 0x7610, R3 ;  /* 0x00007610ff037816 */ /* 0x004fc40000000003 */
[----:B------:R-:W-:-:S04]  /*25610*/  SHF.R.U32.HI R27, RZ, 0x5, R27 ;  /* 0x00000005ff1b7819 */ /* 0x000fc8000001161b */
[----:B------:R-:W-:-:S04]  /*25620*/  SGXT.U32 R27, R27, 0x1 ;  /* 0x000000011b1b781a */ /* 0x000fc80000000000 */
[----:B------:R-:W-:-:S04]  /*25630*/  LOP3.LUT R27, R27, 0x12, RZ, 0xfc, !PT ;  /* 0x000000121b1b7812 */ /* 0x000fc800078efcff */
[----:B------:R-:W-:Y:S02]  /*25640*/  ISETP.GE.AND P0, PT, R27, UR11, PT ;  /* 0x0000000b1b007c0c */ /* 0x000fe4000bf06270 */
[----:B------:R-:W0:Y:S01]  /*25650*/  S2R R27, SR_TID.X ;  /* 0x00000000001b7919 */ /* 0x000e220000002100 */
[----:B---3--:R-:W-:-:S04]  /*25660*/  @!P2 LOP3.LUT R5, R5, R4, RZ, 0x3c, !PT ;  /* 0x000000040505a212 */ /* 0x008fc800078e3cff */
[----:B------:R-:W-:-:S04]  /*25670*/  @!P2 LOP3.LUT R4, R5, R4, RZ, 0x3c, !PT ;  /* 0x000000040504a212 */ /* 0x000fc800078e3cff */
[----:B------:R-:W-:-:S05]  /*25680*/  @!P2 LOP3.LUT R5, R5, R4, RZ, 0x3c, !PT ;  /* 0x000000040505a212 */ /* 0x000fca00078e3cff */
[----:B------:R1:W2:Y:S01]  /*25690*/  @!P2 LDG.E.U16 R3, desc[UR8][R4.64] ;  /* 0x000000080403a981 */ /* 0x0002a2000c1e1500 */
[----:B0-----:R-:W-:-:S04]  /*256a0*/  SHF.R.U32.HI R23, RZ, 0x5, R27 ;  /* 0x00000005ff177819 */ /* 0x001fc8000001161b */
[----:B------:R-:W-:-:S04]  /*256b0*/  SGXT.U32 R23, R23, 0x1 ;  /* 0x000000011717781a */ /* 0x000fc80000000000 */
[----:B------:R-:W-:-:S04]  /*256c0*/  LOP3.LUT R23, R23, 0x14, RZ, 0xfc, !PT ;  /* 0x0000001417177812 */ /* 0x000fc800078efcff */
[----:B------:R-:W-:Y:S02]  /*256d0*/  ISETP.GE.AND P1, PT, R23, UR11, PT ;  /* 0x0000000b17007c0c */ /* 0x000fe4000bf26270 */
[----:B------:R-:W3:Y:S01]  /*256e0*/  LDL.LU R23, [R1+0x39a0] ;  /* 0x0039a00001177983 */ /* 0x000ee20000300800 */
[----:B-1----:R-:W-:-:S03]  /*256f0*/  SHF.R.U32.HI R4, RZ, 0x5, R27 ;  /* 0x00000005ff047819 */ /* 0x002fc6000001161b */
[----:B--2---:R0:W-:Y:S04]  /*25700*/  STL [R1+0x29c], R3 ;  /* 0x00029c0301007387 */ /* 0x0041e80000100800 */
[----:B0-----:R-:W2:Y:S04]  /*25710*/  LDL.LU R3, [R1+0x399c] ;  /* 0x00399c0001037983 */ /* 0x001ea80000300800 */
[----:B------:R-:W4:Y:S01]  /*25720*/  LDL R5, [R1+0x17f8] ;  /* 0x0017f80001057983 */ /* 0x000f220000100800 */
[----:B------:R-:W-:-:S04]  /*25730*/  SGXT.U32 R4, R4, 0x1 ;  /* 0x000000010404781a */ /* 0x000fc80000000000 */
[----:B------:R-:W-:Y:S02]  /*25740*/  LOP3.LUT R4, R4, 0x16, RZ, 0xfc, !PT ;  /* 0x0000001604047812 */ /* 0x000fe400078efcff */
[----:B------:R-:W-:Y:S02]  /*25750*/  PRMT R13, RZ, 0x7610, R13 ;  /* 0x00007610ff0d7816 */ /* 0x000fe4000000000d */
[----:B------:R-:W-:Y:S01]  /*25760*/  ISETP.GE.AND P2, PT, R4, UR11, PT ;  /* 0x0000000b04007c0c */ /* 0x000fe2000bf46270 */
[----:B------:R-:W-:-:S05]  /*25770*/  @!P3 IMAD.MOV.U32 R4, RZ, RZ, R26 ;  /* 0x000000ffff04b224 */ /* 0x000fca00078e001a */
[----:B----4-:R-:W4:Y:S04]  /*25780*/  @!P3 LDG.E.U16 R13, desc[UR8][R4.64] ;  /* 0x00000008040db981 */ /* 0x010f28000c1e1500 */
[----:B----4-:R0:W-:Y:S04]  /*25790*/  STL [R1+0x298], R13 ;  /* 0x0002980d01007387 */ /* 0x0101e80000100800 */
[----:B------:R-:W4:Y:S04]  /*257a0*/  LDL R4, [R1+0x17e4] ;  /* 0x0017e40001047983 */ /* 0x000f280000100800 */
[----:B------:R-:W4:Y:S01]  /*257b0*/  LDL R5, [R1+0x17f4] ;  /* 0x0017f40001057983 */ /* 0x000f220000100800 */
[----:B--2---:R-:W-:-:S02]  /*257c0*/  PRMT R3, RZ, 0x7610, R3 ;  /* 0x00007610ff037816 */ /* 0x004fc40000000003 */
[----:B0-----:R-:W-:Y:S01]  /*257d0*/  SHF.R.U32.HI R13, RZ, 0x5, R27 ;  /* 0x00000005ff0d7819 */ /* 0x001fe2000001161b */
[----:B------:R-:W2:Y:S04]  /*257e0*/  LDL R26, [R1+0x17c8] ;  /* 0x0017c800011a7983 */ /* 0x000ea80000100800 */
[----:B------:R-:W2:Y:S01]  /*257f0*/  LDL R27, [R1+0x17c4] ;  /* 0x0017c400011b7983 */ /* 0x000ea20000100800 */
[----:B----4-:R-:W-:-:S04]  /*25800*/  @!P0 LOP3.LUT R5, R5, R4, RZ, 0x3c, !PT ;  /* 0x0000000405058212 */ /* 0x010fc800078e3cff */
[----:B------:R-:W-:-:S04]  /*25810*/  @!P0 LOP3.LUT R4, R5, R4, RZ, 0x3c, !PT ;  /* 0x0000000405048212 */ /* 0x000fc800078e3cff */
[----:B------:R-:W-:-:S05]  /*25820*/  @!P0 LOP3.LUT R5, R5, R4, RZ, 0x3c, !PT ;  /* 0x0000000405058212 */ /* 0x000fca00078e3cff */
[----:B------:R-:W4:Y:S04]  /*25830*/  @!P0 LDG.E.U16 R3, desc[UR8][R4.64] ;  /* 0x0000000804038981 */ /* 0x000f28000c1e1500 */
[----:B----4-:R0:W-:Y:S04]  /*25840*/  STL [R1+0x294], R3 ;  /* 0x0002940301007387 */ /* 0x0101e80000100800 */
[----:B0-----:R-:W4:Y:S04]  /*25850*/  LDL.LU R3, [R1+0x3998] ;  /* 0x0039980001037983 */ /* 0x001f280000300800 */
[----:B------:R-:W2:Y:S04]  /*25860*/  LDL R4, [R1+0x17dc] ;  /* 0x0017dc0001047983 */ /* 0x000ea80000100800 */
[----:B------:R-:W2:Y:S01]  /*25870*/  LDL R5, [R1+0x17e0] ;  /* 0x0017e00001057983 */ /* 0x000ea20000100800 */
[----:B------:R-:W-:-:S02]  /*25880*/  PRMT R12, RZ, 0x7610, R12 ;  /* 0x00007610ff0c7816 */ /* 0x000fc4000000000c */
[----:B--2---:R-:W-:-:S04]  /*25890*/  @!P1 LOP3.LUT R5, R5, R4, RZ, 0x3c, !PT ;  /* 0x0000000405059212 */ /* 0x004fc800078e3cff */
[----:B------:R-:W-:-:S04]  /*258a0*/  @!P1 LOP3.LUT R4, R5, R4, RZ, 0x3c, !PT ;  /* 0x0000000405049212 */ /* 0x000fc800078e3cff */
[----:B------:R-:W-:-:S05]  /*258b0*/  @!P1 LOP3.LUT R5, R5, R4, RZ, 0x3c, !PT ;  /* 0x0000000405059212 */ /* 0x000fca00078e3cff */
[----:B------:R-:W2:Y:S04]  /*258c0*/  @!P1 LDG.E.U16 R12, desc[UR8][R4.64] ;  /* 0x00000008040c9981 */ /* 0x000ea8000c1e1500 */
[----:B------:R-:W4:Y:S04]  /*258d0*/  LDL R4, [R1+0x17d4] ;  /* 0x0017d40001047983 */ /* 0x000f280000100800 */
[----:B--2---:R0:W-:Y:S04]  /*258e0*/  STL [R1+0x290], R12 ;  /* 0x0002900c01007387 */ /* 0x0041e80000100800 */
[----:B------:R-:W4:Y:S01]  /*258f0*/  LDL R5, [R1+0x17d8] ;  /* 0x0017d80001057983 */ /* 0x000f220000100800 */
[----:B---3--:R-:W-:-:S02]  /*25900*/  PRMT R23, RZ, 0x7610, R23 ;  /* 0x00007610ff177816 */ /* 0x008fc40000000017 */
[----:B------:R-:W-:-:S04]  /*25910*/  SGXT.U32 R13, R13, 0x1 ;  /* 0x000000010d0d781a */ /* 0x000fc80000000000 */
[----:B------:R-:W-:-:S04]  /*25920*/  LOP3.LUT R13, R13, 0x18, RZ, 0xfc, !PT ;  /* 0x000000180d0d7812 */ /* 0x000fc800078efcff */
[----:B------:R-:W-:Y:S02]  /*25930*/  ISETP.GE.AND P3, PT, R13, UR11, PT ;  /* 0x0000000b0d007c0c */ /* 0x000fe4000bf66270 */
[----:B------:R-:W1:Y:S02]  /*25940*/  S2R R13, SR_TID.X ;  /* 0x00000000000d7919 */ /* 0x000e640000002100 */
[----:B-1----:R-:W-:Y:S02]  /*25950*/  SHF.R.U32.HI R13, RZ, 0x5, R13 ;  /* 0x00000005ff0d7819 */ /* 0x002fe4000001160d */
[----:B----4-:R-:W-:-:S04]  /*25960*/  @!P2 LOP3.LUT R5, R5, R4, RZ, 0x3c, !PT ;  /* 0x000000040505a212 */ /* 0x010fc800078e3cff */
[----:B------:R-:W-:-:S04]  /*25970*/  @!P2 LOP3.LUT R4, R5, R4, RZ, 0x3c, !PT ;  /* 0x000000040504a212 */ /* 0x000fc800078e3cff */
[----:B------:R-:W-:-:S05]  /*25980*/  @!P2 LOP3.LUT R5, R5, R4, RZ, 0x3c, !PT ;  /* 0x000000040505a212 */ /* 0x000fca00078e3cff */
[----:B------:R-:W2:Y:S01]  /*25990*/  @!P2 LDG.E.U16 R23, desc[UR8][R4.64] ;  /* 0x000000080417a981 */ /* 0x000ea2000c1e1500 */
[----:B------:R-:W-:-:S04]  /*259a0*/  SGXT.U32 R13, R13, 0x1 ;  /* 0x000000010d0d781a */ /* 0x000fc80000000000 */
[----:B------:R-:W-:-:S04]  /*259b0*/  LOP3.LUT R13, R13, 0x1a, RZ, 0xfc, !PT ;  /* 0x0000001a0d0d7812 */ /* 0x000fc800078efcff */
[----:B------:R-:W-:Y:S02]  /*259c0*/  ISETP.GE.AND P0, PT, R13, UR11, PT ;  /* 0x0000000b0d007c0c */ /* 0x000fe4000bf06270 */
        /* <DEDUP_REMOVED lines=14> */
[----:B------:R0:W4:Y:S02]  /*25ab0*/  @!P3 LDG.E.U16 R3, desc[UR8][R4.64] ;  /* 0x000000080403b981 */ /* 0x000124000c1e1500 */
[----:B0-----:R-:W0:Y:S01]  /*25ac0*/  S2R R5, SR_TID.X ;  /* 0x0000000000057919 */ /* 0x001e220000002100 */
[----:B--2---:R-:W-:Y:S01]  /*25ad0*/  PRMT R23, RZ, 0x7610, R23 ;  /* 0x00007610ff177816 */ /* 0x004fe20000000017 */
[----:B------:R-:W-:Y:S01]  /*25ae0*/  @!P0 IMAD.MOV.U32 R4, RZ, RZ, R26 ;  /* 0x000000ffff048224 */ /* 0x000fe200078e001a */
[----:B0-----:R-:W-:-:S04]  /*25af0*/  SHF.R.U32.HI R5, RZ, 0x5, R5 ;  /* 0x00000005ff057819 */ /* 0x001fc80000011605 */
[----:B------:R-:W-:-:S04]  /*25b00*/  SGXT.U32 R5, R5, 0x1 ;  /* 0x000000010505781a */ /* 0x000fc80000000000 */
[----:B------:R-:W-:-:S04]  /*25b10*/  LOP3.LUT R5, R5, 0x20, RZ, 0xfc, !PT ;  /* 0x0000002005057812 */ /* 0x000fc800078efcff */
[----:B------:R-:W-:Y:S01]  /*25b20*/  ISETP.GE.AND P3, PT, R5, UR11, PT ;  /* 0x0000000b05007c0c */ /* 0x000fe2000bf66270 */
[----:B------:R-:W-:-:S05]  /*25b30*/  @!P0 IMAD.MOV.U32 R5, RZ, RZ, R27 ;  /* 0x000000ffff058224 */ /* 0x000fca00078e001b */
[----:B------:R-:W2:Y:S01]  /*25b40*/  @!P0 LDG.E.U16 R23, desc[UR8][R4.64] ;  /* 0x0000000804178981 */ /* 0x000ea2000c1e1500 */
[----:B------:R-:W-:-:S04]  /*25b50*/  SHF.R.U32.HI R13, RZ, 0x5, R13 ;  /* 0x00000005ff0d7819 */ /* 0x000fc8000001160d */
[----:B------:R-:W-:-:S04]  /*25b60*/  SGXT.U32 R13, R13, 0x1 ;  /* 0x000000010d0d781a */ /* 0x000fc80000000000 */
[----:B------:R-:W-:-:S04]  /*25b70*/  LOP3.LUT R13, R13, 0x1e, RZ, 0xfc, !PT ;  /* 0x0000001e0d0d7812 */ /* 0x000fc800078efcff */
[----:B------:R-:W-:Y:S02]  /*25b80*/  ISETP.GE.AND P2, PT, R13, UR11, PT ;  /* 0x0000000b0d007c0c */ /* 0x000fe4000bf46270 */
[----:B------:R-:W3:Y:S04]  /*25b90*/  LDL.LU R13, [R1+0x398c] ;  /* 0x00398c00010d7983 */ /* 0x000ee80000300800 */
[----:B----4-:R0:W-:Y:S04]  /*25ba0*/  STL [R1+0x288], R3 ;  /* 0x0002880301007387 */ /* 0x0101e80000100800 */
[----:B0-----:R-:W4:Y:S04]  /*25bb0*/  LDL.LU R3, [R1+0x3988] ;  /* 0x0039880001037983 */ /* 0x001f280000300800 */
[----:B------:R-:W3:Y:S04]  /*25bc0*/  LDL R26, [R1+0x182c] ;  /* 0x00182c00011a7983 */ /* 0x000ee80000100800 */
[----:B------:R-:W3:Y:S04]  /*25bd0*/  LDL R4, [R1+0x17c0] ;  /* 0x0017c00001047983 */ /* 0x000ee80000100800 */
[----:B--2---:R0:W-:Y:S04]  /*25be0*/  STL [R1+0x284], R23 ;  /* 0x0002841701007387 */ /* 0x0041e80000100800 */
[----:B------:R-:W3:Y:S01]  /*25bf0*/  LDL R5, [R1+0x1814] ;  /* 0x0018140001057983 */ /* 0x000ee20000100800 */
[----:B----4-:R-:W-:-:S02]  /*25c00*/  PRMT R3, RZ, 0x7610, R3 ;  /* 0x00007610ff037816 */ /* 0x010fc40000000003 */
        /* <DEDUP_REMOVED lines=288> */
[----:B---3--:R-:W-:-:S02]  /*26e10*/  PRMT R13, RZ, 0x7610, R13 ;  /* 0x00007610ff0d7816 */ /* 0x008fc4000000000d */
[----:B0-----:R-:W-:Y:S01]  /*26e20*/  SHF.R.U32.HI R23, RZ, 0x5, R27 ;  /* 0x00000005ff177819 */ /* 0x001fe2000001161b */
[----:B------:R-:W3:Y:S01]  /*26e30*/  LDL R26, [R1+0x18c4] ;  /* 0x0018c400011a7983 */ /* 0x000ee20000100800 */
[----:B----4-:R-:W-:-:S04]  /*26e40*/  @!P3 LOP3.LUT R5, R5, R4, RZ, 0x3c, !PT ;  /* 0x000000040505b212 */ /* 0x010fc800078e3cff */
[----:B------:R-:W-:-:S04]  /*26e50*/  @!P3 LOP3.LUT R4, R5, R4, RZ, 0x3c, !PT ;  /* 0x000000040504b212 */ /* 0x000fc800078e3cff */
[----:B------:R-:W-:-:S05]  /*26e60*/  @!P3 LOP3.LUT R5, R5, R4, RZ, 0x3c, !PT ;  /* 0x000000040505b212 */ /* 0x000fca00078e3cff */
[----:B------:R-:W4:Y:S01]  /*26e70*/  @!P3 LDG.E.U16 R13, desc[UR8][R4.64] ;  /* 0x00000008040db981 */ /* 0x000f22000c1e1500 */
[----:B------:R-:W-:-:S04]  /*26e80*/  SGXT.U32 R23, R23, 0x1 ;  /* 0x000000011717781a */ /* 0x000fc80000000000 */
[----:B------:R-:W-:-:S04]  /*26e90*/  LOP3.LUT R23, R23, 0x4e, RZ, 0xfc, !PT ;  /* 0x0000004e17177812 */ /* 0x000fc800078efcff */
[----:B------:R-:W-:Y:S01]  /*26ea0*/  ISETP.GE.AND P2, PT, R23, UR11, PT ;  /* 0x0000000b17007c0c */ /* 0x000fe2000bf46270 */
        /* <DEDUP_REMOVED lines=37> */
[----:B------:R-:W-:Y:S02]  /*27100*/  SGXT.U32 R12, R12, 0x1 ;  /* 0x000000010c0c781a */ /* 0x000fe40000000000 */
[----:B------:R-:W-:Y:S02]  /*27110*/  PRMT R13, RZ, 0x7610, R13 ;  /* 0x00007610ff0d7816 */ /* 0x000fe4000000000d */
[----:B------:R-:W-:Y:S01]  /*27120*/  LOP3.LUT R12, R12, 0x54, RZ, 0xfc, !PT ;  /* 0x000000540c0c7812 */ /* 0x000fe200078efcff */
[----:B-1----:R-:W-:Y:S02]  /*27130*/  @!P3 IMAD.MOV.U32 R4, RZ, RZ, R23 ;  /* 0x000000ffff04b224 */ /* 0x002fe400078e0017 */
[----:B------:R-:W-:Y:S01]  /*27140*/  @!P3 IMAD.MOV.U32 R5, RZ, RZ, R26 ;  /* 0x000000ffff05b224 */ /* 0x000fe200078e001a */
[----:B------:R-:W-:Y:S02]  /*27150*/  ISETP.GE.AND P1, PT, R12, UR11, PT ;  /* 0x0000000b0c007c0c */ /* 0x000fe4000bf26270 */
[----:B------:R-:W3:Y:S04]  /*27160*/  LDL.LU R12, [R1+0x3924] ;  /* 0x00392400010c7983 */ /* 0x000ee80000300800 */
[----:B------:R0:W4:Y:S04]  /*27170*/  @!P3 LDG.E.U16 R13, desc[UR8][R4.64] ;  /* 0x00000008040db981 */ /* 0x000128000c1e1500 */
[----:B--2---:R1:W-:Y:S04]  /*27180*/  STL [R1+0x21c], R3 ;  /* 0x00021c0301007387 */ /* 0x0043e80000100800 */
[----:B-1----:R-:W2:Y:S04]  /*27190*/  LDL.LU R3, [R1+0x3920] ;  /* 0x0039200001037983 */ /* 0x002ea80000300800 */
[----:B------:R-:W0:Y:S04]  /*271a0*/  LDL R4, [R1+0x18c8] ;  /* 0x0018c80001047983 */ /* 0x000e280000100800 */
[----:B------:R-:W0:Y:S01]  /*271b0*/  LDL R5, [R1+0x18e4] ;  /* 0x0018e40001057983 */ /* 0x000e220000100800 */
[----:B------:R-:W1:Y:S01]  /*271c0*/  S2R R26, SR_TID.X ;  /* 0x00000000001a7919 */ /* 0x000e620000002100 */
[----:B--2---:R-:W-:-:S02]  /*271d0*/  PRMT R3, RZ, 0x7610, R3 ;  /* 0x00007610ff037816 */ /* 0x004fc40000000003 */
[----:B0-----:R-:W-:-:S04]  /*271e0*/  @!P0 LOP3.LUT R5, R5, R4, RZ, 0x3c, !PT ;  /* 0x0000000405058212 */ /* 0x001fc800078e3cff */
[----:B------:R-:W-:-:S04]  /*271f0*/  @!P0 LOP3.LUT R4, R5, R4, RZ, 0x3c, !PT ;  /* 0x0000000405048212 */ /* 0x000fc800078e3cff */
[----:B------:R-:W-:-:S05]  /*27200*/  @!P0 LOP3.LUT R5, R5, R4, RZ, 0x3c, !PT ;  /* 0x0000000405058212 */ /* 0x000fca00078e3cff */
[----:B------:R-:W2:Y:S01]  /*27210*/  @!P0 LDG.E.U16 R3, desc[UR8][R4.64] ;  /* 0x0000000804038981 */ /* 0x000ea2000c1e1500 */
[----:B------:R-:W-:Y:S02]  /*27220*/  SHF.R.U32.HI R27, RZ, 0x5, R27 ;  /* 0x00000005ff1b7819 */ /* 0x000fe4000001161b */
[----:B-1----:R-:W-:Y:S02]  /*27230*/  SHF.R.U32.HI R26, RZ, 0x5, R26 ;  /* 0x00000005ff1a7819 */ /* 0x002fe4000001161a */
[----:B------:R-:W-:Y:S02]  /*27240*/  SGXT.U32 R27, R27, 0x1 ;  /* 0x000000011b1b781a */ /* 0x000fe40000000000 */
[----:B------:R-:W-:Y:S02]  /*27250*/  SGXT.U32 R26, R26, 0x1 ;  /* 0x000000011a1a781a */ /* 0x000fe40000000000 */
[----:B------:R-:W-:Y:S02]  /*27260*/  LOP3.LUT R27, R27, 0x56, RZ, 0xfc, !PT ;  /* 0x000000561b1b7812 */ /* 0x000fe400078efcff */
[----:B------:R-:W-:-:S02]  /*27270*/  LOP3.LUT R26, R26, 0x58, RZ, 0xfc, !PT ;  /* 0x000000581a1a7812 */ /* 0x000fc400078efcff */
[----:B------:R-:W-:Y:S02]  /*27280*/  ISETP.GE.AND P2, PT, R27, UR11, PT ;  /* 0x0000000b1b007c0c */ /* 0x000fe4000bf46270 */
[----:B------:R-:W3:Y:S01]  /*27290*/  LDL R27, [R1+0x18f0] ;  /* 0x0018f000011b7983 */ /* 0x000ee20000100800 */
[----:B------:R-:W-:-:S03]  /*272a0*/  ISETP.GE.AND P3, PT, R26, UR11, PT ;  /* 0x0000000b1a007c0c */ /* 0x000fc6000bf66270 */
[----:B----4-:R0:W-:Y:S04]  /*272b0*/  STL [R1+0x218], R13 ;  /* 0x0002180d01007387 */ /* 0x0101e80000100800 */
[----:B0-----:R-:W4:Y:S04]  /*272c0*/  LDL R13, [R1+0x1918] ;  /* 0x00191800010d7983 */ /* 0x001f280000100800 */
[----:B------:R-:W4:Y:S04]  /*272d0*/  LDL.LU R26, [R1+0x391c] ;  /* 0x00391c00011a7983 */ /* 0x000f280000300800 */
[----:B--2---:R0:W-:Y:S04]  /*272e0*/  STL [R1+0x214], R3 ;  /* 0x0002140301007387 */ /* 0x0041e80000100800 */
[----:B0-----:R-:W2:Y:S04]  /*272f0*/  LDL.LU R3, [R1+0x3918] ;  /* 0x0039180001037983 */ /* 0x001ea80000300800 */
[----:B------:R-:W2:Y:S04]  /*27300*/  LDL R4, [R1+0x18d8] ;  /* 0x0018d80001047983 */ /* 0x000ea80000100800 */
[----:B------:R-:W2:Y:S01]  /*27310*/  LDL R5, [R1+0x18e0] ;  /* 0x0018e00001057983 */ /* 0x000ea20000100800 */
[----:B---3--:R-:W-:-:S02]  /*27320*/  PRMT R12, RZ, 0x7610, R12 ;  /* 0x00007610ff0c7816 */ /* 0x008fc4000000000c */
[----:B--2---:R-:W-:-:S04]  /*27330*/  @!P1 LOP3.LUT R5, R5, R4, RZ, 0x3c, !PT ;  /* 0x0000000405059212 */ /* 0x004fc800078e3cff */
[----:B------:R-:W-:-:S04]  /*27340*/  @!P1 LOP3.LUT R4, R5, R4, RZ, 0x3c, !PT ;  /* 0x0000000405049212 */ /* 0x000fc800078e3cff */
[----:B------:R-:W-:-:S05]  /*27350*/  @!P1 LOP3.LUT R5, R5, R4, RZ, 0x3c, !PT ;  /* 0x0000000405059212 */ /* 0x000fca00078e3cff */
[----:B------:R-:W2:Y:S04]  /*27360*/  @!P1 LDG.E.U16 R12, desc[UR8][R4.64] ;  /* 0x00000008040c9981 */ /* 0x000ea8000c1e1500 */
[----:B------:R-:W3:Y:S04]  /*27370*/  LDL R4, [R1+0x18dc] ;  /* 0x0018dc0001047983 */ /* 0x000ee80000100800 */
[----:B--2---:R0:W-:Y:S04]  /*27380*/  STL [R1+0x210], R12 ;  /* 0x0002100c01007387 */ /* 0x0041e80000100800 */
[----:B------:R-:W3:Y:S01]  /*27390*/  LDL R5, [R1+0x1908] ;  /* 0x0019080001057983 */ /* 0x000ee20000100800 */
[----:B----4-:R-:W-:Y:S01]  /*273a0*/  PRMT R26, RZ, 0x7610, R26 ;  /* 0x00007610ff1a7816 */ /* 0x010fe2000000001a */
[----:B------:R-:W1:Y:S02]  /*273b0*/  S2R R23, SR_TID.X ;  /* 0x0000000000177919 */ /* 0x000e640000002100 */
[----:B-1----:R-:W-:-:S04]  /*273c0*/  SHF.R.U32.HI R23, RZ, 0x5, R23 ;  /* 0x00000005ff177819 */ /* 0x002fc80000011617 */
[----:B------:R-:W-:Y:S02]  /*273d0*/  SGXT.U32 R23, R23, 0x1 ;  /* 0x000000011717781a */ /* 0x000fe40000000000 */
[----:B---3--:R-:W-:-:S04]  /*273e0*/  @!P2 LOP3.LUT R5, R5, R4, RZ, 0x3c, !PT ;  /* 0x000000040505a212 */ /* 0x008fc800078e3cff */
[----:B------:R-:W-:-:S04]  /*273f0*/  @!P2 LOP3.LUT R4, R5, R4, RZ, 0x3c, !PT ;  /* 0x000000040504a212 */ /* 0x000fc800078e3cff */
[----:B------:R-:W-:-:S05]  /*27400*/  @!P2 LOP3.LUT R5, R5, R4, RZ, 0x3c, !PT ;  /* 0x000000040505a212 */ /* 0x000fca00078e3cff */
[----:B------:R-:W2:Y:S01]  /*27410*/  @!P2 LDG.E.U16 R26, desc[UR8][R4.64] ;  /* 0x00000008041aa981 */ /* 0x000ea2000c1e1500 */
        /* <DEDUP_REMOVED lines=18> */
[----:B------:R-:W-:-:S04]  /*27540*/  SHF.R.U32.HI R23, RZ, 0x5, R23 ;  /* 0x00000005ff177819 */ /* 0x000fc80000011617 */
[----:B------:R-:W-:Y:S01]  /*27550*/  SGXT.U32 R23, R23, 0x1 ;  /* 0x000000011717781a */ /* 0x000fe20000000000 */
[----:B------:R-:W-:Y:S01]  /*27560*/  @!P4 IMAD.MOV.U32 R4, RZ, RZ, R13 ;  /* 0x000000ffff04c224 */ /* 0x000fe200078e000d */
[----:B--2---:R-:W-:Y:S02]  /*27570*/  PRMT R26, RZ, 0x7610, R26 ;  /* 0x00007610ff1a7816 */ /* 0x004fe4000000001a */
[----:B------:R-:W-:-:S04]  /*27580*/  LOP3.LUT R23, R23, 0x5e, RZ, 0xfc, !PT ;  /* 0x0000005e17177812 */ /* 0x000fc800078efcff */
[----:B------:R-:W-:Y:S02]  /*27590*/  ISETP.GE.AND P1, PT, R23, UR11, PT ;  /* 0x0000000b17007c0c */ /* 0x000fe4000bf26270 */
[----:B------:R-:W2:Y:S01]  /*275a0*/  LDL.LU R23, [R1+0x390c] ;  /* 0x00390c0001177983 */ /* 0x000ea20000300800 */
[----:B0-----:R-:W-:-:S04]  /*275b0*/  SHF.R.U32.HI R5, RZ, 0x5, R5 ;  /* 0x00000005ff057819 */ /* 0x001fc80000011605 */
[----:B------:R-:W-:-:S04]  /*275c0*/  SGXT.U32 R5, R5, 0x1 ;  /* 0x000000010505781a */ /* 0x000fc80000000000 */
[----:B------:R-:W-:-:S04]  /*275d0*/  LOP3.LUT R5, R5, 0x60, RZ, 0xfc, !PT ;  /* 0x0000006005057812 */ /* 0x000fc800078efcff */
[----:B------:R-:W-:Y:S01]  /*275e0*/  ISETP.GE.AND P2, PT, R5, UR11, PT ;  /* 0x0000000b05007c0c */ /* 0x000fe2000bf46270 */
[----:B------:R-:W-:-:S05]  /*275f0*/  @!P4 IMAD.MOV.U32 R5, RZ, RZ, R27 ;  /* 0x000000ffff05c224 */ /* 0x000fca00078e001b */
[----:B------:R-:W3:Y:S04]  /*27600*/  @!P4 LDG.E.U16 R26, desc[UR8][R4.64] ;  /* 0x00000008041ac981 */ /* 0x000ee8000c1e1500 */
[----:B----4-:R0:W-:Y:S04]  /*27610*/  STL [R1+0x208], R3 ;  /* 0x0002080301007387 */ /* 0x0101e80000100800 */
[----:B0-----:R-:W4:Y:S04]  /*27620*/  LDL.LU R3, [R1+0x3908] ;  /* 0x0039080001037983 */ /* 0x001f280000300800 */
[----:B------:R-:W4:Y:S04]  /*27630*/  LDL R4, [R1+0x18f4] ;  /* 0x0018f40001047983 */ /* 0x000f280000100800 */
[----:B------:R-:W4:Y:S01]  /*27640*/  LDL R5, [R1+0x1920] ;  /* 0x0019200001057983 */ /* 0x000f220000100800 */
[----:B------:R-:W0:Y:S03]  /*27650*/  S2R R13, SR_TID.X ;  /* 0x00000000000d7919 */ /* 0x000e260000002100 */
[----:B------:R-:W4:Y:S01]  /*27660*/  LDL R27, [R1+0x1938] ;  /* 0x00193800011b7983 */ /* 0x000f220000100800 */
[----:B--2---:R-:W-:-:S03]  /*27670*/  PRMT R23, RZ, 0x7610, R23 ;  /* 0x00007610ff177816 */ /* 0x004fc60000000017 */
[----:B---3--:R0:W-:Y:S02]  /*27680*/  STL [R1+0x204], R26 ;  /* 0x0002041a01007387 */ /* 0x0081e40000100800 */
[--C-:B0-----:R-:W-:Y:S02]  /*27690*/  SHF.R.U32.HI R26, RZ, 0x5, R13.reuse ;  /* 0x00000005ff1a7819 */ /* 0x101fe4000001160d */
[----:B------:R-:W-:Y:S02]  /*276a0*/  SHF.R.U32.HI R13, RZ, 0x5, R13 ;  /* 0x00000005ff0d7819 */ /* 0x000fe4000001160d */
[----:B------:R-:W-:Y:S02]  /*276b0*/  SGXT.U32 R26, R26, 0x1 ;  /* 0x000000011a1a781a */ /* 0x000fe40000000000 */
[----:B------:R-:W-:Y:S02]  /*276c0*/  SGXT.U32 R13, R13, 0x1 ;  /* 0x000000010d0d781a */ /* 0x000fe40000000000 */
[----:B------:R-:W-:-:S02]  /*276d0*/  LOP3.LUT R26, R26, 0x64, RZ, 0xfc, !PT ;  /* 0x000000641a1a7812 */ /* 0x000fc400078efcff */
[----:B------:R-:W-:Y:S02]  /*276e0*/  LOP3.LUT R13, R13, 0x62, RZ, 0xfc, !PT ;  /* 0x000000620d0d7812 */ /* 0x000fe400078efcff */
[----:B------:R-:W-:Y:S02]  /*276f0*/  ISETP.GE.AND P4, PT, R26, UR11, PT ;  /* 0x0000000b1a007c0c */ /* 0x000fe4000bf86270 */
[----:B------:R-:W-:Y:S02]  /*27700*/  ISETP.GE.AND P3, PT, R13, UR11, PT ;  /* 0x0000000b0d007c0c */ /* 0x000fe4000bf66270 */
[----:B------:R-:W2:Y:S04]  /*27710*/  LDL.LU R13, [R1+0x3904] ;  /* 0x00390400010d7983 */ /* 0x000ea80000300800 */
[----:B------:R-:W3:Y:S01]  /*27720*/  LDL.LU R26, [R1+0x3900] ;  /* 0x00390000011a7983 */ /* 0x000ee20000300800 */
[----:B----4-:R-:W-:-:S04]  /*27730*/  @!P0 LOP3.LUT R5, R5, R4, RZ, 0x3c, !PT ;  /* 0x0000000405058212 */ /* 0x010fc800078e3cff */
[----:B------:R-:W-:-:S04]  /*27740*/  @!P0 LOP3.LUT R4, R5, R4, RZ, 0x3c, !PT ;  /* 0x0000000405048212 */ /* 0x000fc800078e3cff */
[----:B------:R-:W-:-:S05]  /*27750*/  @!P0 LOP3.LUT R5, R5, R4, RZ, 0x3c, !PT ;  /* 0x0000000405058212 */ /* 0x000fca00078e3cff */
[----:B------:R0:W4:Y:S04]  /*27760*/  @!P0 LDG.E.U16 R23, desc[UR8][R4.64] ;  /* 0x0000000804178981 */ /* 0x000128000c1e1500 */
[----:B------:R-:W0:Y:S04]  /*27770*/  LDL R4, [R1+0x18f8] ;  /* 0x0018f80001047983 */ /* 0x000e280000100800 */
[----:B------:R-:W0:Y:S01]  /*27780*/  LDL R5, [R1+0x1928] ;  /* 0x0019280001057983 */ /* 0x000e220000100800 */
[----:B------:R-:W-:Y:S02]  /*27790*/  PRMT R3, RZ, 0x7610, R3 ;  /* 0x00007610ff037816 */ /* 0x000fe40000000003 */
[----:B0-----:R-:W-:-:S04]  /*277a0*/  @!P1 LOP3.LUT R5, R5, R4, RZ, 0x3c, !PT ;  /* 0x0000000405059212 */ /* 0x001fc800078e3cff */
[----:B------:R-:W-:-:S04]  /*277b0*/  @!P1 LOP3.LUT R4, R5, R4, RZ, 0x3c, !PT ;  /* 0x0000000405049212 */ /* 0x000fc800078e3cff */
[----:B------:R-:W-:-:S05]  /*277c0*/  @!P1 LOP3.LUT R5, R5, R4, RZ, 0x3c, !PT ;  /* 0x0000000405059212 */ /* 0x000fca00078e3cff */
[----:B------:R-:W2:Y:S04]  /*277d0*/  @!P1 LDG.E.U16 R3, desc[UR8][R4.64] ;  /* 0x0000000804039981 */ /* 0x000ea8000c1e1500 */
[----:B----4-:R-:W-:Y:S04]  /*277e0*/  STL [R1+0x200], R23 ;  /* 0x0002001701007387 */ /* 0x010fe80000100800 */
[----:B--2---:R0:W-:Y:S04]  /*277f0*/  STL [R1+0x1fc], R3 ;  /* 0x0001fc0301007387 */ /* 0x0041e80000100800 */
[----:B0-----:R-:W2:Y:S04]  /*27800*/  LDL.LU R3, [R1+0x38fc] ;  /* 0x0038fc0001037983 */ /* 0x001ea80000300800 */
[----:B------:R-:W4:Y:S04]  /*27810*/  LDL R4, [R1+0x18fc] ;  /* 0x0018fc0001047983 */ /* 0x000f280000100800 */
[----:B------:R-:W4:Y:S01]  /*27820*/  LDL R5, [R1+0x1930] ;  /* 0x0019300001057983 */ /* 0x000f220000100800 */
[----:B---3--:R-:W-:Y:S01]  /*27830*/  PRMT R26, RZ, 0x7610, R26 ;  /* 0x00007610ff1a7816 */ /* 0x008fe2000000001a */
[----:B------:R-:W0:Y:S01]  /*27840*/  S2R R23, SR_TID.X ;  /* 0x0000000000177919 */ /* 0x000e220000002100 */
[----:B----4-:R-:W-:-:S04]  /*27850*/  @!P2 LOP3.LUT R5, R5, R4, RZ, 0x3c, !PT ;  /* 0x000000040505a212 */ /* 0x010fc800078e3cff */
[----:B------:R-:W-:-:S04]  /*27860*/  @!P2 LOP3.LUT R4, R5, R4, RZ, 0x3c, !PT ;  /* 0x000000040504a212 */ /* 0x000fc800078e3cff */
[----:B------:R-:W-:-:S05]  /*27870*/  @!P2 LOP3.LUT R5, R5, R4, RZ, 0x3c, !PT ;  /* 0x000000040505a212 */ /* 0x000fca00078e3cff */
[----:B------:R1:W3:Y:S02]  /*27880*/  @!P2 LDG.E.U16 R26, desc[UR8][R4.64] ;  /* 0x00000008041aa981 */ /* 0x0002e4000c1e1500 */
[----:B-1----:R-:W1:Y:S01]  /*27890*/  S2R R5, SR_TID.X ;  /* 0x0000000000057919 */ /* 0x002e620000002100 */
[----:B0-----:R-:W-:-:S04]  /*278a0*/  SHF.R.U32.HI R23, RZ, 0x5, R23 ;  /* 0x00000005ff177819 */ /* 0x001fc80000011617 */
[----:B------:R-:W-:-:S04]  /*278b0*/  SGXT.U32 R23, R23, 0x1 ;  /* 0x000000011717781a */ /* 0x000fc80000000000 */
[----:B------:R-:W-:-:S04]  /*278c0*/  LOP3.LUT R23, R23, 0x66, RZ, 0xfc, !PT ;  /* 0x0000006617177812 */ /* 0x000fc800078efcff */
[----:B------:R-:W-:Y:S02]  /*278d0*/  ISETP.GE.AND P0, PT, R23, UR11, PT ;  /* 0x0000000b17007c0c */ /* 0x000fe4000bf06270 */
[----:B------:R-:W4:Y:S01]  /*278e0*/  LDL.LU R23, [R1+0x38f8] ;  /* 0x0038f80001177983 */ /* 0x000f220000300800 */
[----:B-1----:R-:W-:-:S03]  /*278f0*/  SHF.R.U32.HI R4, RZ, 0x5, R5 ;  /* 0x00000005ff047819 */ /* 0x002fc60000011605 */
[----:B---3--:R0:W-:Y:S04]  /*27900*/  STL [R1+0x1f8], R26 ;  /* 0x0001f81a01007387 */ /* 0x0081e80000100800 */
[----:B0-----:R-:W3:Y:S04]  /*27910*/  LDL.LU R26, [R1+0x38f4] ;  /* 0x0038f400011a7983 */ /* 0x001ee80000300800 */
[----:B------:R-:W3:Y:S01]  /*27920*/  LDL R5, [R1+0x1904] ;  /* 0x0019040001057983 */ /* 0x000ee20000100800 */
[----:B------:R-:W-:-:S04]  /*27930*/  SGXT.U32 R4, R4, 0x1 ;  /* 0x000000010404781a */ /* 0x000fc80000000000 */
[----:B------:R-:W-:Y:S02]  /*27940*/  LOP3.LUT R4, R4, 0x68, RZ, 0xfc, !PT ;  /* 0x0000006804047812 */ /* 0x000fe400078efcff */
[----:B--2---:R-:W-:Y:S02]  /*27950*/  PRMT R3, RZ, 0x7610, R3 ;  /* 0x00007610ff037816 */ /* 0x004fe40000000003 */
[----:B------:R-:W-:Y:S01]  /*27960*/  ISETP.GE.AND P1, PT, R4, UR11, PT ;  /* 0x0000000b04007c0c */ /* 0x000fe2000bf26270 */
[----:B------:R-:W-:-:S05]  /*27970*/  @!P3 IMAD.MOV.U32 R4, RZ, RZ, R27 ;  /* 0x000000ffff04b224 */ /* 0x000fca00078e001b */
[----:B---3--:R-:W2:Y:S04]  /*27980*/  @!P3 LDG.E.U16 R3, desc[UR8][R4.64] ;  /* 0x000000080403b981 */ /* 0x008ea8000c1e1500 */
[----:B--2---:R0:W-:Y:S04]  /*27990*/  STL [R1+0x1f4], R3 ;  /* 0x0001f40301007387 */ /* 0x0041e80000100800 */
[----:B0-----:R-:W2:Y:S04]  /*279a0*/  LDL.LU R3, [R1+0x38f0] ;  /* 0x0038f00001037983 */ /* 0x001ea80000300800 */
[----:B------:R-:W3:Y:S04]  /*279b0*/  LDL R4, [R1+0x190c] ;  /* 0x00190c0001047983 */ /* 0x000ee80000100800 */
[----:B------:R-:W3:Y:S01]  /*279c0*/  LDL R5, [R1+0x1940] ;  /* 0x0019400001057983 */ /* 0x000ee20000100800 */
[----:B----4-:R-:W-:-:S02]  /*279d0*/  PRMT R23, RZ, 0x7610, R23 ;  /* 0x00007610ff177816 */ /* 0x010fc40000000017 */
[----:B---3--:R-:W-:-:S04]  /*279e0*/  @!P4 LOP3.LUT R5, R5, R4, RZ, 0x3c, !PT ;  /* 0x000000040505c212 */ /* 0x008fc800078e3cff */
[----:B------:R-:W-:-:S04]  /*279f0*/  @!P4 LOP3.LUT R4, R5, R4, RZ, 0x3c, !PT ;  /* 0x000000040504c212 */ /* 0x000fc800078e3cff */
[----:B------:R-:W-:-:S05]  /*27a00*/  @!P4 LOP3.LUT R5, R5, R4, RZ, 0x3c, !PT ;  /* 0x000000040505c212 */ /* 0x000fca00078e3cff */
[----:B------:R-:W3:Y:S04]  /*27a10*/  @!P4 LDG.E.U16 R23, desc[UR8][R4.64] ;  /* 0x000000080417c981 */ /* 0x000ee8000c1e1500 */
[----:B---3--:R0:W-:Y:S04]  /*27a20*/  STL [R1+0x1f0], R23 ;  /* 0x0001f01701007387 */ /* 0x0081e80000100800 */
[----:B------:R-:W3:Y:S04]  /*27a30*/  LDL R4, [R1+0x1914] ;  /* 0x0019140001047983 */ /* 0x000ee80000100800 */
[----:B------:R-:W3:Y:S01]  /*27a40*/  LDL R5, [R1+0x1948] ;  /* 0x0019480001057983 */ /* 0x000ee20000100800 */
[----:B------:R-:W-:Y:S01]  /*27a50*/  PRMT R26, RZ, 0x7610, R26 ;  /* 0x00007610ff1a7816 */ /* 0x000fe2000000001a */
[----:B------:R-:W0:Y:S01]  /*27a60*/  S2R R27, SR_TID.X ;  /* 0x00000000001b7919 */ /* 0x000e220000002100 */
[----:B---3--:R-:W-:-:S04]  /*27a70*/  @!P0 LOP3.LUT R5, R5, R4, RZ, 0x3c, !PT ;  /* 0x0000000405058212 */ /* 0x008fc800078e3cff */
[----:B------:R-:W-:-:S04]  /*27a80*/  @!P0 LOP3.LUT R4, R5, R4, RZ, 0x3c, !PT ;  /* 0x0000000405048212 */ /* 0x000fc800078e3cff */
[----:B------:R-:W-:-:S05]  /*27a90*/  @!P0 LOP3.LUT R5, R5, R4, RZ, 0x3c, !PT ;  /* 0x0000000405058212 */ /* 0x000fca00078e3cff */
[----:B------:R-:W3:Y:S01]  /*27aa0*/  @!P0 LDG.E.U16 R26, desc[UR8][R4.64] ;  /* 0x00000008041a8981 */ /* 0x000ee2000c1e1500 */
[----:B0-----:R-:W-:-:S04]  /*27ab0*/  SHF.R.U32.HI R23, RZ, 0x5, R27 ;  /* 0x00000005ff177819 */ /* 0x001fc8000001161b */
[----:B------:R-:W-:-:S04]  /*27ac0*/  SGXT.U32 R23, R23, 0x1 ;  /* 0x000000011717781a */ /* 0x000fc80000000000 */
[----:B------:R-:W-:-:S04]  /*27ad0*/  LOP3.LUT R23, R23, 0x6a, RZ, 0xfc, !PT ;  /* 0x0000006a17177812 */ /* 0x000fc800078efcff */
[----:B------:R-:W-:Y:S02]  /*27ae0*/  ISETP.GE.AND P2, PT, R23, UR11, PT ;  /* 0x0000000b17007c0c */ /* 0x000fe4000bf46270 */
[----:B------:R-:W-:Y:S02]  /*27af0*/  SHF.R.U32.HI R23, RZ, 0x5, R27 ;  /* 0x00000005ff177819 */ /* 0x000fe4000001161b */
[----:B------:R-:W4:Y:S04]  /*27b00*/  LDL R27, [R1+0x1960] ;  /* 0x00196000011b7983 */ /* 0x000f280000100800 */
[----:B---3--:R0:W-:Y:S04]  /*27b10*/  STL [R1+0x1ec], R26 ;  /* 0x0001ec1a01007387 */ /* 0x0081e80000100800 */
[----:B0-----:R-:W3:Y:S04]  /*27b20*/  LDL.LU R26, [R1+0x38ec] ;  /* 0x0038ec00011a7983 */ /* 0x001ee80000300800 */
        /* <DEDUP_REMOVED lines=19> */
[----:B------:R1:W2:Y:S01]  /*27c60*/  @!P2 LDG.E.U16 R26, desc[UR8][R4.64] ;  /* 0x00000008041aa981 */ /* 0x0002a2000c1e1500 */
[----:B------:R-:W-:-:S04]  /*27c70*/  SGXT.U32 R23, R23, 0x1 ;  /* 0x000000011717781a */ /* 0x000fc80000000000 */
[----:B------:R-:W-:-:S04]  /*27c80*/  LOP3.LUT R23, R23, 0x6e, RZ, 0xfc, !PT ;  /* 0x0000006e17177812 */ /* 0x000fc800078efcff */
[----:B------:R-:W-:Y:S02]  /*27c90*/  ISETP.GE.AND P0, PT, R23, UR11, PT ;  /* 0x0000000b17007c0c */ /* 0x000fe4000bf06270 */
[----:B------:R-:W0:Y:S01]  /*27ca0*/  S2R R23, SR_TID.X ;  /* 0x0000000000177919 */ /* 0x000e220000002100 */
[----:B-1----:R-:W1:Y:S01]  /*27cb0*/  S2R R5, SR_TID.X ;  /* 0x0000000000057919 */ /* 0x002e620000002100 */
[----:B0-----:R-:W-:Y:S02]  /*27cc0*/  SHF.R.U32.HI R13, RZ, 0x5, R23 ;  /* 0x00000005ff0d7819 */ /* 0x001fe40000011617 */
[----:B------:R-:W3:Y:S02]  /*27cd0*/  LDL R23, [R1+0x1970] ;  /* 0x0019700001177983 */ /* 0x000ee40000100800 */
[----:B------:R-:W-:-:S04]  /*27ce0*/  SGXT.U32 R13, R13, 0x1 ;  /* 0x000000010d0d781a */ /* 0x000fc80000000000 */
[----:B------:R-:W-:-:S04]  /*27cf0*/  LOP3.LUT R13, R13, 0x70, RZ, 0xfc, !PT ;  /* 0x000000700d0d7812 */ /* 0x000fc800078efcff */
[----:B------:R-:W-:Y:S02]  /*27d00*/  ISETP.GE.AND P1, PT, R13, UR11, PT ;  /* 0x0000000b0d007c0c */ /* 0x000fe4000bf26270 */
[----:B------:R-:W4:Y:S01]  /*27d10*/  LDL.LU R13, [R1+0x38e8] ;  /* 0x0038e800010d7983 */ /* 0x000f220000300800 */
[----:B-1----:R-:W-:-:S03]  /*27d20*/  SHF.R.U32.HI R4, RZ, 0x5, R5 ;  /* 0x00000005ff047819 */ /* 0x002fc60000011605 */
[----:B--2---:R0:W-:Y:S04]  /*27d30*/  STL [R1+0x1e4], R26 ;  /* 0x0001e41a01007387 */ /* 0x0041e80000100800 */
[----:B0-----:R-:W2:Y:S04]  /*27d40*/  LDL.LU R26, [R1+0x38e4] ;  /* 0x0038e400011a7983 */ /* 0x001ea80000300800 */
[----:B------:R-:W2:Y:S01]  /*27d50*/  LDL R5, [R1+0x192c] ;  /* 0x00192c0001057983 */ /* 0x000ea20000100800 */
[----:B------:R-:W-:-:S04]  /*27d60*/  SGXT.U32 R4, R4, 0x1 ;  /* 0x000000010404781a */ /* 0x000fc80000000000 */
[----:B------:R-:W-:Y:S02]  /*27d70*/  LOP3.LUT R4, R4, 0x72, RZ, 0xfc, !PT ;  /* 0x0000007204047812 */ /* 0x000fe400078efcff */
[----:B------:R-:W-:Y:S02]  /*27d80*/  PRMT R0, RZ, 0x7610, R0 ;  /* 0x00007610ff007816 */ /* 0x000fe40000000000 */
[----:B------:R-:W-:Y:S01]  /*27d90*/  ISETP.GE.AND P2, PT, R4, UR11, PT ;  /* 0x0000000b04007c0c */ /* 0x000fe2000bf46270 */
[----:B------:R-:W-:Y:S02]  /*27da0*/  @!P3 IMAD.MOV.U32 R4, RZ, RZ, R27 ;  /* 0x000000ffff04b224 */ /* 0x000fe400078e001b */
[----:B------:R-:W0:Y:S03]  /*27db0*/  S2R R27, SR_TID.X ;  /* 0x00000000001b7919 */ /* 0x000e260000002100 */
[----:B--2---:R-:W2:Y:S04]  /*27dc0*/  @!P3 LDG.E.U16 R0, desc[UR8][R4.64] ;  /* 0x000000080400b981 */ /* 0x004ea8000c1e1500 */
[----:B------:R-:W3:Y:S04]  /*27dd0*/  LDL R4, [R1+0x1934] ;  /* 0x0019340001047983 */ /* 0x000ee80000100800 */
[----:B------:R-:W3:Y:S01]  /*27de0*/  LDL R5, [R1+0x1968] ;  /* 0x0019680001057983 */ /* 0x000ee20000100800 */
[----:B----4-:R-:W-:-:S03]  /*27df0*/  PRMT R13, RZ, 0x7610, R13 ;  /* 0x00007610ff0d7816 */ /* 0x010fc6000000000d */
[----:B--2---:R0:W-:Y:S02]  /*27e00*/  STL [R1+0x1e0], R0 ;  /* 0x0001e00001007387 */ /* 0x0041e40000100800 */
[--C-:B0-----:R-:W-:Y:S02]  /*27e10*/  SHF.R.U32.HI R0, RZ, 0x5, R27.reuse ;  /* 0x00000005ff007819 */ /* 0x101fe4000001161b */
[----:B------:R-:W-:Y:S02]  /*27e20*/  SHF.R.U32.HI R27, RZ, 0x5, R27 ;  /* 0x00000005ff1b7819 */ /* 0x000fe4000001161b */
[----:B---3--:R-:W-:Y:S02]  /*27e30*/  @!P0 LOP3.LUT R5, R5, R4, RZ, 0x3c, !PT ;  /* 0x0000000405058212 */ /* 0x008fe400078e3cff */
[----:B------:R-:W-:Y:S02]  /*27e40*/  SGXT.U32 R0, R0, 0x1 ;  /* 0x000000010000781a */ /* 0x000fe40000000000 */
[----:B------:R-:W-:-:S02]  /*27e50*/  SGXT.U32 R27, R27, 0x1 ;  /* 0x000000011b1b781a */ /* 0x000fc40000000000 */
[----:B------:R-:W-:Y:S02]  /*27e60*/  @!P0 LOP3.LUT R4, R5, R4, RZ, 0x3c, !PT ;  /* 0x0000000405048212 */ /* 0x000fe400078e3cff */
[----:B------:R-:W-:Y:S02]  /*27e70*/  LOP3.LUT R0, R0, 0x74, RZ, 0xfc, !PT ;  /* 0x0000007400007812 */ /* 0x000fe400078efcff */
[----:B------:R-:W-:Y:S02]  /*27e80*/  LOP3.LUT R27, R27, 0x76, RZ, 0xfc, !PT ;  /* 0x000000761b1b7812 */ /* 0x000fe400078efcff */
[----:B------:R-:W-:Y:S02]  /*27e90*/  @!P0 LOP3.LUT R5, R5, R4, RZ, 0x3c, !PT ;  /* 0x0000000405058212 */ /* 0x000fe400078e3cff */
[----:B------:R-:W-:Y:S02]  /*27ea0*/  ISETP.GE.AND P3, PT, R0, UR11, PT ;  /* 0x0000000b00007c0c */ /* 0x000fe4000bf66270 */
[----:B------:R-:W2:Y:S01]  /*27eb0*/  LDL R0, [R1+0x198c] ;  /* 0x00198c0001007983 */ /* 0x000ea20000100800 */
[----:B------:R-:W-:-:S03]  /*27ec0*/  ISETP.GE.AND P4, PT, R27, UR11, PT ;  /* 0x0000000b1b007c0c */ /* 0x000fc6000bf86270 */
[----:B------:R-:W3:Y:S04]  /*27ed0*/  LDL.LU R27, [R1+0x38e0] ;  /* 0x0038e000011b7983 */ /* 0x000ee80000300800 */
[----:B------:R0:W4:Y:S04]  /*27ee0*/  @!P0 LDG.E.U16 R13, desc[UR8][R4.64] ;  /* 0x00000008040d8981 */ /* 0x000128000c1e1500 */
[----:B------:R-:W2:Y:S01]  /*27ef0*/  LDL R5, [R1+0x193c] ;  /* 0x00193c0001057983 */ /* 0x000ea20000100800 */
[----:B------:R-:W-:Y:S01]  /*27f00*/  PRMT R26, RZ, 0x7610, R26 ;  /* 0x00007610ff1a7816 */ /* 0x000fe2000000001a */
[----:B0-----:R-:W-:-:S05]  /*27f10*/  @!P1 IMAD.MOV.U32 R4, RZ, RZ, R23 ;  /* 0x000000ffff049224 */ /* 0x001fca00078e0017 */
[----:B--2---:R-:W2:Y:S04]  /*27f20*/  @!P1 LDG.E.U16 R26, desc[UR8][R4.64] ;  /* 0x00000008041a9981 */ /* 0x004ea8000c1e1500 */
[----:B----4-:R-:W-:Y:S04]  /*27f30*/  STL [R1+0x1dc], R13 ;  /* 0x0001dc0d01007387 */ /* 0x010fe80000100800 */
[----:B------:R-:W4:Y:S04]  /*27f40*/  LDL R23, [R1+0x1988] ;  /* 0x0019880001177983 */ /* 0x000f280000100800 */
[----:B--2---:R0:W-:Y:S04]  /*27f50*/  STL [R1+0x1d8], R26 ;  /* 0x0001d81a01007387 */ /* 0x0041e80000100800 */
[----:B0-----:R-:W2:Y:S04]  /*27f60*/  LDL.LU R26, [R1+0x38dc] ;  /* 0x0038dc00011a7983 */ /* 0x001ea80000300800 */
[----:B------:R-:W2:Y:S04]  /*27f70*/  LDL R4, [R1+0x1944] ;  /* 0x0019440001047983 */ /* 0x000ea80000100800 */
[----:B------:R-:W2:Y:S01]  /*27f80*/  LDL R5, [R1+0x1978] ;  /* 0x0019780001057983 */ /* 0x000ea20000100800 */
[----:B---3--:R-:W-:Y:S01]  /*27f90*/  PRMT R27, RZ, 0x7610, R27 ;  /* 0x00007610ff1b7816 */ /* 0x008fe2000000001b */
[----:B------:R-:W0:Y:S01]  /*27fa0*/  S2R R13, SR_TID.X ;  /* 0x00000000000d7919 */ /* 0x000e220000002100 */
[----:B--2---:R-:W-:-:S04]  /*27fb0*/  @!P2 LOP3.LUT R5, R5, R4, RZ, 0x3c, !PT ;  /* 0x000000040505a212 */ /* 0x004fc800078e3cff */
        /* <DEDUP_REMOVED lines=17> */
[----:B0-----:R-:W0:Y:S02]  /*280d0*/  S2R R5, SR_TID.X ;  /* 0x0000000000057919 */ /* 0x001e240000002100 */
[----:B0-----:R-:W-:Y:S01]  /*280e0*/  SHF.R.U32.HI R4, RZ, 0x5, R5 ;  /* 0x00000005ff047819 */ /* 0x001fe20000011605 */
[----:B--2---:R0:W-:Y:S04]  /*280f0*/  STL [R1+0x1d0], R26 ;  /* 0x0001d01a01007387 */ /* 0x0041e80000100800 */
[----:B0-----:R-:W2:Y:S04]  /*28100*/  LDL.LU R26, [R1+0x38d0] ;  /* 0x0038d000011a7983 */ /* 0x001ea80000300800 */
[----:B------:R-:W2:Y:S01]  /*28110*/  LDL R5, [R1+0x1954] ;  /* 0x0019540001057983 */ /* 0x000ea20000100800 */
[----:B------:R-:W-:-:S04]  /*28120*/  SGXT.U32 R4, R4, 0x1 ;  /* 0x000000010404781a */ /* 0x000fc80000000000 */
[----:B------:R-:W-:Y:S02]  /*28130*/  LOP3.LUT R4, R4, 0x7a, RZ, 0xfc, !PT ;  /* 0x0000007a04047812 */ /* 0x000fe400078efcff */
[----:B------:R-:W-:Y:S02]  /*28140*/  PRMT R27, RZ, 0x7610, R27 ;  /* 0x00007610ff1b7816 */ /* 0x000fe4000000001b */
[----:B------:R-:W-:Y:S01]  /*28150*/  ISETP.GE.AND P1, PT, R4, UR11, PT ;  /* 0x0000000b04007c0c */ /* 0x000fe2000bf26270 */
[----:B------:R-:W-:-:S05]  /*28160*/  @!P4 IMAD.MOV.U32 R4, RZ, RZ, R0 ;  /* 0x000000ffff04c224 */ /* 0x000fca00078e0000 */
[----:B--2---:R-:W2:Y:S01]  /*28170*/  @!P4 LDG.E.U16 R27, desc[UR8][R4.64] ;  /* 0x00000008041bc981 */ /* 0x004ea2000c1e1500 */
[----:B------:R-:W0:Y:S03]  /*28180*/  S2R R0, SR_TID.X ;  /* 0x0000000000007919 */ /* 0x000e260000002100 */
[----:B--2---:R1:W-:Y:S04]  /*28190*/  STL [R1+0x1cc], R27 ;  /* 0x0001cc1b01007387 */ /* 0x0043e80000100800 */
[----:B-1----:R-:W2:Y:S04]  /*281a0*/  LDL.LU R27, [R1+0x38cc] ;  /* 0x0038cc00011b7983 */ /* 0x002ea80000300800 */
[----:B------:R-:W2:Y:S01]  /*281b0*/  LDL R5, [R1+0x195c] ;  /* 0x00195c0001057983 */ /* 0x000ea20000100800 */
[----:B0-----:R-:W-:-:S04]  /*281c0*/  SHF.R.U32.HI R4, RZ, 0x5, R0 ;  /* 0x00000005ff047819 */ /* 0x001fc80000011600 */
[----:B------:R-:W-:-:S04]  /*281d0*/  SGXT.U32 R4, R4, 0x1 ;  /* 0x000000010404781a */ /* 0x000fc80000000000 */
[----:B------:R-:W-:Y:S02]  /*281e0*/  LOP3.LUT R4, R4, 0x7e, RZ, 0xfc, !PT ;  /* 0x0000007e04047812 */ /* 0x000fe400078efcff */
[----:B------:R-:W-:Y:S02]  /*281f0*/  PRMT R3, RZ, 0x7610, R3 ;  /* 0x00007610ff037816 */ /* 0x000fe40000000003 */
[----:B------:R-:W-:Y:S01]  /*28200*/  ISETP.GE.AND P3, PT, R4, UR11, PT ;  /* 0x0000000b04007c0c */ /* 0x000fe2000bf66270 */
[----:B----4-:R-:W-:Y:S01]  /*28210*/  @!P0 IMAD.MOV.U32 R4, RZ, RZ, R23 ;  /* 0x000000ffff048224 */ /* 0x010fe200078e0017 */
[----:B------:R-:W-:-:S04]  /*28220*/  SHF.R.U32.HI R0, RZ, 0x5, R0 ;  /* 0x00000005ff007819 */ /* 0x000fc80000011600 */
[----:B--2---:R-:W2:Y:S01]  /*28230*/  @!P0 LDG.E.U16 R3, desc[UR8][R4.64] ;  /* 0x0000000804038981 */ /* 0x004ea2000c1e1500 */
[----:B------:R-:W-:-:S04]  /*28240*/  SGXT.U32 R0, R0, 0x1 ;  /* 0x000000010000781a */ /* 0x000fc80000000000 */
[----:B------:R-:W-:-:S04]  /*28250*/  LOP3.LUT R0, R0, 0x7c, RZ, 0xfc, !PT ;  /* 0x0000007c00007812 */ /* 0x000fc800078efcff */
[----:B------:R-:W-:Y:S02]  /*28260*/  ISETP.GE.AND P2, PT, R0, UR11, PT ;  /* 0x0000000b00007c0c */ /* 0x000fe4000bf46270 */
[----:B------:R-:W4:Y:S04]  /*28270*/  LDL.LU R0, [R1+0x1974] ;  /* 0x0019740001007983 */ /* 0x000f280000300800 */
[----:B--2---:R-:W-:Y:S04]  /*28280*/  STL [R1+0x1c8], R3 ;  /* 0x0001c80301007387 */ /* 0x004fe80000100800 */
[----:B------:R-:W2:Y:S04]  /*28290*/  LDL R4, [R1+0x1964] ;  /* 0x0019640001047983 */ /* 0x000ea80000100800 */
[----:B------:R-:W2:Y:S01]  /*282a0*/  LDL R5, [R1+0x1984] ;  /* 0x0019840001057983 */ /* 0x000ea20000100800 */
[----:B------:R-:W-:-:S02]  /*282b0*/  PRMT R27, RZ, 0x7610, R27 ;  /* 0x00007610ff1b7816 */ /* 0x000fc4000000001b */
[----:B--2---:R-:W-:-:S04]  /*282c0*/  @!P1 LOP3.LUT R5, R5, R4, RZ, 0x3c, !PT ;  /* 0x0000000405059212 */ /* 0x004fc800078e3cff */
[----:B------:R-:W-:-:S04]  /*282d0*/  @!P1 LOP3.LUT R4, R5, R4, RZ, 0x3c, !PT ;  /* 0x0000000405049212 */ /* 0x000fc800078e3cff */
[----:B------:R-:W-:-:S05]  /*282e0*/  @!P1 LOP3.LUT R5, R5, R4, RZ, 0x3c, !PT ;  /* 0x0000000405059212 */ /* 0x000fca00078e3cff */
[----:B------:R-:W2:Y:S04]  /*282f0*/  @!P1 LDG.E.U16 R27, desc[UR8][R4.64] ;  /* 0x00000008041b9981 */ /* 0x000ea8000c1e1500 */
[----:B--2---:R0:W-:Y:S04]  /*28300*/  STL [R1+0x1c4], R27 ;  /* 0x0001c41b01007387 */ /* 0x0041e80000100800 */
[----:B0-----:R-:W2:Y:S04]  /*28310*/  LDL.LU R27, [R1+0x38c8] ;  /* 0x0038c800011b7983 */ /* 0x001ea80000300800 */
[----:B------:R-:W2:Y:S04]  /*28320*/  LDL R4, [R1+0x196c] ;  /* 0x00196c0001047983 */ /* 0x000ea80000100800 */
[----:B------:R-:W2:Y:S01]  /*28330*/  LDL R5, [R1+0x1980] ;  /* 0x0019800001057983 */ /* 0x000ea20000100800 */
[----:B------:R-:W-:Y:S01]  /*28340*/  PRMT R26, RZ, 0x7610, R26 ;  /* 0x00007610ff1a7816 */ /* 0x000fe2000000001a */
[----:B------:R-:W0:Y:S01]  /*28350*/  S2R R23, SR_TID.X ;  /* 0x0000000000177919 */ /* 0x000e220000002100 */
[----:B--2---:R-:W-:-:S04]  /*28360*/  @!P2 LOP3.LUT R5, R5, R4, RZ, 0x3c, !PT ;  /* 0x000000040505a212 */ /* 0x004fc800078e3cff */
[----:B------:R-:W-:-:S04]  /*28370*/  @!P2 LOP3.LUT R4, R5, R4, RZ, 0x3c, !PT ;  /* 0x000000040504a212 */ /* 0x000fc800078e3cff */
[----:B------:R-:W-:-:S05]  /*28380*/  @!P2 LOP3.LUT R5, R5, R4, RZ, 0x3c, !PT ;  /* 0x000000040505a212 */ /* 0x000fca00078e3cff */
[----:B------:R-:W2:Y:S01]  /*28390*/  @!P2 LDG.E.U16 R26, desc[UR8][R4.64] ;  /* 0x00000008041aa981 */ /* 0x000ea2000c1e1500 */
[----:B0-----:R-:W-:-:S04]  /*283a0*/  LOP3.LUT R23, R23, 0x3f, RZ, 0xc0, !PT ;  /* 0x0000003f17177812 */ /* 0x001fc800078ec0ff */
[C---:B------:R-:W-:Y:S02]  /*283b0*/  ISETP.GE.AND P4, PT, R23.reuse, UR11, PT ;  /* 0x0000000b17007c0c */ /* 0x040fe4000bf86270 */
[----:B------:R-:W-:-:S04]  /*283c0*/  LOP3.LUT R23, R23, 0x40, RZ, 0xfc, !PT ;  /* 0x0000004017177812 */ /* 0x000fc800078efcff */
[----:B------:R-:W-:Y:S02]  /*283d0*/  ISETP.GE.AND P1, PT, R23, UR11, PT ;  /* 0x0000000b17007c0c */ /* 0x000fe4000bf26270 */
[----:B------:R-:W3:Y:S04]  /*283e0*/  LDL.LU R23, [R1+0x38c4] ;  /* 0x0038c40001177983 */ /* 0x000ee80000300800 */
[----:B--2---:R0:W-:Y:S04]  /*283f0*/  STL [R1+0x1c0], R26 ;  /* 0x0001c01a01007387 */ /* 0x0041e80000100800 */
[----:B0-----:R-:W2:Y:S04]  /*28400*/  LDL.LU R26, [R1+0x38c0] ;  /* 0x0038c000011a7983 */ /* 0x001ea80000300800 */
[----:B------:R-:W2:Y:S01]  /*28410*/  LDL R5, [R1+0x197c] ;  /* 0x00197c0001057983 */ /* 0x000ea20000100800 */
[----:B------:R-:W-:Y:S01]  /*28420*/  PRMT R27, RZ, 0x7610, R27 ;  /* 0x00007610ff1b7816 */ /* 0x000fe2000000001b */
[----:B--2---:R-:W-:-:S02]  /*28430*/  @!P3 IMAD.MOV.U32 R4, RZ, RZ, R5 ;  /* 0x000000ffff04b224 */ /* 0x004fc400078e0005 */
[----:B----4-:R-:W-:-:S05]  /*28440*/  @!P3 IMAD.MOV.U32 R5, RZ, RZ, R0 ;  /* 0x000000ffff05b224 */ /* 0x010fca00078e0000 */
[----:B------:R-:W2:Y:S04]  /*28450*/  @!P3 LDG.E.U16 R27, desc[UR8][R4.64] ;  /* 0x00000008041bb981 */ /* 0x000ea8000c1e1500 */
[----:B------:R-:W-:Y:S01]  /*28460*/  STL [R1+0x1cf8], R0 ;  /* 0x001cf80001007387 */ /* 0x000fe20000100800 */
[----:B------:R-:W0:Y:S03]  /*28470*/  S2R R3, SR_TID.X ;  /* 0x0000000000037919 */ /* 0x000e260000002100 */
[----:B--2---:R1:W-:Y:S04]  /*28480*/  STL [R1+0x1bc], R27 ;  /* 0x0001bc1b01007387 */ /* 0x0043e80000100800 */
[----:B-1----:R-:W2:Y:S04]  /*28490*/  LDL.LU R27, [R1+0x38bc] ;  /* 0x0038bc00011b7983 */ /* 0x002ea80000300800 */
[----:B------:R-:W4:Y:S04]  /*284a0*/  LDL R4, [R1+0x18e8] ;  /* 0x0018e80001047983 */ /* 0x000f280000100800 */
[----:B------:R-:W4:Y:S01]  /*284b0*/  LDL R5, [R1+0x1900] ;  /* 0x0019000001057983 */ /* 0x000f220000100800 */
[----:B0-----:R-:W-:-:S04]  /*284c0*/  SHF.R.U32.HI R3, RZ, 0x5, R3 ;  /* 0x00000005ff037819 */ /* 0x001fc80000011603 */
[----:B------:R-:W-:-:S04]  /*284d0*/  SGXT.U32 R3, R3, 0x1 ;  /* 0x000000010303781a */ /* 0x000fc80000000000 */
[----:B------:R-:W-:Y:S02]  /*284e0*/  ISETP.GE.AND P0, PT, R3, UR11, PT ;  /* 0x0000000b03007c0c */ /* 0x000fe4000bf06270 */
[----:B------:R-:W-:-:S11]  /*284f0*/  PRMT R26, RZ, 0x7610, R26 ;  /* 0x00007610ff1a7816 */ /* 0x000fd6000000001a */
[----:B----4-:R-:W-:-:S04]  /*28500*/  @!P0 LOP3.LUT R5, R5, R4, RZ, 0x3c, !PT ;  /* 0x0000000405058212 */ /* 0x010fc800078e3cff */
[----:B------:R-:W-:-:S04]  /*28510*/  @!P0 LOP3.LUT R4, R5, R4, RZ, 0x3c, !PT ;  /* 0x0000000405048212 */ /* 0x000fc800078e3cff */
[----:B------:R-:W-:-:S05]  /*28520*/  @!P0 LOP3.LUT R5, R5, R4, RZ, 0x3c, !PT ;  /* 0x0000000405058212 */ /* 0x000fca00078e3cff */
[----:B------:R-:W4:Y:S01]  /*28530*/  @!P0 LDG.E.U16 R26, desc[UR8][R4.64] ;  /* 0x00000008041a8981 */ /* 0x000f22000c1e1500 */
[----:B--2---:R-:W-:Y:S01]  /*28540*/  PRMT R27, RZ, 0x7610, R27 ;  /* 0x00007610ff1b7816 */ /* 0x004fe2000000001b */
[----:B------:R-:W-:Y:S06]  /*28550*/  BAR.SYNC.DEFER_BLOCKING 0x0 ;  /* 0x0000000000007b1d */ /* 0x000fec0000010000 */
[----:B----4-:R0:W-:Y:S04]  /*28560*/  STL [R1+0x1b8], R26 ;  /* 0x0001b81a01007387 */ /* 0x0101e80000100800 */
[----:B0-----:R-:W2:Y:S04]  /*28570*/  LDL.LU R26, [R1+0x38b8] ;  /* 0x0038b800011a7983 */ /* 0x001ea80000300800 */
[----:B------:R-:W4:Y:S04]  /*28580*/  LDL R4, [R1+0x16e8] ;  /* 0x0016e80001047983 */ /* 0x000f280000100800 */
[----:B------:R-:W4:Y:S02]  /*28590*/  LDL R5, [R1+0x16ec] ;  /* 0x0016ec0001057983 */ /* 0x000f240000100800 */
[----:B----4-:R-:W-:-:S04]  /*285a0*/  @!P4 LOP3.LUT R5, R5, R4, RZ, 0x3c, !PT ;  /* 0x000000040505c212 */ /* 0x010fc800078e3cff */
[----:B------:R-:W-:-:S04]  /*285b0*/  @!P4 LOP3.LUT R4, R5, R4, RZ, 0x3c, !PT ;  /* 0x000000040504c212 */ /* 0x000fc800078e3cff */
[----:B------:R-:W-:-:S05]  /*285c0*/  @!P4 LOP3.LUT R5, R5, R4, RZ, 0x3c, !PT ;  /* 0x000000040505c212 */ /* 0x000fca00078e3cff */
[----:B------:R-:W4:Y:S04]  /*285d0*/  @!P4 LDG.E.U16 R27, desc[UR8][R4.64] ;  /* 0x00000008041bc981 */ /* 0x000f28000c1e1500 */
[----:B----4-:R0:W-:Y:S04]  /*285e0*/  STL [R1+0x1b4], R27 ;  /* 0x0001b41b01007387 */ /* 0x0101e80000100800 */
[----:B0-----:R-:W4:Y:S04]  /*285f0*/  LDL.LU R27, [R1+0x38b4] ;  /* 0x0038b400011b7983 */ /* 0x001f280000300800 */
[----:B------:R-:W3:Y:S04]  /*28600*/  LDL R4, [R1+0x16e0] ;  /* 0x0016e00001047983 */ /* 0x000ee80000100800 */
[----:B------:R-:W3:Y:S01]  /*28610*/  LDL R5, [R1+0x16e4] ;  /* 0x0016e40001057983 */ /* 0x000ee20000100800 */
[----:B--2---:R-:W-:-:S02]  /*28620*/  PRMT R26, RZ, 0x7610, R26 ;  /* 0x00007610ff1a7816 */ /* 0x004fc4000000001a */
[----:B---3--:R-:W-:-:S04]  /*28630*/  @!P1 LOP3.LUT R5, R5, R4, RZ, 0x3c, !PT ;  /* 0x0000000405059212 */ /* 0x008fc800078e3cff */
[----:B------:R-:W-:-:S04]  /*28640*/  @!P1 LOP3.LUT R4, R5, R4, RZ, 0x3c, !PT ;  /* 0x0000000405049212 */ /* 0x000fc800078e3cff */
[----:B------:R-:W-:-:S05]  /*28650*/  @!P1 LOP3.LUT R5, R5, R4, RZ, 0x3c, !PT ;  /* 0x0000000405059212 */ /* 0x000fca00078e3cff */
[----:B------:R-:W2:Y:S04]  /*28660*/  @!P1 LDG.E.U16 R26, desc[UR8][R4.64] ;  /* 0x00000008041a9981 */ /* 0x000ea8000c1e1500 */
        /* <DEDUP_REMOVED lines=10> */
[----:B0-----:R-:W3:Y:S04]  /*28710*/  LDL.LU R27, [R1+0x38ac] ;  /* 0x0038ac00011b7983 */ /* 0x001ee80000300800 */
[----:B------:R-:W4:Y:S04]  /*28720*/  LDL R4, [R1+0x1660] ;  /* 0x0016600001047983 */ /* 0x000f280000100800 */
[----:B------:R-:W4:Y:S01]  /*28730*/  LDL R5, [R1+0x1664] ;  /* 0x0016640001057983 */ /* 0x000f220000100800 */
[----:B--2---:R-:W-:-:S02]  /*28740*/  PRMT R26, RZ, 0x7610, R26 ;  /* 0x00007610ff1a7816 */ /* 0x004fc4000000001a */
[----:B----4-:R-:W-:-:S04]  /*28750*/  @!P1 LOP3.LUT R5, R5, R4, RZ, 0x3c, !PT ;  /* 0x0000000405059212 */ /* 0x010fc800078e3cff */
[----:B------:R-:W-:-:S04]  /*28760*/  @!P1 LOP3.LUT R4, R5, R4, RZ, 0x3c, !PT ;  /* 0x0000000405049212 */ /* 0x000fc800078e3cff */
[----:B------:R-:W-:-:S05]  /*28770*/  @!P1 LOP3.LUT R5, R5, R4, RZ, 0x3c, !PT ;  /* 0x0000000405059212 */ /* 0x000fca00078e3cff */
[----:B------:R-:W2:Y:S04]  /*28780*/  @!P1 LDG.E.U16 R26, desc[UR8][R4.64] ;  /* 0x00000008041a9981 */ /* 0x000ea8000c1e1500 */
[----:B--2---:R0:W-:Y:S04]  /*28790*/  STL [R1+0x1a8], R26 ;  /* 0x0001a81a01007387 */ /* 0x0041e80000100800 */
[----:B0-----:R-:W2:Y:S04]  /*287a0*/  LDL.LU R26, [R1+0x38a8] ;  /* 0x0038a800011a7983 */ /* 0x001ea80000300800 */
[----:B------:R-:W4:Y:S04]  /*287b0*/  LDL R4, [R1+0x15e8] ;  /* 0x0015e80001047983 */ /* 0x000f280000100800 */
[----:B------:R-:W4:Y:S01]  /*287c0*/  LDL R5, [R1+0x15ec] ;  /* 0x0015ec0001057983 */ /* 0x000f220000100800 */
[----:B---3--:R-:W-:-:S02]  /*287d0*/  PRMT R27, RZ, 0x7610, R27 ;  /* 0x00007610ff1b7816 */ /* 0x008fc4000000001b */
[----:B----4-:R-:W-:-:S04]  /*287e0*/  @!P4 LOP3.LUT R5, R5, R4, RZ, 0x3c, !PT ;  /* 0x000000040505c212 */ /* 0x010fc800078e3cff */
        /* <DEDUP_REMOVED lines=472> */
[----:B------:R-:W3:Y:S01]  /*2a570*/  LDL R5, [R1+0x8e4] ;  /* 0x0008e40001057983 */ /* 0x000ee20000100800 */
[----:B------:R-:W-:-:S03]  /*2a580*/  PRMT R26, RZ, 0x7610, R26 ;  /* 0x00007610ff1a7816 */ /* 0x000fc6000000001a */
[----:B--2---:R-:W-:Y:S01]  /*2a590*/  STL [R1+0x36f0], R27 ;  /* 0x0036f01b01007387 */ /* 0x004fe20000100800 */
[----:B---3--:R-:W-:-:S04]  /*2a5a0*/  @!P1 LOP3.LUT R5, R5, R4, RZ, 0x3c, !PT ;  /* 0x0000000405059212 */ /* 0x008fc800078e3cff */
[----:B------:R-:W-:-:S04]  /*2a5b0*/  @!P1 LOP3.LUT R4, R5, R4, RZ, 0x3c, !PT ;  /* 0x0000000405049212 */ /* 0x000fc800078e3cff */
[----:B------:R-:W-:-:S05]  /*2a5c0*/  @!P1 LOP3.LUT R5, R5, R4, RZ, 0x3c, !PT ;  /* 0x0000000405059212 */ /* 0x000fca00078e3cff */
[----:B------:R-:W2:Y:S04]  /*2a5d0*/  @!P1 LDG.E.U16 R26, desc[UR8][R4.64] ;  /* 0x00000008041a9981 */ /* 0x000ea8000c1e1500 */
[----:B------:R-:W3:Y:S04]  /*2a5e0*/  LDL R4, [R1+0x868] ;  /* 0x0008680001047983 */ /* 0x000ee80000100800 */
[----:B------:R-:W3:Y:S01]  /*2a5f0*/  LDL R5, [R1+0x86c] ;  /* 0x00086c0001057983 */ /* 0x000ee20000100800 */
[----:B----4-:R-:W-:-:S03]  /*2a600*/  PRMT R23, RZ, 0x7610, R23 ;  /* 0x00007610ff177816 */ /* 0x010fc60000000017 */
[----:B--2---:R-:W-:Y:S01]  /*2a610*/  STL [R1+0x36f4], R26 ;  /* 0x0036f41a01007387 */ /* 0x004fe20000100800 */
[----:B---3--:R-:W-:-:S04]  /*2a620*/  @!P4 LOP3.LUT R5, R5, R4, RZ, 0x3c, !PT ;  /* 0x000000040505c212 */ /* 0x008fc800078e3cff */
        /* <DEDUP_REMOVED lines=42> */
[----:B------:R0:W2:Y:S04]  /*2a8d0*/  @!P1 LDG.E.U16 R9, desc[UR8][R4.64] ;  /* 0x0000000804099981 */ /* 0x0000a8000c1e1500 */
[----:B------:R-:W0:Y:S04]  /*2a8e0*/  LDL R4, [R1+0x16d8] ;  /* 0x0016d80001047983 */ /* 0x000e280000100800 */
[----:B------:R-:W0:Y:S01]  /*2a8f0*/  LDL R5, [R1+0x16dc] ;  /* 0x0016dc0001057983 */ /* 0x000e220000100800 */
[----:B------:R-:W-:Y:S02]  /*2a900*/  PRMT R2, RZ, 0x7610, R2 ;  /* 0x00007610ff027816 */ /* 0x000fe40000000002 */
[----:B0-----:R-:W-:-:S04]  /*2a910*/  @!P4 LOP3.LUT R5, R5, R4, RZ, 0x3c, !PT ;  /* 0x000000040505c212 */ /* 0x001fc800078e3cff */
[----:B------:R-:W-:-:S04]  /*2a920*/  @!P4 LOP3.LUT R4, R5, R4, RZ, 0x3c, !PT ;  /* 0x000000040504c212 */ /* 0x000fc800078e3cff */
[----:B------:R-:W-:-:S05]  /*2a930*/  @!P4 LOP3.LUT R5, R5, R4, RZ, 0x3c, !PT ;  /* 0x000000040505c212 */ /* 0x000fca00078e3cff */
[----:B------:R-:W3:Y:S04]  /*2a940*/  @!P4 LDG.E.U16 R2, desc[UR8][R4.64] ;  /* 0x000000080402c981 */ /* 0x000ee8000c1e1500 */
[----:B--2---:R-:W-:Y:S04]  /*2a950*/  STL [R1+0x370c], R9 ;  /* 0x00370c0901007387 */ /* 0x004fe80000100800 */
[----:B---3--:R0:W-:Y:S04]  /*2a960*/  STL [R1+0xd4], R2 ;  /* 0x0000d40201007387 */ /* 0x0081e80000100800 */
[----:B0-----:R-:W2:Y:S04]  /*2a970*/  LDL.LU R2, [R1+0x37d4] ;  /* 0x0037d40001027983 */ /* 0x001ea80000300800 */
[----:B------:R-:W3:Y:S04]  /*2a980*/  LDL R4, [R1+0x16d0] ;  /* 0x0016d00001047983 */ /* 0x000ee80000100800 */
[----:B------:R-:W3:Y:S01]  /*2a990*/  LDL R5, [R1+0x16d4] ;  /* 0x0016d40001057983 */ /* 0x000ee20000100800 */
[----:B------:R-:W-:-:S02]  /*2a9a0*/  PRMT R14, RZ, 0x7610, R14 ;  /* 0x00007610ff0e7816 */ /* 0x000fc4000000000e */
        /* <DEDUP_REMOVED lines=290> */
[----:B--2---:R0:W-:Y:S04]  /*2bbd0*/  STL [R1+0x54], R23 ;  /* 0x0000541701007387 */ /* 0x0041e80000100800 */
[----:B0-----:R-:W2:Y:S04]  /*2bbe0*/  LDL R23, [R1+0xd5c] ;  /* 0x000d5c0001177983 */ /* 0x001ea80000100800 */
        /* <DEDUP_REMOVED lines=38> */
[----:B------:R-:W2:Y:S01]  /*2be50*/  LDL R5, [R1+0xd58] ;  /* 0x000d580001057983 */ /* 0x000ea20000100800 */
[----:B------:R-:W-:Y:S01]  /*2be60*/  PRMT R18, RZ, 0x7610, R18 ;  /* 0x00007610ff127816 */ /* 0x000fe20000000012 */
[----:B------:R-:W-:-:S02]  /*2be70*/  @!P4 IMAD.MOV.U32 R4, RZ, RZ, R23 ;  /* 0x000000ffff04c224 */ /* 0x000fc400078e0017 */
[----:B------:R-:W3:Y:S04]  /*2be80*/  LDL R23, [R1+0xc54] ;  /* 0x000c540001177983 */ /* 0x000ee80000100800 */
[----:B--2---:R-:W2:Y:S04]  /*2be90*/  @!P4 LDG.E.U16 R18, desc[UR8][R4.64] ;  /* 0x000000080412c981 */ /* 0x004ea8000c1e1500 */
        /* <DEDUP_REMOVED lines=26> */
[----:B------:R-:W2:Y:S01]  /*2c040*/  @!P1 LDG.E.U16 R19, desc[UR8][R4.64] ;  /* 0x0000000804139981 */ /* 0x000ea2000c1e1500 */
[----:B------:R-:W-:-:S03]  /*2c050*/  PRMT R26, RZ, 0x7610, R26 ;  /* 0x00007610ff1a7816 */ /* 0x000fc6000000001a */
[----:B--2---:R0:W-:Y:S04]  /*2c060*/  STL [R1+0x30], R19 ;  /* 0x0000301301007387 */ /* 0x0041e80000100800 */
[----:B0-----:R-:W2:Y:S04]  /*2c070*/  LDL.LU R19, [R1+0x3738] ;  /* 0x0037380001137983 */ /* 0x001ea80000300800 */
[----:B------:R-:W2:Y:S01]  /*2c080*/  LDL R5, [R1+0xc58] ;  /* 0x000c580001057983 */ /* 0x000ea20000100800 */
[----:B------:R-:W-:Y:S01]  /*2c090*/  @!P4 IMAD.MOV.U32 R4, RZ, RZ, R27 ;  /* 0x000000ffff04c224 */ /* 0x000fe200078e001b */
[----:B------:R-:W-:-:S02]  /*2c0a0*/  PRMT R14, RZ, 0x7610, R14 ;  /* 0x00007610ff0e7816 */ /* 0x000fc4000000000e */
[----:B------:R-:W3:Y:S04]  /*2c0b0*/  LDL R27, [R1+0xb50] ;  /* 0x000b5000011b7983 */ /* 0x000ee80000100800 */
[----:B--2---:R3:W2:Y:S04]  /*2c0c0*/  @!P4 LDG.E.U16 R26, desc[UR8][R4.64] ;  /* 0x00000008041ac981 */ /* 0x0046a8000c1e1500 */
[----:B------:R-:W4:Y:S01]  /*2c0d0*/  LDL R5, [R1+0xc50] ;  /* 0x000c500001057983 */ /* 0x000f220000100800 */
[----:B---3--:R-:W-:-:S03]  /*2c0e0*/  @!P1 IMAD.MOV.U32 R4, RZ, RZ, R23 ;  /* 0x000000ffff049224 */ /* 0x008fc600078e0017 */
[----:B--2---:R0:W-:Y:S01]  /*2c0f0*/  STL [R1+0x2c], R26 ;  /* 0x00002c1a01007387 */ /* 0x0041e20000100800 */
[----:B------:R-:W-:-:S03]  /*2c100*/  PRMT R20, RZ, 0x7610, R20 ;  /* 0x00007610ff147816 */ /* 0x000fc60000000014 */
[----:B------:R-:W2:Y:S04]  /*2c110*/  LDL R23, [R1+0xad8] ;  /* 0x000ad80001177983 */ /* 0x000ea80000100800 */
[----:B----4-:R1:W3:Y:S04]  /*2c120*/  @!P1 LDG.E.U16 R14, desc[UR8][R4.64] ;  /* 0x00000008040e9981 */ /* 0x0102e8000c1e1500 */
[----:B0-----:R-:W4:Y:S04]  /*2c130*/  LDL R26, [R1+0xb54] ;  /* 0x000b5400011a7983 */ /* 0x001f280000100800 */
[----:B------:R-:W1:Y:S04]  /*2c140*/  LDL R4, [R1+0xbd8] ;  /* 0x000bd80001047983 */ /* 0x000e680000100800 */
[----:B------:R-:W1:Y:S02]  /*2c150*/  LDL R5, [R1+0xbdc] ;  /* 0x000bdc0001057983 */ /* 0x000e640000100800 */
[----:B-1----:R-:W-:-:S04]  /*2c160*/  @!P4 LOP3.LUT R5, R5, R4, RZ, 0x3c, !PT ;  /* 0x000000040505c212 */ /* 0x002fc800078e3cff */
[----:B------:R-:W-:-:S04]  /*2c170*/  @!P4 LOP3.LUT R4, R5, R4, RZ, 0x3c, !PT ;  /* 0x000000040504c212 */ /* 0x000fc800078e3cff */
[----:B------:R-:W-:-:S05]  /*2c180*/  @!P4 LOP3.LUT R5, R5, R4, RZ, 0x3c, !PT ;  /* 0x000000040505c212 */ /* 0x000fca00078e3cff */
[----:B------:R-:W2:Y:S04]  /*2c190*/  @!P4 LDG.E.U16 R20, desc[UR8][R4.64] ;  /* 0x000000080414c981 */ /* 0x000ea8000c1e1500 */
[----:B---3--:R0:W-:Y:S04]  /*2c1a0*/  STL [R1+0x28], R14 ;  /* 0x0000280e01007387 */ /* 0x0081e80000100800 */
[----:B0-----:R-:W3:Y:S04]  /*2c1b0*/  LDL R14, [R1+0xadc] ;  /* 0x000adc00010e7983 */ /* 0x001ee80000100800 */
        /* <DEDUP_REMOVED lines=14> */
[----:B------:R-:W-:Y:S02]  /*2c2a0*/  PRMT R11, RZ, 0x7610, R11 ;  /* 0x00007610ff0b7816 */ /* 0x000fe4000000000b */
[----:B--2---:R-:W-:-:S04]  /*2c2b0*/  @!P4 LOP3.LUT R5, R5, R4, RZ, 0x3c, !PT ;  /* 0x000000040505c212 */ /* 0x004fc800078e3cff */
[----:B------:R-:W-:-:S04]  /*2c2c0*/  @!P4 LOP3.LUT R4, R5, R4, RZ, 0x3c, !PT ;  /* 0x000000040504c212 */ /* 0x000fc800078e3cff */
[----:B------:R-:W-:-:S05]  /*2c2d0*/  @!P4 LOP3.LUT R5, R5, R4, RZ, 0x3c, !PT ;  /* 0x000000040505c212 */ /* 0x000fca00078e3cff */
[----:B------:R4:W2:Y:S02]  /*2c2e0*/  @!P4 LDG.E.U16 R13, desc[UR8][R4.64] ;  /* 0x00000008040dc981 */ /* 0x0008a4000c1e1500 */
[----:B----4-:R-:W-:Y:S02]  /*2c2f0*/  @!P1 IMAD.MOV.U32 R4, RZ, RZ, R26 ;  /* 0x000000ffff049224 */ /* 0x010fe400078e001a */
[----:B------:R-:W-:-:S05]  /*2c300*/  @!P1 IMAD.MOV.U32 R5, RZ, RZ, R27 ;  /* 0x000000ffff059224 */ /* 0x000fca00078e001b */
[----:B------:R3:W4:Y:S01]  /*2c310*/  @!P1 LDG.E.U16 R11, desc[UR8][R4.64] ;  /* 0x00000008040b9981 */ /* 0x000722000c1e1500 */
[----:B------:R-:W-:Y:S01]  /*2c320*/  PRMT R10, RZ, 0x7610, R10 ;  /* 0x00007610ff0a7816 */ /* 0x000fe2000000000a */
[----:B---3--:R-:W-:Y:S02]  /*2c330*/  @!P4 IMAD.MOV.U32 R4, RZ, RZ, R14 ;  /* 0x000000ffff04c224 */ /* 0x008fe400078e000e */
[----:B------:R-:W-:-:S05]  /*2c340*/  @!P4 IMAD.MOV.U32 R5, RZ, RZ, R23 ;  /* 0x000000ffff05c224 */ /* 0x000fca00078e0017 */
[----:B------:R0:W3:Y:S04]  /*2c350*/  @!P4 LDG.E.U16 R10, desc[UR8][R4.64] ;  /* 0x00000008040ac981 */ /* 0x0000e8000c1e1500 */
[----:B--2---:R1:W-:Y:S04]  /*2c360*/  STL [R1+0x1c], R13 ;  /* 0x00001c0d01007387 */ /* 0x0043e80000100800 */
[----:B------:R-:W2:Y:S04]  /*2c370*/  LDL R27, [R1+0xa50] ;  /* 0x000a5000011b7983 */ /* 0x000ea80000100800 */
[----:B-1----:R-:W2:Y:S04]  /*2c380*/  LDL R13, [R1+0xa5c] ;  /* 0x000a5c00010d7983 */ /* 0x002ea80000100800 */
[----:B----4-:R1:W-:Y:S04]  /*2c390*/  STL [R1+0x18], R11 ;  /* 0x0000180b01007387 */ /* 0x0103e80000100800 */
[----:B------:R-:W0:Y:S04]  /*2c3a0*/  LDL R4, [R1+0xad0] ;  /* 0x000ad00001047983 */ /* 0x000e280000100800 */
[----:B------:R-:W0:Y:S01]  /*2c3b0*/  LDL R5, [R1+0xad4] ;  /* 0x000ad40001057983 */ /* 0x000e220000100800 */
[----:B------:R-:W-:-:S03]  /*2c3c0*/  PRMT R2, RZ, 0x7610, R2 ;  /* 0x00007610ff027816 */ /* 0x000fc60000000002 */
[----:B------:R-:W4:Y:S04]  /*2c3d0*/  LDL R26, [R1+0x9d8] ;  /* 0x0009d800011a7983 */ /* 0x000f280000100800 */
[----:B------:R-:W2:Y:S04]  /*2c3e0*/  LDL R23, [R1+0x9dc] ;  /* 0x0009dc0001177983 */ /* 0x000ea80000100800 */
[----:B------:R-:W2:Y:S04]  /*2c3f0*/  LDL R14, [R1+0x9d0] ;  /* 0x0009d000010e7983 */ /* 0x000ea80000100800 */
[----:B-1----:R-:W2:Y:S01]  /*2c400*/  LDL R11, [R1+0xa54] ;  /* 0x000a5400010b7983 */ /* 0x002ea20000100800 */
[----:B0-----:R-:W-:-:S04]  /*2c410*/  @!P1 LOP3.LUT R5, R5, R4, RZ, 0x3c, !PT ;  /* 0x0000000405059212 */ /* 0x001fc800078e3cff */
[----:B------:R-:W-:-:S04]  /*2c420*/  @!P1 LOP3.LUT R4, R5, R4, RZ, 0x3c, !PT ;  /* 0x0000000405049212 */ /* 0x000fc800078e3cff */
[----:B------:R-:W-:-:S05]  /*2c430*/  @!P1 LOP3.LUT R5, R5, R4, RZ, 0x3c, !PT ;  /* 0x0000000405059212 */ /* 0x000fca00078e3cff */
[----:B------:R-:W2:Y:S04]  /*2c440*/  @!P1 LDG.E.U16 R2, desc[UR8][R4.64] ;  /* 0x0000000804029981 */ /* 0x000ea8000c1e1500 */
[----:B---3--:R0:W-:Y:S04]  /*2c450*/  STL [R1+0x14], R10 ;  /* 0x0000140a01007387 */ /* 0x0081e80000100800 */
[----:B0-----:R-:W3:Y:S04]  /*2c460*/  LDL R10, [R1+0x9d4] ;  /* 0x0009d400010a7983 */ /* 0x001ee80000100800 */
[----:B--2---:R-:W-:Y:S04]  /*2c470*/  STL [R1+0x10], R2 ;  /* 0x0000100201007387 */ /* 0x004fe80000100800 */
[----:B------:R-:W2:Y:S01]  /*2c480*/  LDL R5, [R1+0xa58] ;  /* 0x000a580001057983 */ /* 0x000ea20000100800 */
[----:B------:R-:W-:Y:S01]  /*2c490*/  PRMT R12, RZ, 0x7610, R12 ;  /* 0x00007610ff0c7816 */ /* 0x000fe2000000000c */
[----:B------:R-:W-:Y:S01]  /*2c4a0*/  @!P4 IMAD.MOV.U32 R4, RZ, RZ, R13 ;  /* 0x000000ffff04c224 */ /* 0x000fe200078e000d */
[----:B------:R-:W-:-:S02]  /*2c4b0*/  PRMT R0, RZ, 0x7610, R0 ;  /* 0x00007610ff007816 */ /* 0x000fc40000000000 */
[----:B------:R-:W-:Y:S02]  /*2c4c0*/  PRMT R15, RZ, 0x7610, R15 ;  /* 0x00007610ff0f7816 */ /* 0x000fe4000000000f */
[----:B------:R-:W-:Y:S01]  /*2c4d0*/  PRMT R9, RZ, 0x7610, R9 ;  /* 0x00007610ff097816 */ /* 0x000fe20000000009 */
[----:B------:R-:W3:Y:S04]  /*2c4e0*/  LDL R13, [R1+0x958] ;  /* 0x00095800010d7983 */ /* 0x000ee80000100800 */
[----:B--2---:R0:W2:Y:S02]  /*2c4f0*/  @!P4 LDG.E.U16 R12, desc[UR8][R4.64] ;  /* 0x00000008040cc981 */ /* 0x0040a4000c1e1500 */
[----:B0-----:R-:W-:Y:S02]  /*2c500*/  @!P1 IMAD.MOV.U32 R4, RZ, RZ, R11 ;  /* 0x000000ffff049224 */ /* 0x001fe400078e000b */
[----:B------:R-:W-:-:S05]  /*2c510*/  @!P1 IMAD.MOV.U32 R5, RZ, RZ, R27 ;  /* 0x000000ffff059224 */ /* 0x000fca00078e001b */
[----:B------:R0:W2:Y:S02]  /*2c520*/  @!P1 LDG.E.U16 R0, desc[UR8][R4.64] ;  /* 0x0000000804009981 */ /* 0x0000a4000c1e1500 */
[----:B0-----:R-:W-:Y:S02]  /*2c530*/  @!P4 IMAD.MOV.U32 R4, RZ, RZ, R23 ;  /* 0x000000ffff04c224 */ /* 0x001fe400078e0017 */
[----:B----4-:R-:W-:-:S05]  /*2c540*/  @!P4 IMAD.MOV.U32 R5, RZ, RZ, R26 ;  /* 0x000000ffff05c224 */ /* 0x010fca00078e001a */
[----:B------:R3:W4:Y:S02]  /*2c550*/  @!P4 LDG.E.U16 R15, desc[UR8][R4.64] ;  /* 0x00000008040fc981 */ /* 0x000724000c1e1500 */
[----:B---3--:R-:W-:Y:S02]  /*2c560*/  @!P1 IMAD.MOV.U32 R4, RZ, RZ, R10 ;  /* 0x000000ffff049224 */ /* 0x008fe400078e000a */
[----:B------:R-:W-:-:S05]  /*2c570*/  @!P1 IMAD.MOV.U32 R5, RZ, RZ, R14 ;  /* 0x000000ffff059224 */ /* 0x000fca00078e000e */
[----:B------:R-:W3:Y:S04]  /*2c580*/  @!P1 LDG.E.U16 R9, desc[UR8][R4.64] ;  /* 0x0000000804099981 */ /* 0x000ee8000c1e1500 */
[----:B--2---:R0:W-:Y:S04]  /*2c590*/  STL [R1+0xc], R12 ;  /* 0x00000c0c01007387 */ /* 0x0041e80000100800 */
[----:B------:R-:W2:Y:S04]  /*2c5a0*/  LDL R11, [R1+0x950] ;  /* 0x00095000010b7983 */ /* 0x000ea80000100800 */
[----:B0-----:R-:W2:Y:S04]  /*2c5b0*/  LDL R12, [R1+0x95c] ;  /* 0x00095c00010c7983 */ /* 0x001ea80000100800 */
[----:B------:R0:W-:Y:S04]  /*2c5c0*/  STL [R1+0x8], R0 ;  /* 0x0000080001007387 */ /* 0x0001e80000100800 */
[----:B0-----:R-:W2:Y:S04]  /*2c5d0*/  LDL R0, [R1+0x954] ;  /* 0x0009540001007983 */ /* 0x001ea80000100800 */
[----:B----4-:R0:W-:Y:S04]  /*2c5e0*/  STL [R1+0x4], R15 ;  /* 0x0000040f01007387 */ /* 0x0101e80000100800 */
[----:B------:R-:W4:Y:S04]  /*2c5f0*/  LDL R14, [R1+0x8dc] ;  /* 0x0008dc00010e7983 */ /* 0x000f280000100800 */
[----:B------:R-:W4:Y:S04]  /*2c600*/  LDL R10, [R1+0x8d0] ;  /* 0x0008d000010a7983 */ /* 0x000f280000100800 */
[----:B0-----:R-:W4:Y:S04]  /*2c610*/  LDL R15, [R1+0x8d8] ;  /* 0x0008d800010f7983 */ /* 0x001f280000100800 */
[----:B---3--:R0:W-:Y:S04]  /*2c620*/  STL [R1], R9 ;  /* 0x0000000901007387 */ /* 0x0081e80000100800 */
[----:B0-----:R-:W3:Y:S01]  /*2c630*/  LDL R9, [R1+0x8d4] ;  /* 0x0008d40001097983 */ /* 0x001ee20000100800 */
[----:B------:R-:W-:Y:S01]  /*2c640*/  PRMT R29, RZ, 0x7610, R29 ;  /* 0x00007610ff1d7816 */ /* 0x000fe2000000001d */
[----:B------:R-:W-:Y:S01]  /*2c650*/  @!P4 IMAD.MOV.U32 R5, RZ, RZ, R13 ;  /* 0x000000ffff05c224 */ /* 0x000fe200078e000d */
[----:B------:R-:W-:-:S02]  /*2c660*/  PRMT R28, RZ, 0x7610, R28 ;  /* 0x00007610ff1c7816 */ /* 0x000fc4000000001c */
[----:B------:R-:W-:Y:S02]  /*2c670*/  PRMT R25, RZ, 0x7610, R25 ;  /* 0x00007610ff197816 */ /* 0x000fe40000000019 */
[----:B------:R-:W-:Y:S01]  /*2c680*/  PRMT R24, RZ, 0x7610, R24 ;  /* 0x00007610ff187816 */ /* 0x000fe20000000018 */
[----:B------:R-:W3:Y:S01]  /*2c690*/  LDL R13, [R1+0x858] ;  /* 0x00085800010d7983 */ /* 0x000ee20000100800 */
[----:B--2---:R-:W-:-:S03]  /*2c6a0*/  @!P4 IMAD.MOV.U32 R4, RZ, RZ, R12 ;  /* 0x000000ffff04c224 */ /* 0x004fc600078e000c */
[----:B------:R-:W2:Y:S04]  /*2c6b0*/  LDL R12, [R1+0x85c] ;  /* 0x00085c00010c7983 */ /* 0x000ea80000100800 */
[----:B------:R0:W2:Y:S02]  /*2c6c0*/  @!P4 LDG.E.U16 R29, desc[UR8][R4.64] ;  /* 0x00000008041dc981 */ /* 0x0000a4000c1e1500 */
[----:B0-----:R-:W-:Y:S02]  /*2c6d0*/  @!P1 IMAD.MOV.U32 R5, RZ, RZ, R11 ;  /* 0x000000ffff059224 */ /* 0x001fe400078e000b */
[----:B------:R-:W-:-:S05]  /*2c6e0*/  @!P1 IMAD.MOV.U32 R4, RZ, RZ, R0 ;  /* 0x000000ffff049224 */ /* 0x000fca00078e0000 */
[----:B------:R4:W2:Y:S02]  /*2c6f0*/  @!P1 LDG.E.U16 R28, desc[UR8][R4.64] ;  /* 0x00000008041c9981 */ /* 0x0008a4000c1e1500 */
[----:B----4-:R-:W-:Y:S02]  /*2c700*/  @!P4 IMAD.MOV.U32 R4, RZ, RZ, R14 ;  /* 0x000000ffff04c224 */ /* 0x010fe400078e000e */
[----:B------:R-:W-:-:S05]  /*2c710*/  @!P4 IMAD.MOV.U32 R5, RZ, RZ, R15 ;  /* 0x000000ffff05c224 */ /* 0x000fca00078e000f */
[----:B------:R0:W4:Y:S02]  /*2c720*/  @!P4 LDG.E.U16 R25, desc[UR8][R4.64] ;  /* 0x000000080419c981 */ /* 0x000124000c1e1500 */
[----:B0-----:R-:W-:Y:S02]  /*2c730*/  @!P1 IMAD.MOV.U32 R5, RZ, RZ, R10 ;  /* 0x000000ffff059224 */ /* 0x001fe400078e000a */
[----:B---3--:R-:W-:-:S05]  /*2c740*/  @!P1 IMAD.MOV.U32 R4, RZ, RZ, R9 ;  /* 0x000000ffff049224 */ /* 0x008fca00078e0009 */
[----:B------:R0:W3:Y:S01]  /*2c750*/  @!P1 LDG.E.U16 R24, desc[UR8][R4.64] ;  /* 0x0000000804189981 */ /* 0x0000e2000c1e1500 */
[----:B------:R-:W-:Y:S01]  /*2c760*/  PRMT R8, RZ, 0x7610, R8 ;  /* 0x00007610ff087816 */ /* 0x000fe20000000008 */
[----:B0-----:R-:W-:Y:S02]  /*2c770*/  @!P4 IMAD.MOV.U32 R5, RZ, RZ, R13 ;  /* 0x000000ffff05c224 */ /* 0x001fe400078e000d */
[----:B--2---:R-:W-:Y:S04]  /*2c780*/  STL [R1+0x3674], R29 ;  /* 0x0036741d01007387 */ /* 0x004fe80000100800 */
[----:B------:R-:W2:Y:S04]  /*2c790*/  LDL R11, [R1+0x850] ;  /* 0x00085000010b7983 */ /* 0x000ea80000100800 */
[----:B------:R-:W2:Y:S01]  /*2c7a0*/  LDL R0, [R1+0x854] ;  /* 0x0008540001007983 */ /* 0x000ea20000100800 */
[----:B------:R-:W-:-:S05]  /*2c7b0*/  @!P4 IMAD.MOV.U32 R4, RZ, RZ, R12 ;  /* 0x000000ffff04c224 */ /* 0x000fca00078e000c */
[----:B------:R2:W2:Y:S04]  /*2c7c0*/  @!P4 LDG.E.U16 R8, desc[UR8][R4.64] ;  /* 0x000000080408c981 */ /* 0x0004a8000c1e1500 */
[----:B------:R-:W-:Y:S04]  /*2c7d0*/  STL [R1+0x3678], R28 ;  /* 0x0036781c01007387 */ /* 0x000fe80000100800 */
[----:B----4-:R-:W-:Y:S04]  /*2c7e0*/  STL [R1+0x367c], R25 ;  /* 0x00367c1901007387 */ /* 0x010fe80000100800 */
[----:B------:R-:W4:Y:S04]  /*2c7f0*/  LDL R10, [R1+0x7d8] ;  /* 0x0007d800010a7983 */ /* 0x000f280000100800 */
[----:B------:R-:W4:Y:S04]  /*2c800*/  LDL R9, [R1+0x7dc] ;  /* 0x0007dc0001097983 */ /* 0x000f280000100800 */
[----:B---3--:R0:W-:Y:S04]  /*2c810*/  STL [R1+0x3680], R24 ;  /* 0x0036801801007387 */ /* 0x0081e80000100800 */
[----:B------:R-:W3:Y:S04]  /*2c820*/  LDL R23, [R1+0x7d4] ;  /* 0x0007d40001177983 */ /* 0x000ee80000100800 */
[----:B0-----:R-:W3:Y:S01]  /*2c830*/  LDL R24, [R1+0x7d0] ;  /* 0x0007d00001187983 */ /* 0x001ee20000100800 */
[----:B------:R-:W-:-:S02]  /*2c840*/  PRMT R7, RZ, 0x7610, R7 ;  /* 0x00007610ff077816 */ /* 0x000fc40000000007 */
[----:B------:R-:W-:Y:S01]  /*2c850*/  PRMT R6, RZ, 0x7610, R6 ;  /* 0x00007610ff067816 */ /* 0x000fe20000000006 */
[----:B--2---:R-:W-:Y:S02]  /*2c860*/  @!P1 IMAD.MOV.U32 R5, RZ, RZ, R11 ;  /* 0x000000ffff059224 */ /* 0x004fe400078e000b */
[----:B------:R-:W-:-:S05]  /*2c870*/  @!P1 IMAD.MOV.U32 R4, RZ, RZ, R0 ;  /* 0x000000ffff049224 */ /* 0x000fca00078e0000 */
[----:B------:R0:W2:Y:S04]  /*2c880*/  @!P1 LDG.E.U16 R7, desc[UR8][R4.64] ;  /* 0x0000000804079981 */ /* 0x0000a8000c1e1500 */
[----:B------:R1:W-:Y:S04]  /*2c890*/  STL [R1+0x3684], R8 ;  /* 0x0036840801007387 */ /* 0x0003e80000100800 */
[----:B------:R-:W2:Y:S01]  /*2c8a0*/  LDL R13, [R1+0x1720] ;  /* 0x00172000010d7983 */ /* 0x000ea20000100800 */
[----:B0-----:R-:W-:-:S03]  /*2c8b0*/  PRMT R5, RZ, 0x7610, R5 ;  /* 0x00007610ff057816 */ /* 0x001fc60000000005 */
[----:B-1----:R-:W2:Y:S04]  /*2c8c0*/  LDL R8, [R1+0x172c] ;  /* 0x00172c0001087983 */ /* 0x002ea80000100800 */
[----:B------:R-:W2:Y:S01]  /*2c8d0*/  LDL.LU R0, [R1+0x16c4] ;  /* 0x0016c40001007983 */ /* 0x000ea20000300800 */
[----:B----4-:R-:W-:Y:S02]  /*2c8e0*/  @!P4 IMAD.MOV.U32 R15, RZ, RZ, R10 ;  /* 0x000000ffff0fc224 */ /* 0x010fe400078e000a */
[----:B------:R-:W-:-:S05]  /*2c8f0*/  @!P4 IMAD.MOV.U32 R14, RZ, RZ, R9 ;  /* 0x000000ffff0ec224 */ /* 0x000fca00078e0009 */
[----:B------:R3:W4:Y:S02]  /*2c900*/  @!P4 LDG.E.U16 R6, desc[UR8][R14.64] ;  /* 0x000000080e06c981 */ /* 0x000724000c1e1500 */
[----:B---3--:R-:W-:Y:S02]  /*2c910*/  @!P1 IMAD.MOV.U32 R14, RZ, RZ, R23 ;  /* 0x000000ffff0e9224 */ /* 0x008fe400078e0017 */
[----:B------:R-:W-:-:S05]  /*2c920*/  @!P1 IMAD.MOV.U32 R15, RZ, RZ, R24 ;  /* 0x000000ffff0f9224 */ /* 0x000fca00078e0018 */
[----:B------:R0:W3:Y:S04]  /*2c930*/  @!P1 LDG.E.U16 R5, desc[UR8][R14.64] ;  /* 0x000000080e059981 */ /* 0x0000e8000c1e1500 */
[----:B--2---:R1:W-:Y:S04]  /*2c940*/  STL [R1+0x3688], R7 ;  /* 0x0036880701007387 */ /* 0x0043e80000100800 */
[----:B------:R-:W2:Y:S04]  /*2c950*/  LDL R12, [R1+0x1728] ;  /* 0x00172800010c7983 */ /* 0x000ea80000100800 */
[----:B------:R-:W2:Y:S04]  /*2c960*/  LDL R11, [R1+0x1734] ;  /* 0x00173400010b7983 */ /* 0x000ea80000100800 */
[----:B------:R-:W2:Y:S04]  /*2c970*/  LDL R10, [R1+0x16c8] ;  /* 0x0016c800010a7983 */ /* 0x000ea80000100800 */
[----:B------:R-:W2:Y:S01]  /*2c980*/  LDL R9, [R1+0x16cc] ;  /* 0x0016cc0001097983 */ /* 0x000ea20000100800 */
[----:B0-----:R-:W-:-:S03]  /*2c990*/  @!P4 IMAD.MOV.U32 R14, RZ, RZ, R8 ;  /* 0x000000ffff0ec224 */ /* 0x001fc600078e0008 */
[----:B----4-:R0:W-:Y:S04]  /*2c9a0*/  STL [R1+0x368c], R6 ;  /* 0x00368c0601007387 */ /* 0x0101e80000100800 */
[----:B---3--:R-:W-:Y:S04]  /*2c9b0*/  STL [R1+0x3690], R5 ;  /* 0x0036900501007387 */ /* 0x008fe80000100800 */
[----:B------:R-:W3:Y:S01]  /*2c9c0*/  LDL R8, [R1+0x16c0] ;  /* 0x0016c00001087983 */ /* 0x000ee20000100800 */
[----:B------:R-:W-:Y:S01]  /*2c9d0*/  PRMT R4, RZ, 0x7610, R4 ;  /* 0x00007610ff047816 */ /* 0x000fe20000000004 */
[----:B------:R-:W-:Y:S01]  /*2c9e0*/  @!P4 IMAD.MOV.U32 R15, RZ, RZ, R13 ;  /* 0x000000ffff0fc224 */ /* 0x000fe200078e000d */
[----:B------:R-:W-:-:S02]  /*2c9f0*/  PRMT R3, RZ, 0x7610, R3 ;  /* 0x00007610ff037816 */ /* 0x000fc40000000003 */
[----:B------:R-:W-:Y:S02]  /*2ca00*/  PRMT R22, RZ, 0x7610, R22 ;  /* 0x00007610ff167816 */ /* 0x000fe40000000016 */
[----:B------:R-:W-:Y:S01]  /*2ca10*/  PRMT R18, RZ, 0x7610, R18 ;  /* 0x00007610ff127816 */ /* 0x000fe20000000012 */
[----:B-1----:R-:W4:Y:S04]  /*2ca20*/  LDL R7, [R1+0x1648] ;  /* 0x0016480001077983 */ /* 0x002f280000100800 */
[----:B------:R2:W4:Y:S04]  /*2ca30*/  @!P4 LDG.E.U16 R4, desc[UR8][R14.64] ;  /* 0x000000080e04c981 */ /* 0x000528000c1e1500 */
[----:B0-----:R-:W4:Y:S01]  /*2ca40*/  LDL R6, [R1+0x164c] ;  /* 0x00164c0001067983 */ /* 0x001f220000100800 */
[----:B--2---:R-:W-:-:S02]  /*2ca50*/  @!P1 IMAD.MOV.U32 R15, RZ, RZ, R12 ;  /* 0x000000ffff0f9224 */ /* 0x004fc400078e000c */
[----:B------:R-:W-:-:S05]  /*2ca60*/  @!P1 IMAD.MOV.U32 R14, RZ, RZ, R11 ;  /* 0x000000ffff0e9224 */ /* 0x000fca00078e000b */
[----:B------:R0:W2:Y:S02]  /*2ca70*/  @!P1 LDG.E.U16 R3, desc[UR8][R14.64] ;  /* 0x000000080e039981 */ /* 0x0000a4000c1e1500 */
[----:B0-----:R-:W-:Y:S02]  /*2ca80*/  @!P4 IMAD.MOV.U32 R14, RZ, RZ, R9 ;  /* 0x000000ffff0ec224 */ /* 0x001fe400078e0009 */
[----:B------:R-:W-:-:S05]  /*2ca90*/  @!P4 IMAD.MOV.U32 R15, RZ, RZ, R10 ;  /* 0x000000ffff0fc224 */ /* 0x000fca00078e000a */
[----:B------:R0:W2:Y:S02]  /*2caa0*/  @!P4 LDG.E.U16 R22, desc[UR8][R14.64] ;  /* 0x000000080e16c981 */ /* 0x0000a4000c1e1500 */
[----:B0-----:R-:W-:Y:S02]  /*2cab0*/  @!P1 IMAD.MOV.U32 R14, RZ, RZ, R0 ;  /* 0x000000ffff0e9224 */ /* 0x001fe400078e0000 */
[----:B---3--:R-:W-:-:S05]  /*2cac0*/  @!P1 IMAD.MOV.U32 R15, RZ, RZ, R8 ;  /* 0x000000ffff0f9224 */ /* 0x008fca00078e0008 */
[----:B------:R0:W3:Y:S04]  /*2cad0*/  @!P1 LDG.E.U16 R18, desc[UR8][R14.64] ;  /* 0x000000080e129981 */ /* 0x0000e8000c1e1500 */
[----:B----4-:R1:W-:Y:S01]  /*2cae0*/  STL [R1+0x3694], R4 ;  /* 0x0036940401007387 */ /* 0x0103e20000100800 */
[----:B------:R-:W-:Y:S01]  /*2caf0*/  PRMT R16, RZ, 0x7610, R16 ;  /* 0x00007610ff107816 */ /* 0x000fe20000000010 */
[----:B0-----:R-:W-:Y:S02]  /*2cb00*/  @!P4 IMAD.MOV.U32 R14, RZ, RZ, R6 ;  /* 0x000000ffff0ec224 */ /* 0x001fe400078e0006 */
[----:B------:R-:W-:-:S05]  /*2cb10*/  @!P4 IMAD.MOV.U32 R15, RZ, RZ, R7 ;  /* 0x000000ffff0fc224 */ /* 0x000fca00078e0007 */
[----:B------:R-:W4:Y:S04]  /*2cb20*/  @!P4 LDG.E.U16 R16, desc[UR8][R14.64] ;  /* 0x000000080e10c981 */ /* 0x000f28000c1e1500 */
[----:B--2---:R0:W-:Y:S04]  /*2cb30*/  STL [R1+0x3698], R3 ;  /* 0x0036980301007387 */ /* 0x0041e80000100800 */
[----:B-1----:R-:W2:Y:S04]  /*2cb40*/  LDL R4, [R1+0x1640] ;  /* 0x0016400001047983 */ /* 0x002ea80000100800 */
[----:B------:R-:W2:Y:S04]  /*2cb50*/  LDL R13, [R1+0x15c8] ;  /* 0x0015c800010d7983 */ /* 0x000ea80000100800 */
[----:B------:R-:W2:Y:S04]  /*2cb60*/  LDL R12, [R1+0x15cc] ;  /* 0x0015cc00010c7983 */ /* 0x000ea80000100800 */
[----:B------:R-:W2:Y:S04]  /*2cb70*/  LDL R10, [R1+0x15c4] ;  /* 0x0015c400010a7983 */ /* 0x000ea80000100800 */
[----:B0-----:R-:W2:Y:S04]  /*2cb80*/  LDL R3, [R1+0x1644] ;  /* 0x0016440001037983 */ /* 0x001ea80000100800 */
[----:B------:R-:W-:Y:S04]  /*2cb90*/  STL [R1+0x369c], R22 ;  /* 0x00369c1601007387 */ /* 0x000fe80000100800 */
[----:B------:R0:W-:Y:S04]  /*2cba0*/  STL [R1+0x1cfc], R0 ;  /* 0x001cfc0001007387 */ /* 0x0001e80000100800 */
[----:B---3--:R-:W-:Y:S04]  /*2cbb0*/  STL [R1+0x36a0], R18 ;  /* 0x0036a01201007387 */ /* 0x008fe80000100800 */
[----:B------:R-:W3:Y:S04]  /*2cbc0*/  LDL R11, [R1+0x15c0] ;  /* 0x0015c000010b7983 */ /* 0x000ee80000100800 */
[----:B------:R-:W3:Y:S04]  /*2cbd0*/  LDL R9, [R1+0x1548] ;  /* 0x0015480001097983 */ /* 0x000ee80000100800 */
[----:B------:R-:W3:Y:S04]  /*2cbe0*/  LDL R8, [R1+0x154c] ;  /* 0x00154c0001087983 */ /* 0x000ee80000100800 */
[----:B------:R-:W3:Y:S04]  /*2cbf0*/  LDL R7, [R1+0x1780] ;  /* 0x0017800001077983 */ /* 0x000ee80000100800 */
[----:B------:R-:W3:Y:S01]  /*2cc00*/  LDL R6, [R1+0x178c] ;  /* 0x00178c0001067983 */ /* 0x000ee20000100800 */
[----:B------:R-:W-:-:S02]  /*2cc10*/  PRMT R17, RZ, 0x7610, R17 ;  /* 0x00007610ff117816 */ /* 0x000fc40000000011 */
[----:B------:R-:W-:Y:S02]  /*2cc20*/  PRMT R19, RZ, 0x7610, R19 ;  /* 0x00007610ff137816 */ /* 0x000fe40000000013 */
[----:B------:R-:W-:Y:S02]  /*2cc30*/  PRMT R20, RZ, 0x7610, R20 ;  /* 0x00007610ff147816 */ /* 0x000fe40000000014 */
[----:B------:R-:W-:Y:S02]  /*2cc40*/  PRMT R21, RZ, 0x7610, R21 ;  /* 0x00007610ff157816 */ /* 0x000fe40000000015 */
[----:B------:R-:W-:Y:S01]  /*2cc50*/  PRMT R5, RZ, 0x7610, R5 ;  /* 0x00007610ff057816 */ /* 0x000fe20000000005 */
[----:B----4-:R-:W-:Y:S01]  /*2cc60*/  STL [R1+0x36a4], R16 ;  /* 0x0036a41001007387 */ /* 0x010fe20000100800 */
[----:B--2---:R-:W-:-:S03]  /*2cc70*/  @!P1 IMAD.MOV.U32 R15, RZ, RZ, R4 ;  /* 0x000000ffff0f9224 */ /* 0x004fc600078e0004 */
[----:B------:R-:W2:Y:S01]  /*2cc80*/  LDL R4, [R1+0x1788] ;  /* 0x0017880001047983 */ /* 0x000ea20000100800 */
[----:B------:R-:W-:-:S03]  /*2cc90*/  @!P1 IMAD.MOV.U32 R14, RZ, RZ, R3 ;  /* 0x000000ffff0e9224 */ /* 0x000fc600078e0003 */
[----:B------:R-:W4:Y:S04]  /*2cca0*/  LDL R3, [R1+0x1790] ;  /* 0x0017900001037983 */ /* 0x000f280000100800 */
[----:B------:R1:W2:Y:S02]  /*2ccb0*/  @!P1 LDG.E.U16 R17, desc[UR8][R14.64] ;  /* 0x000000080e119981 */ /* 0x0002a4000c1e1500 */
[----:B-1----:R-:W-:Y:S02]  /*2ccc0*/  @!P4 IMAD.MOV.U32 R14, RZ, RZ, R12 ;  /* 0x000000ffff0ec224 */ /* 0x002fe400078e000c */
[----:B------:R-:W-:-:S05]  /*2ccd0*/  @!P4 IMAD.MOV.U32 R15, RZ, RZ, R13 ;  /* 0x000000ffff0fc224 */ /* 0x000fca00078e000d */
[----:B------:R1:W4:Y:S02]  /*2cce0*/  @!P4 LDG.E.U16 R19, desc[UR8][R14.64] ;  /* 0x000000080e13c981 */ /* 0x000324000c1e1500 */
[----:B-1----:R-:W-:Y:S02]  /*2ccf0*/  @!P1 IMAD.MOV.U32 R14, RZ, RZ, R10 ;  /* 0x000000ffff0e9224 */ /* 0x002fe400078e000a */
[----:B---3--:R-:W-:-:S05]  /*2cd00*/  @!P1 IMAD.MOV.U32 R15, RZ, RZ, R11 ;  /* 0x000000ffff0f9224 */ /* 0x008fca00078e000b */
[----:B------:R1:W3:Y:S02]  /*2cd10*/  @!P1 LDG.E.U16 R20, desc[UR8][R14.64] ;  /* 0x000000080e149981 */ /* 0x0002e4000c1e1500 */
[----:B-1----:R-:W-:Y:S02]  /*2cd20*/  @!P4 IMAD.MOV.U32 R14, RZ, RZ, R8 ;  /* 0x000000ffff0ec224 */ /* 0x002fe400078e0008 */
[----:B------:R-:W-:-:S05]  /*2cd30*/  @!P4 IMAD.MOV.U32 R15, RZ, RZ, R9 ;  /* 0x000000ffff0fc224 */ /* 0x000fca00078e0009 */
[----:B------:R1:W3:Y:S02]  /*2cd40*/  @!P4 LDG.E.U16 R21, desc[UR8][R14.64] ;  /* 0x000000080e15c981 */ /* 0x0002e4000c1e1500 */
[----:B-1----:R-:W-:Y:S02]  /*2cd50*/  @!P4 IMAD.MOV.U32 R14, RZ, RZ, R6 ;  /* 0x000000ffff0ec224 */ /* 0x002fe400078e0006 */
[----:B------:R-:W-:-:S05]  /*2cd60*/  @!P4 IMAD.MOV.U32 R15, RZ, RZ, R7 ;  /* 0x000000ffff0fc224 */ /* 0x000fca00078e0007 */
[----:B------:R4:W3:Y:S01]  /*2cd70*/  @!P4 LDG.E.U16 R5, desc[UR8][R14.64] ;  /* 0x000000080e05c981 */ /* 0x0008e2000c1e1500 */
[----:B0-----:R-:W-:-:S03]  /*2cd80*/  PRMT R0, RZ, 0x7610, R0 ;  /* 0x00007610ff007816 */ /* 0x001fc60000000000 */
[----:B--2---:R-:W-:Y:S01]  /*2cd90*/  STL [R1+0x36a8], R17 ;  /* 0x0036a81101007387 */ /* 0x004fe20000100800 */
[----:B----4-:R-:W-:Y:S02]  /*2cda0*/  @!P1 IMAD.MOV.U32 R14, RZ, RZ, R3 ;  /* 0x000000ffff0e9224 */ /* 0x010fe400078e0003 */
[----:B------:R-:W-:-:S05]  /*2cdb0*/  @!P1 IMAD.MOV.U32 R15, RZ, RZ, R4 ;  /* 0x000000ffff0f9224 */ /* 0x000fca00078e0004 */
[----:B------:R-:W2:Y:S04]  /*2cdc0*/  @!P1 LDG.E.U16 R0, desc[UR8][R14.64] ;  /* 0x000000080e009981 */ /* 0x000ea8000c1e1500 */
[----:B------:R-:W-:Y:S04]  /*2cdd0*/  STL [R1+0x36ac], R19 ;  /* 0x0036ac1301007387 */ /* 0x000fe80000100800 */
[----:B---3--:R-:W-:Y:S04]  /*2cde0*/  STL [R1+0x36b0], R20 ;  /* 0x0036b01401007387 */ /* 0x008fe80000100800 */
[----:B------:R0:W-:Y:S04]  /*2cdf0*/  STL [R1+0x36b4], R21 ;  /* 0x0036b41501007387 */ /* 0x0001e80000100800 */
[----:B0-----:R-:W3:Y:S04]  /*2ce00*/  LDL.LU R21, [R1+0x288] ;  /* 0x0002880001157983 */ /* 0x001ee80000300800 */
[----:B------:R-:W4:Y:S04]  /*2ce10*/  LDL.LU R20, [R1+0x278] ;  /* 0x0002780001147983 */ /* 0x000f280000300800 */
        /* <DEDUP_REMOVED lines=209> */
[----:B0-----:R-:W2:Y:S04]  /*2db30*/  LDL.LU R15, [R1+0x298] ;  /* 0x00029800010f7983 */ /* 0x001ea80000300800 */
        /* <DEDUP_REMOVED lines=156> */
[----:B0-----:R-:W4:Y:S04]  /*2e500*/  LDL.LU R14, [R1+0x2e8] ;  /* 0x0002e800010e7983 */ /* 0x001f280000300800 */
[----:B--2---:R-:W-:Y:S04]  /*2e510*/  STL [R1+0x306c], R0 ;  /* 0x00306c0001007387 */ /* 0x004fe80000100800 */
[----:B------:R0:W-:Y:S04]  /*2e520*/  STL [R1+0x36bc], R0 ;  /* 0x0036bc0001007387 */ /* 0x0001e80000100800 */
[----:B0-----:R-:W2:Y:S01]  /*2e530*/  LDL.LU R0, [R1+0x1b8] ;  /* 0x0001b80001007983 */ /* 0x001ea20000300800 */
[----:B------:R-:W0:Y:S02]  /*2e540*/  S2R R2, SR_TID.X ;  /* 0x0000000000027919 */ /* 0x000e240000002100 */
[----:B0-----:R-:W-:-:S05]  /*2e550*/  LOP3.LUT R2, R2, 0x3f, RZ, 0xc0, !PT ;  /* 0x0000003f02027812 */ /* 0x001fca00078ec0ff */
[----:B------:R-:W-:-:S05]  /*2e560*/  IMAD.SHL.U32 R2, R2, 0x2, RZ ;  /* 0x0000000202027824 */ /* 0x000fca00078e00ff */
[----:B------:R0:W-:Y:S04]  /*2e570*/  STS.U16 [R2+UR5+0x11800], R9 ;  /* 0x0118000902007988 */ /* 0x0001e80008000405 */
[----:B---3--:R-:W-:Y:S04]  /*2e580*/  STS.U16 [R2+UR5+0x10600], R21 ;  /* 0x0106001502007988 */ /* 0x008fe80008000405 */
[----:B----4-:R-:W-:Y:S04]  /*2e590*/  STS.U16 [R2+UR5+0x10800], R20 ;  /* 0x0108001402007988 */ /* 0x010fe80008000405 */
[----:B------:R-:W-:Y:S04]  /*2e5a0*/  STS.U16 [R2+UR5+0x10a00], R19 ;  /* 0x010a001302007988 */ /* 0x000fe80008000405 */
[----:B------:R-:W-:Y:S04]  /*2e5b0*/  STS.U16 [R2+UR5+0x10c00], R17 ;  /* 0x010c001102007988 */ /* 0x000fe80008000405 */
[----:B------:R-:W-:Y:S04]  /*2e5c0*/  STS.U16 [R2+UR5+0x10e00], R16 ;  /* 0x010e001002007988 */ /* 0x000fe80008000405 */
[----:B------:R-:W-:Y:S01]  /*2e5d0*/  STS.U16 [R2+UR5+0x11000], R18 ;  /* 0x0110001202007988 */ /* 0x000fe20008000405 */
[----:B0-----:R-:W-:-:S03]  /*2e5e0*/  LOP3.LUT R9, R2, 0x10, RZ, 0x3c, !PT ;  /* 0x0000001002097812 */ /* 0x001fc600078e3cff */
[----:B------:R-:W-:Y:S04]  /*2e5f0*/  STS.U16 [R2+UR5+0x11200], R22 ;  /* 0x0112001602007988 */ /* 0x000fe80008000405 */
[----:B------:R-:W-:Y:S04]  /*2e600*/  STS.U16 [R2+UR5+0x11400], R3 ;  /* 0x0114000302007988 */ /* 0x000fe80008000405 */
[----:B------:R-:W-:Y:S04]  /*2e610*/  STS.U16 [R2+UR5+0x11600], R4 ;  /* 0x0116000402007988 */ /* 0x000fe80008000405 */
[----:B------:R-:W-:Y:S04]  /*2e620*/  STS.U16 [R2+UR5+0x11a00], R5 ;  /* 0x011a000502007988 */ /* 0x000fe80008000405 */
[----:B------:R-:W-:Y:S04]  /*2e630*/  STS.U16 [R2+UR5+0x11c00], R6 ;  /* 0x011c000602007988 */ /* 0x000fe80008000405 */
[----:B------:R-:W-:Y:S04]  /*2e640*/  STS.U16 [R2+UR5+0x11e00], R7 ;  /* 0x011e000702007988 */ /* 0x000fe80008000405 */
[----:B------:R-:W-:Y:S04]  /*2e650*/  STS.U16 [R2+UR5+0x10400], R15 ;  /* 0x0104000f02007988 */ /* 0x000fe80008000405 */
[----:B------:R-:W-:Y:S04]  /*2e660*/  STS.U16 [R2+UR5+0x10200], R14 ;  /* 0x0102000e02007988 */ /* 0x000fe80008000405 */
[----:B--2---:R-:W-:Y:S04]  /*2e670*/  STS.U16 [R2+UR5+0x10000], R0 ;  /* 0x0100000002007988 */ /* 0x004fe80008000405 */
[----:B------:R0:W-:Y:S04]  /*2e680*/  STS.U16 [R9+UR5+0x10080], R27 ;  /* 0x0100801b09007988 */ /* 0x0001e80008000405 */
[----:B0-----:R-:W2:Y:S04]  /*2e690*/  LDL.LU R27, [R1+0x1f4] ;  /* 0x0001f400011b7983 */ /* 0x001ea80000300800 */
[----:B------:R-:W3:Y:S04]  /*2e6a0*/  LDL.LU R0, [R1+0x1c4] ;  /* 0x0001c40001007983 */ /* 0x000ee80000300800 */
[----:B---3--:R0:W-:Y:S04]  /*2e6b0*/  STL [R1+0x3728], R0 ;  /* 0x0037280001007387 */ /* 0x0081e80000100800 */
[----:B0-----:R-:W3:Y:S01]  /*2e6c0*/  LDL.LU R0, [R1+0x1d4] ;  /* 0x0001d40001007983 */ /* 0x001ee20000300800 */
[----:B------:R-:W-:-:S02]  /*2e6d0*/  LOP3.LUT R15, R2, 0x20, RZ, 0x3c, !PT ;  /* 0x00000020020f7812 */ /* 0x000fc400078e3cff */
[----:B------:R-:W0:Y:S01]  /*2e6e0*/  S2R R2, SR_TID.X ;  /* 0x0000000000027919 */ /* 0x000e220000002100 */
        /* <DEDUP_REMOVED lines=8> */
[----:B---3--:R1:W-:Y:S04]  /*2e770*/  STL [R1+0x372c], R0 ;  /* 0x00372c0001007387 */ /* 0x0083e80000100800 */
[----:B-1----:R-:W3:Y:S04]  /*2e780*/  LDL.LU R0, [R1+0x1e4] ;  /* 0x0001e40001007983 */ /* 0x002ee80000300800 */
        /* <DEDUP_REMOVED lines=11> */
[----:B0-----:R-:W-:-:S03]  /*2e840*/  LOP3.LUT R2, R2, 0x3f, RZ, 0xc0, !PT ;  /* 0x0000003f02027812 */ /* 0x001fc600078ec0ff */
[----:B------:R-:W4:Y:S04]  /*2e850*/  LDL.LU R6, [R1+0x200] ;  /* 0x0002000001067983 */ /* 0x000f280000300800 */
[----:B------:R-:W4:Y:S04]  /*2e860*/  LDL.LU R7, [R1+0x1f0] ;  /* 0x0001f00001077983 */ /* 0x000f280000300800 */
[----:B------:R-:W4:Y:S04]  /*2e870*/  LDL.LU R8, [R1+0x1e0] ;  /* 0x0001e00001087983 */ /* 0x000f280000300800 */
[----:B------:R-:W-:Y:S04]  /*2e880*/  STS.U16 [R9+UR5+0x11280], R13 ;  /* 0x0112800d09007988 */ /* 0x000fe80008000405 */
[----:B------:R-:W4:Y:S04]  /*2e890*/  LDL.LU R24, [R1+0x1d0] ;  /* 0x0001d00001187983 */ /* 0x000f280000300800 */
[----:B------:R-:W-:Y:S04]  /*2e8a0*/  STS.U16 [R9+UR5+0x11480], R23 ;  /* 0x0114801709007988 */ /* 0x000fe80008000405 */
[----:B------:R-:W4:Y:S01]  /*2e8b0*/  LDL.LU R25, [R1+0x1c0] ;  /* 0x0001c00001197983 */ /* 0x000f220000300800 */
[----:B------:R-:W-:-:S03]  /*2e8c0*/  IMAD.SHL.U32 R2, R2, 0x2, RZ ;  /* 0x0000000202027824 */ /* 0x000fc600078e00ff */
[----:B------:R-:W-:Y:S04]  /*2e8d0*/  STS.U16 [R9+UR5+0x11680], R26 ;  /* 0x0116801a09007988 */ /* 0x000fe80008000405 */
[----:B------:R-:W4:Y:S04]  /*2e8e0*/  LDL.LU R28, [R1+0x2ec] ;  /* 0x0002ec00011c7983 */ /* 0x000f280000300800 */
[----:B--2---:R0:W-:Y:S04]  /*2e8f0*/  STS.U16 [R9+UR5+0x11880], R27 ;  /* 0x0118801b09007988 */ /* 0x0041e80008000405 */
[----:B------:R-:W2:Y:S01]  /*2e900*/  LDL.LU R29, [R1+0x29c] ;  /* 0x00029c00011d7983 */ /* 0x000ea20000300800 */
[----:B------:R-:W-:-:S03]  /*2e910*/  LOP3.LUT R2, R2, 0x10, RZ, 0x3c, !PT ;  /* 0x0000001002027812 */ /* 0x000fc600078e3cff */
        /* <DEDUP_REMOVED lines=8> */
[----:B---3--:R0:W-:Y:S04]  /*2e9a0*/  STS.U16 [R2+UR5+0x11a80], R0 ;  /* 0x011a800002007988 */ /* 0x0081e80008000405 */
[----:B0-----:R-:W3:Y:S04]  /*2e9b0*/  LDL.LU R0, [R1+0x372c] ;  /* 0x00372c0001007983 */ /* 0x001ee80000300800 */
[----:B---3--:R0:W-:Y:S04]  /*2e9c0*/  STS.U16 [R2+UR5+0x11c80], R0 ;  /* 0x011c800002007988 */ /* 0x0081e80008000405 */
[----:B0-----:R-:W3:Y:S04]  /*2e9d0*/  LDL.LU R0, [R1+0x3728] ;  /* 0x0037280001007983 */ /* 0x001ee80000300800 */
[----:B------:R-:W-:Y:S04]  /*2e9e0*/  STL [R1+0x36c0], R15 ;  /* 0x0036c00f01007387 */ /* 0x000fe80000100800 */
[----:B---3--:R0:W-:Y:S02]  /*2e9f0*/  STS.U16 [R2+UR5+0x11e80], R0 ;  /* 0x011e800002007988 */ /* 0x0081e40008000405 */
[----:B0-----:R-:W0:Y:S02]  /*2ea00*/  S2R R2, SR_TID.X ;  /* 0x0000000000027919 */ /* 0x001e240000002100 */
[----:B0-----:R-:W-:-:S05]  /*2ea10*/  LOP3.LUT R2, R2, 0x3f, RZ, 0xc0, !PT ;  /* 0x0000003f02027812 */ /* 0x001fca00078ec0ff */
[----:B------:R-:W-:-:S05]  /*2ea20*/  IMAD.SHL.U32 R2, R2, 0x2, RZ ;  /* 0x0000000202027824 */ /* 0x000fca00078e00ff */
[----:B------:R-:W-:Y:S02]  /*2ea30*/  LOP3.LUT R0, R2, 0x30, RZ, 0x3c, !PT ;  /* 0x0000003002007812 */ /* 0x000fe400078e3cff */
[----:B------:R-:W3:Y:S04]  /*2ea40*/  LDL.LU R2, [R1+0x1dc] ;  /* 0x0001dc0001027983 */ /* 0x000ee80000300800 */
[----:B---3--:R0:W-:Y:S04]  /*2ea50*/  STL [R1+0x371c], R2 ;  /* 0x00371c0201007387 */ /* 0x0081e80000100800 */
[----:B0-----:R-:W3:Y:S04]  /*2ea60*/  LDL.LU R2, [R1+0x1ec] ;  /* 0x0001ec0001027983 */ /* 0x001ee80000300800 */
[----:B---3--:R0:W-:Y:S04]  /*2ea70*/  STL [R1+0x3720], R2 ;  /* 0x0037200201007387 */ /* 0x0081e80000100800 */
[----:B0-----:R-:W3:Y:S04]  /*2ea80*/  LDL.LU R2, [R1+0x1fc] ;  /* 0x0001fc0001027983 */ /* 0x001ee80000300800 */
[----:B----4-:R-:W-:Y:S04]  /*2ea90*/  STS.U16 [R15+UR5+0x10100], R14 ;  /* 0x0101000e0f007988 */ /* 0x010fe80008000405 */
        /* <DEDUP_REMOVED lines=16> */
[----:B0-----:R-:W3:Y:S04]  /*2eba0*/  LDL.LU R2, [R1+0x20c] ;  /* 0x00020c0001027983 */ /* 0x001ee80000300800 */
        /* <DEDUP_REMOVED lines=16> */
[----:B------:R0:W-:Y:S04]  /*2ecb0*/  STS.U16 [R0+UR5+0x10180], R28 ;  /* 0x0101801c00007988 */ /* 0x0001e80008000405 */
[----:B------:R-:W4:Y:S04]  /*2ecc0*/  LDL.LU R25, [R1+0x17c] ;  /* 0x00017c0001197983 */ /* 0x000f280000300800 */
[----:B--2---:R1:W-:Y:S04]  /*2ecd0*/  STS.U16 [R0+UR5+0x10380], R29 ;  /* 0x0103801d00007988 */ /* 0x0043e80008000405 */
[----:B------:R2:W-:Y:S04]  /*2ece0*/  STS.U16 [R0+UR5+0x10580], R9 ;  /* 0x0105800900007988 */ /* 0x0005e80008000405 */
[----:B------:R0:W-:Y:S04]  /*2ecf0*/  STS.U16 [R0+UR5+0x10780], R10 ;  /* 0x0107800a00007988 */ /* 0x0001e80008000405 */
[----:B------:R1:W-:Y:S04]  /*2ed00*/  STS.U16 [R0+UR5+0x10980], R11 ;  /* 0x0109800b00007988 */ /* 0x0003e80008000405 */
[----:B------:R2:W-:Y:S04]  /*2ed10*/  STS.U16 [R0+UR5+0x10b80], R12 ;  /* 0x010b800c00007988 */ /* 0x0005e80008000405 */
[----:B0-----:R-:W4:Y:S04]  /*2ed20*/  LDL.LU R28, [R1+0x178] ;  /* 0x00017800011c7983 */ /* 0x001f280000300800 */
[----:B-1----:R-:W4:Y:S04]  /*2ed30*/  LDL.LU R29, [R1+0x174] ;  /* 0x00017400011d7983 */ /* 0x002f280000300800 */
[----:B--2---:R-:W2:Y:S04]  /*2ed40*/  LDL.LU R9, [R1+0x170] ;  /* 0x0001700001097983 */ /* 0x004ea80000300800 */
[----:B------:R-:W2:Y:S04]  /*2ed50*/  LDL.LU R10, [R1+0x16c] ;  /* 0x00016c00010a7983 */ /* 0x000ea80000300800 */
[----:B------:R-:W2:Y:S04]  /*2ed60*/  LDL.LU R11, [R1+0x168] ;  /* 0x00016800010b7983 */ /* 0x000ea80000300800 */
[----:B------:R0:W-:Y:S04]  /*2ed70*/  STS.U16 [R0+UR5+0x10d80], R13 ;  /* 0x010d800d00007988 */ /* 0x0001e80008000405 */
[----:B------:R-:W2:Y:S04]  /*2ed80*/  LDL.LU R12, [R1+0x164] ;  /* 0x00016400010c7983 */ /* 0x000ea80000300800 */
[----:B------:R1:W-:Y:S04]  /*2ed90*/  STS.U16 [R0+UR5+0x10f80], R23 ;  /* 0x010f801700007988 */ /* 0x0003e80008000405 */
[----:B------:R1:W-:Y:S04]  /*2eda0*/  STS.U16 [R0+UR5+0x11180], R26 ;  /* 0x0111801a00007988 */ /* 0x0003e80008000405 */
[----:B------:R1:W-:Y:S04]  /*2edb0*/  STS.U16 [R0+UR5+0x11380], R27 ;  /* 0x0113801b00007988 */ /* 0x0003e80008000405 */
[----:B0-----:R-:W2:Y:S04]  /*2edc0*/  LDL.LU R13, [R1+0x160] ;  /* 0x00016000010d7983 */ /* 0x001ea80000300800 */
[----:B-1----:R-:W2:Y:S04]  /*2edd0*/  LDL.LU R23, [R1+0x15c] ;  /* 0x00015c0001177983 */ /* 0x002ea80000300800 */
[----:B------:R-:W2:Y:S04]  /*2ede0*/  LDL.LU R26, [R1+0x158] ;  /* 0x00015800011a7983 */ /* 0x000ea80000300800 */
[----:B------:R-:W2:Y:S04]  /*2edf0*/  LDL.LU R27, [R1+0x154] ;  /* 0x00015400011b7983 */ /* 0x000ea80000300800 */
[----:B---3--:R0:W-:Y:S04]  /*2ee00*/  STS.U16 [R0+UR5+0x11580], R2 ;  /* 0x0115800200007988 */ /* 0x0081e80008000405 */
[----:B0-----:R-:W3:Y:S04]  /*2ee10*/  LDL.LU R2, [R1+0x3724] ;  /* 0x0037240001027983 */ /* 0x001ee80000300800 */
[----:B---3--:R0:W-:Y:S04]  /*2ee20*/  STS.U16 [R0+UR5+0x11780], R2 ;  /* 0x0117800200007988 */ /* 0x0081e80008000405 */
[----:B0-----:R-:W3:Y:S04]  /*2ee30*/  LDL.LU R2, [R1+0x3720] ;  /* 0x0037200001027983 */ /* 0x001ee80000300800 */
[----:B---3--:R0:W-:Y:S04]  /*2ee40*/  STS.U16 [R0+UR5+0x11980], R2 ;  /* 0x0119800200007988 */ /* 0x0081e80008000405 */
[----:B0-----:R-:W3:Y:S04]  /*2ee50*/  LDL.LU R2, [R1+0x371c] ;  /* 0x00371c0001027983 */ /* 0x001ee80000300800 */
[----:B---3--:R0:W-:Y:S02]  /*2ee60*/  STS.U16 [R0+UR5+0x11b80], R2 ;  /* 0x011b800200007988 */ /* 0x0081e40008000405 */
[----:B0-----:R-:W0:Y:S02]  /*2ee70*/  S2R R2, SR_TID.X ;  /* 0x0000000000027919 */ /* 0x001e240000002100 */
[----:B----4-:R-:W-:Y:S04]  /*2ee80*/  STS.U16 [R0+UR5+0x11d80], R15 ;  /* 0x011d800f00007988 */ /* 0x010fe80008000405 */
[----:B------:R-:W-:Y:S01]  /*2ee90*/  STS.U16 [R0+UR5+0x11f80], R14 ;  /* 0x011f800e00007988 */ /* 0x000fe20008000405 */
[----:B0-----:R-:W-:-:S05]  /*2eea0*/  LOP3.LUT R2, R2, 0x3f, RZ, 0xc0, !PT ;  /* 0x0000003f02027812 */ /* 0x001fca00078ec0ff */
[----:B------:R-:W-:-:S05]  /*2eeb0*/  IMAD.SHL.U32 R2, R2, 0x2, RZ ;  /* 0x0000000202027824 */ /* 0x000fca00078e00ff */
[----:B--2---:R0:W-:Y:S04]  /*2eec0*/  STS.U16 [R2+UR5+0x4080], R9 ;  /* 0x0040800902007988 */ /* 0x0041e80008000405 */
[----:B0-----:R-:W2:Y:S04]  /*2eed0*/  LDL.LU R9, [R1+0x144] ;  /* 0x0001440001097983 */ /* 0x001ea80000300800 */
[----:B--2---:R0:W-:Y:S04]  /*2eee0*/  STL [R1+0x3710], R9 ;  /* 0x0037100901007387 */ /* 0x0041e80000100800 */
[----:B0-----:R-:W2:Y:S04]  /*2eef0*/  LDL.LU R9, [R1+0x148] ;  /* 0x0001480001097983 */ /* 0x001ea80000300800 */
[----:B--2---:R0:W-:Y:S04]  /*2ef00*/  STL [R1+0x3714], R9 ;  /* 0x0037140901007387 */ /* 0x0041e80000100800 */
[----:B0-----:R-:W2:Y:S04]  /*2ef10*/  LDL.LU R9, [R1+0x14c] ;  /* 0x00014c0001097983 */ /* 0x001ea80000300800 */
[----:B------:R-:W-:Y:S04]  /*2ef20*/  STS.U16 [R2+UR5+0x4800], R10 ;  /* 0x0048000a02007988 */ /* 0x000fe80008000405 */
[----:B------:R-:W-:Y:S04]  /*2ef30*/  STS.U16 [R2+UR5+0x4880], R11 ;  /* 0x0048800b02007988 */ /* 0x000fe80008000405 */
[----:B------:R-:W-:Y:S04]  /*2ef40*/  STS.U16 [R2+UR5+0x5000], R12 ;  /* 0x0050000c02007988 */ /* 0x000fe80008000405 */
[----:B------:R-:W-:Y:S04]  /*2ef50*/  STS.U16 [R2+UR5+0x5080], R13 ;  /* 0x0050800d02007988 */ /* 0x000fe80008000405 */
[----:B------:R-:W-:Y:S04]  /*2ef60*/  STS.U16 [R2+UR5+0x5800], R23 ;  /* 0x0058001702007988 */ /* 0x000fe80008000405 */
[----:B------:R-:W-:Y:S04]  /*2ef70*/  STS.U16 [R2+UR5+0x5880], R26 ;  /* 0x0058801a02007988 */ /* 0x000fe80008000405 */
[----:B------:R-:W-:Y:S04]  /*2ef80*/  STS.U16 [R2+UR5+0x6000], R27 ;  /* 0x0060001b02007988 */ /* 0x000fe80008000405 */
[----:B------:R-:W-:Y:S04]  /*2ef90*/  STS.U16 [R2+UR5], R21 ;  /* 0x0000001502007988 */ /* 0x000fe80008000405 */
[----:B------:R-:W-:Y:S04]  /*2efa0*/  STS.U16 [R2+UR5+0x80], R20 ;  /* 0x0000801402007988 */ /* 0x000fe80008000405 */
[----:B------:R-:W-:Y:S04]  /*2efb0*/  STS.U16 [R2+UR5+0x800], R19 ;  /* 0x0008001302007988 */ /* 0x000fe80008000405 */
[----:B------:R-:W-:Y:S04]  /*2efc0*/  STS.U16 [R2+UR5+0x880], R17 ;  /* 0x0008801102007988 */ /* 0x000fe80008000405 */
[----:B------:R-:W-:Y:S04]  /*2efd0*/  STS.U16 [R2+UR5+0x1000], R16 ;  /* 0x0010001002007988 */ /* 0x000fe80008000405 */
[----:B--2---:R0:W-:Y:S04]  /*2efe0*/  STL [R1+0x3718], R9 ;  /* 0x0037180901007387 */ /* 0x0041e80000100800 */
[----:B0-----:R-:W2:Y:S04]  /*2eff0*/  LDL.LU R9, [R1+0x150] ;  /* 0x0001500001097983 */ /* 0x001ea80000300800 */
[----:B------:R-:W3:Y:S04]  /*2f000*/  LDL.LU R10, [R1+0x140] ;  /* 0x00014000010a7983 */ /* 0x000ee80000300800 */
[----:B------:R-:W4:Y:S04]  /*2f010*/  LDL.LU R11, [R1+0x13c] ;  /* 0x00013c00010b7983 */ /* 0x000f280000300800 */
        /* <DEDUP_REMOVED lines=12> */
[----:B------:R0:W-:Y:S04]  /*2f0e0*/  STS.U16 [R2+UR5+0x1080], R18 ;  /* 0x0010801202007988 */ /* 0x0001e80008000405 */
[----:B------:R-:W3:Y:S04]  /*2f0f0*/  LDL.LU R16, [R1+0x108] ;  /* 0x0001080001107983 */ /* 0x000ee80000300800 */
[----:B------:R1:W-:Y:S04]  /*2f100*/  STS.U16 [R2+UR5+0x1800], R22 ;  /* 0x0018001602007988 */ /* 0x0003e80008000405 */
[----:B------:R0:W-:Y:S04]  /*2f110*/  STS.U16 [R2+UR5+0x1880], R3 ;  /* 0x0018800302007988 */ /* 0x0001e80008000405 */
[----:B------:R0:W-:Y:S04]  /*2f120*/  STS.U16 [R2+UR5+0x2000], R4 ;  /* 0x0020000402007988 */ /* 0x0001e80008000405 */
[----:B------:R1:W-:Y:S04]  /*2f130*/  STS.U16 [R2+UR5+0x2080], R5 ;  /* 0x0020800502007988 */ /* 0x0003e80008000405 */
[----:B------:R1:W-:Y:S04]  /*2f140*/  STS.U16 [R2+UR5+0x2800], R6 ;  /* 0x0028000602007988 */ /* 0x0003e80008000405 */
[----:B0-----:R-:W3:Y:S04]  /*2f150*/  LDL.LU R18, [R1+0x104] ;  /* 0x0001040001127983 */ /* 0x001ee80000300800 */
[----:B-1----:R-:W3:Y:S04]  /*2f160*/  LDL.LU R22, [R1+0x100] ;  /* 0x0001000001167983 */ /* 0x002ee80000300800 */
        /* <DEDUP_REMOVED lines=15> */
[----:B------:R-:W3:Y:S04]  /*2f260*/  LDL.LU R29, [R1+0xd8] ;  /* 0x0000d800011d7983 */ /* 0x000ee80000300800 */
[----:B--2---:R0:W-:Y:S04]  /*2f270*/  STS.U16 [R2+UR5+0x6080], R9 ;  /* 0x0060800902007988 */ /* 0x0041e80008000405 */
[----:B0-----:R-:W2:Y:S04]  /*2f280*/  LDL.LU R9, [R1+0x3718] ;  /* 0x0037180001097983 */ /* 0x001ea80000300800 */
[----:B--2---:R0:W-:Y:S04]  /*2f290*/  STS.U16 [R2+UR5+0x6800], R9 ;  /* 0x0068000902007988 */ /* 0x0041e80008000405 */
[----:B0-----:R-:W2:Y:S04]  /*2f2a0*/  LDL.LU R9, [R1+0x3714] ;  /* 0x0037140001097983 */ /* 0x001ea80000300800 */
[----:B--2---:R0:W-:Y:S04]  /*2f2b0*/  STS.U16 [R2+UR5+0x6880], R9 ;  /* 0x0068800902007988 */ /* 0x0041e80008000405 */
[----:B0-----:R-:W2:Y:S04]  /*2f2c0*/  LDL.LU R9, [R1+0x3710] ;  /* 0x0037100001097983 */ /* 0x001ea80000300800 */
[----:B---3--:R-:W-:Y:S04]  /*2f2d0*/  STS.U16 [R2+UR5+0x7080], R10 ;  /* 0x0070800a02007988 */ /* 0x008fe80008000405 */
        /* <DEDUP_REMOVED lines=9> */
[----:B--2---:R0:W-:Y:S04]  /*2f370*/  STS.U16 [R2+UR5+0x7000], R9 ;  /* 0x0070000902007988 */ /* 0x0041e80008000405 */
[----:B0-----:R-:W2:Y:S04]  /*2f380*/  LDL.LU R9, [R1+0x370c] ;  /* 0x00370c0001097983 */ /* 0x001ea80000300800 */
[----:B------:R-:W3:Y:S04]  /*2f390*/  LDL.LU R10, [R1+0x3708] ;  /* 0x00370800010a7983 */ /* 0x000ee80000300800 */
[----:B------:R-:W4:Y:S04]  /*2f3a0*/  LDL.LU R11, [R1+0x3704] ;  /* 0x00370400010b7983 */ /* 0x000f280000300800 */
[----:B------:R-:W2:Y:S04]  /*2f3b0*/  LDL.LU R12, [R1+0x3700] ;  /* 0x00370000010c7983 */ /* 0x000ea80000300800 */
[----:B------:R-:W2:Y:S04]  /*2f3c0*/  LDL.LU R13, [R1+0x36fc] ;  /* 0x0036fc00010d7983 */ /* 0x000ea80000300800 */
[----:B------:R-:W2:Y:S04]  /*2f3d0*/  LDL.LU R23, [R1+0x36f8] ;  /* 0x0036f80001177983 */ /* 0x000ea80000300800 */
[----:B------:R-:W2:Y:S04]  /*2f3e0*/  LDL.LU R26, [R1+0x36f4] ;  /* 0x0036f400011a7983 */ /* 0x000ea80000300800 */
[----:B------:R-:W2:Y:S04]  /*2f3f0*/  LDL.LU R27, [R1+0x36f0] ;  /* 0x0036f000011b7983 */ /* 0x000ea80000300800 */
        /* <DEDUP_REMOVED lines=37> */
[----:B--2---:R-:W-:Y:S04]  /*2f650*/  STS.U16 [R2+UR5+0xe000], R27 ;  /* 0x00e0001b02007988 */ /* 0x004fe80008000405 */
[----:B------:R0:W-:Y:S04]  /*2f660*/  STL [R1+0x36c4], R27 ;  /* 0x0036c41b01007387 */ /* 0x0001e80000100800 */
[----:B------:R-:W-:Y:S04]  /*2f670*/  STS.U16 [R2+UR5+0xe080], R26 ;  /* 0x00e0801a02007988 */ /* 0x000fe80008000405 */
[----:B------:R-:W-:Y:S04]  /*2f680*/  STS.U16 [R2+UR5+0xe800], R23 ;  /* 0x00e8001702007988 */ /* 0x000fe80008000405 */
[----:B0-----:R-:W2:Y:S04]  /*2f690*/  LDL.LU R27, [R1+0xcc] ;  /* 0x0000cc00011b7983 */ /* 0x001ea80000300800 */
[----:B------:R0:W-:Y:S04]  /*2f6a0*/  STL [R1+0x36c8], R26 ;  /* 0x0036c81a01007387 */ /* 0x0001e80000100800 */
[----:B------:R-:W-:Y:S04]  /*2f6b0*/  STS.U16 [R2+UR5+0xf880], R9 ;  /* 0x00f8800902007988 */ /* 0x000fe80008000405 */
[----:B0-----:R-:W2:Y:S04]  /*2f6c0*/  LDL.LU R26, [R1+0xd0] ;  /* 0x0000d000011a7983 */ /* 0x001ea80000300800 */
[----:B------:R0:W-:Y:S04]  /*2f6d0*/  STL [R1+0x36cc], R23 ;  /* 0x0036cc1701007387 */ /* 0x0001e80000100800 */
[----:B0-----:R-:W2:Y:S04]  /*2f6e0*/  LDL.LU R23, [R1+0xd4] ;  /* 0x0000d40001177983 */ /* 0x001ea80000300800 */
[----:B------:R-:W-:Y:S04]  /*2f6f0*/  STL [R1+0x36d0], R13 ;  /* 0x0036d00d01007387 */ /* 0x000fe80000100800 */
[----:B------:R-:W-:Y:S04]  /*2f700*/  STL [R1+0x36d4], R12 ;  /* 0x0036d40c01007387 */ /* 0x000fe80000100800 */
[----:B----4-:R-:W-:Y:S04]  /*2f710*/  STL [R1+0x36d8], R11 ;  /* 0x0036d80b01007387 */ /* 0x010fe80000100800 */
[----:B---3--:R-:W-:Y:S04]  /*2f720*/  STL [R1+0x36dc], R10 ;  /* 0x0036dc0a01007387 */ /* 0x008fe80000100800 */
[----:B------:R0:W-:Y:S04]  /*2f730*/  STL [R1+0x36e0], R9 ;  /* 0x0036e00901007387 */ /* 0x0001e80000100800 */
[----:B0-----:R-:W3:Y:S04]  /*2f740*/  LDL.LU R9, [R1+0x6c] ;  /* 0x00006c0001097983 */ /* 0x001ee80000300800 */
[----:B---3--:R0:W-:Y:S04]  /*2f750*/  STL [R1+0x36e4], R9 ;  /* 0x0036e40901007387 */ /* 0x0081e80000100800 */
[----:B0-----:R-:W3:Y:S04]  /*2f760*/  LDL.LU R9, [R1+0x70] ;  /* 0x0000700001097983 */ /* 0x001ee80000300800 */
[----:B---3--:R0:W-:Y:S04]  /*2f770*/  STL [R1+0x36e8], R9 ;  /* 0x0036e80901007387 */ /* 0x0081e80000100800 */
[----:B0-----:R-:W3:Y:S04]  /*2f780*/  LDL.LU R9, [R1+0x74] ;  /* 0x0000740001097983 */ /* 0x001ee80000300800 */
[----:B------:R0:W-:Y:S02]  /*2f790*/  STS.U16 [R2+UR5+0xe880], R13 ;  /* 0x00e8800d02007988 */ /* 0x0001e40008000405 */
[----:B0-----:R-:W0:Y:S02]  /*2f7a0*/  S2R R13, SR_TID.X ;  /* 0x00000000000d7919 */ /* 0x001e240000002100 */
[----:B------:R-:W-:Y:S04]  /*2f7b0*/  STS.U16 [R2+UR5+0xf000], R12 ;  /* 0x00f0000c02007988 */ /* 0x000fe80008000405 */
[----:B------:R-:W-:Y:S04]  /*2f7c0*/  STS.U16 [R2+UR5+0xf080], R11 ;  /* 0x00f0800b02007988 */ /* 0x000fe80008000405 */
[----:B------:R-:W-:Y:S04]  /*2f7d0*/  STS.U16 [R2+UR5+0xf800], R10 ;  /* 0x00f8000a02007988 */ /* 0x000fe80008000405 */
[----:B---3--:R1:W-:Y:S04]  /*2f7e0*/  STL [R1+0x36ec], R9 ;  /* 0x0036ec0901007387 */ /* 0x0083e80000100800 */
[----:B-1----:R-:W3:Y:S01]  /*2f7f0*/  LDL.LU R9, [R1+0x78] ;  /* 0x0000780001097983 */ /* 0x002ee20000300800 */
[----:B0-----:R-:W-:-:S03]  /*2f800*/  LOP3.LUT R13, R13, 0x3f, RZ, 0xc0, !PT ;  /* 0x0000003f0d0d7812 */ /* 0x001fc600078ec0ff */
[----:B------:R-:W4:Y:S04]  /*2f810*/  LDL.LU R10, [R1+0x68] ;  /* 0x00006800010a7983 */ /* 0x000f280000300800 */
[----:B------:R-:W4:Y:S01]  /*2f820*/  LDL.LU R11, [R1+0x64] ;  /* 0x00006400010b7983 */ /* 0x000f220000300800 */
[----:B------:R-:W-:-:S03]  /*2f830*/  IMAD.SHL.U32 R2, R13, 0x2, RZ ;  /* 0x000000020d027824 */ /* 0x000fc600078e00ff */
[----:B------:R-:W4:Y:S04]  /*2f840*/  LDL.LU R12, [R1+0x60] ;  /* 0x00006000010c7983 */ /* 0x000f280000300800 */
[----:B------:R-:W4:Y:S01]  /*2f850*/  LDL.LU R13, [R1+0x5c] ;  /* 0x00005c00010d7983 */ /* 0x000f220000300800 */
[----:B------:R-:W-:-:S05]  /*2f860*/  LOP3.LUT R2, R2, 0x10, RZ, 0x3c, !PT ;  /* 0x0000001002027812 */ /* 0x000fca00078e3cff */
[----:B--2---:R0:W-:Y:S04]  /*2f870*/  STS.U16 [R2+UR5+0x100], R23 ;  /* 0x0001001702007988 */ /* 0x0041e80008000405 */
[----:B------:R1:W-:Y:S04]  /*2f880*/  STS.U16 [R2+UR5+0x180], R26 ;  /* 0x0001801a02007988 */ /* 0x0003e80008000405 */
        /* <DEDUP_REMOVED lines=14> */
[----:B------:R1:W-:Y:S04]  /*2f970*/  STS.U16 [R2+UR5+0x2900], R16 ;  /* 0x0029001002007988 */ /* 0x0003e80008000405 */
[----:B------:R1:W-:Y:S04]  /*2f980*/  STS.U16 [R2+UR5+0x2980], R18 ;  /* 0x0029801202007988 */ /* 0x0003e80008000405 */
[----:B0-----:R-:W2:Y:S04]  /*2f990*/  LDL.LU R21, [R1+0x40] ;  /* 0x0000400001157983 */ /* 0x001ea80000300800 */
[----:B-1----:R-:W2:Y:S04]  /*2f9a0*/  LDL.LU R20, [R1+0x3c] ;  /* 0x00003c0001147983 */ /* 0x002ea80000300800 */
[----:B------:R-:W2:Y:S04]  /*2f9b0*/  LDL.LU R19, [R1+0x38] ;  /* 0x0000380001137983 */ /* 0x000ea80000300800 */
        /* <DEDUP_REMOVED lines=24> */
[----:B------:R-:W2:Y:S04]  /*2fb40*/  LDL.LU R29, [R1] ;  /* 0x00000000011d7983 */ /* 0x000ea80000300800 */
[----:B---3--:R0:W-:Y:S04]  /*2fb50*/  STS.U16 [R2+UR5+0x5980], R9 ;  /* 0x0059800902007988 */ /* 0x0081e80008000405 */
[----:B0-----:R-:W3:Y:S04]  /*2fb60*/  LDL.LU R9, [R1+0x36ec] ;  /* 0x0036ec0001097983 */ /* 0x001ee80000300800 */
[----:B---3--:R0:W-:Y:S04]  /*2fb70*/  STS.U16 [R2+UR5+0x6100], R9 ;  /* 0x0061000902007988 */ /* 0x0081e80008000405 */
[----:B0-----:R-:W3:Y:S04]  /*2fb80*/  LDL.LU R9, [R1+0x36e8] ;  /* 0x0036e80001097983 */ /* 0x001ee80000300800 */
[----:B---3--:R0:W-:Y:S04]  /*2fb90*/  STS.U16 [R2+UR5+0x6180], R9 ;  /* 0x0061800902007988 */ /* 0x0081e80008000405 */
[----:B0-----:R-:W3:Y:S04]  /*2fba0*/  LDL.LU R9, [R1+0x36e4] ;  /* 0x0036e40001097983 */ /* 0x001ee80000300800 */
[----:B---3--:R0:W-:Y:S04]  /*2fbb0*/  STS.U16 [R2+UR5+0x6900], R9 ;  /* 0x0069000902007988 */ /* 0x0081e80008000405 */
[----:B----4-:R1:W-:Y:S04]  /*2fbc0*/  STS.U16 [R2+UR5+0x6980], R10 ;  /* 0x0069800a02007988 */ /* 0x0103e80008000405 */
[----:B------:R3:W-:Y:S04]  /*2fbd0*/  STS.U16 [R2+UR5+0x7100], R11 ;  /* 0x0071000b02007988 */ /* 0x0007e80008000405 */
[----:B------:R4:W-:Y:S04]  /*2fbe0*/  STS.U16 [R2+UR5+0x7180], R12 ;  /* 0x0071800c02007988 */ /* 0x0009e80008000405 */
[----:B------:R1:W-:Y:S04]  /*2fbf0*/  STS.U16 [R2+UR5+0x7900], R13 ;  /* 0x0079000d02007988 */ /* 0x0003e80008000405 */
[----:B------:R2:W-:Y:S04]  /*2fc00*/  STS.U16 [R2+UR5+0x7980], R23 ;  /* 0x0079801702007988 */ /* 0x0005e80008000405 */
[----:B0-----:R-:W2:Y:S04]  /*2fc10*/  LDL.LU R9, [R1+0x36e0] ;  /* 0x0036e00001097983 */ /* 0x001ea80000300800 */
[----:B-1----:R-:W2:Y:S04]  /*2fc20*/  LDL.LU R10, [R1+0x36dc] ;  /* 0x0036dc00010a7983 */ /* 0x002ea80000300800 */
[----:B---3--:R-:W3:Y:S04]  /*2fc30*/  LDL.LU R11, [R1+0x36d8] ;  /* 0x0036d800010b7983 */ /* 0x008ee80000300800 */
[----:B----4-:R-:W4:Y:S04]  /*2fc40*/  LDL.LU R12, [R1+0x36d4] ;  /* 0x0036d400010c7983 */ /* 0x010f280000300800 */
[----:B------:R-:W3:Y:S04]  /*2fc50*/  LDL.LU R13, [R1+0x36d0] ;  /* 0x0036d000010d7983 */ /* 0x000ee80000300800 */
[----:B--2---:R-:W2:Y:S04]  /*2fc60*/  LDL.LU R23, [R1+0x36cc] ;  /* 0x0036cc0001177983 */ /* 0x004ea80000300800 */
[----:B------:R0:W-:Y:S04]  /*2fc70*/  STS.U16 [R2+UR5+0x8100], R26 ;  /* 0x0081001a02007988 */ /* 0x0001e80008000405 */
        /* <DEDUP_REMOVED lines=10> */
[----:B------:R-:W2:Y:S04]  /*2fd20*/  LDL.LU R21, [R1+0x36b4] ;  /* 0x0036b40001157983 */ /* 0x000ea80000300800 */
        /* <DEDUP_REMOVED lines=32> */
[----:B--2---:R-:W-:Y:S04]  /*2ff30*/  STS.U16 [R2+UR5+0xd900], R29 ;  /* 0x00d9001d02007988 */ /* 0x004fe80008000405 */
[----:B------:R-:W-:Y:S04]  /*2ff40*/  STS.U16 [R2+UR5+0xd980], R28 ;  /* 0x00d9801c02007988 */ /* 0x000fe80008000405 */
[----:B------:R-:W-:Y:S04]  /*2ff50*/  STS.U16 [R2+UR5+0xe100], R25 ;  /* 0x00e1001902007988 */ /* 0x000fe80008000405 */
[----:B------:R-:W-:Y:S04]  /*2ff60*/  STS.U16 [R2+UR5+0xe180], R24 ;  /* 0x00e1801802007988 */ /* 0x000fe80008000405 */
[----:B------:R-:W-:Y:S04]  /*2ff70*/  STS.U16 [R2+UR5+0xe900], R8 ;  /* 0x00e9000802007988 */ /* 0x000fe80008000405 */
[----:B------:R-:W-:Y:S04]  /*2ff80*/  STS.U16 [R2+UR5+0xe980], R7 ;  /* 0x00e9800702007988 */ /* 0x000fe80008000405 */
[----:B------:R-:W-:Y:S04]  /*2ff90*/  STS.U16 [R2+UR5+0xf100], R6 ;  /* 0x00f1000602007988 */ /* 0x000fe80008000405 */
[----:B------:R0:W-:Y:S04]  /*2ffa0*/  STS.U16 [R2+UR5+0xf180], R5 ;  /* 0x00f1800502007988 */ /* 0x0001e80008000405 */
[----:B------:R1:W-:Y:S04]  /*2ffb0*/  STS.U16 [R2+UR5+0xf900], R4 ;  /* 0x00f9000402007988 */ /* 0x0003e80008000405 */
[----:B0-----:R-:W2:Y:S04]  /*2ffc0*/  LDL R5, [R1+0x16bc] ;  /* 0x0016bc0001057983 */ /* 0x001ea80000100800 */
[----:B-1----:R-:W2:Y:S01]  /*2ffd0*/  LDL R4, [R1+0x16b8] ;  /* 0x0016b80001047983 */ /* 0x002ea20000100800 */
[----:B------:R-:W-:-:S02]  /*2ffe0*/  PRMT R14, RZ, 0x7610, R14 ;  /* 0x00007610ff0e7816 */ /* 0x000fc4000000000e */
[----:B--2---:R-:W-:-:S04]  /*2fff0*/  @!P4 LOP3.LUT R5, R5, R4, RZ, 0x3c, !PT ;  /* 0x000000040505c212 */ /* 0x004fc800078e3cff */
[----:B------:R-:W-:-:S04]  /*30000*/  @!P4 LOP3.LUT R4, R5, R4, RZ, 0x3c, !PT ;  /* 0x000000040504c212 */ /* 0x000fc800078e3cff */
[----:B------:R-:W-:-:S05]  /*30010*/  @!P4 LOP3.LUT R5, R5, R4, RZ, 0x3c, !PT ;  /* 0x000000040505c212 */ /* 0x000fca00078e3cff */
[----:B------:R-:W2:Y:S04]  /*30020*/  @!P4 LDG.E.U16 R14, desc[UR8][R4.64] ;  /* 0x00000008040ec981 */ /* 0x000ea8000c1e1500 */
[----:B------:R0:W-:Y:S04]  /*30030*/  STS.U16 [R2+UR5+0xf980], R3 ;  /* 0x00f9800302007988 */ /* 0x0001e80008000405 */
[----:B------:R-:W-:Y:S04]  /*30040*/  STS.U16 [R15+UR5+0x200], R22 ;  /* 0x000200160f007988 */ /* 0x000fe80008000405 */
[----:B------:R-:W-:Y:S04]  /*30050*/  STS.U16 [R15+UR5+0x280], R18 ;  /* 0x000280120f007988 */ /* 0x000fe80008000405 */
[----:B------:R-:W-:Y:S04]  /*30060*/  STS.U16 [R15+UR5+0xa00], R16 ;  /* 0x000a00100f007988 */ /* 0x000fe80008000405 */
[----:B------:R-:W-:Y:S04]  /*30070*/  STS.U16 [R15+UR5+0xa80], R17 ;  /* 0x000a80110f007988 */ /* 0x000fe80008000405 */
[----:B------:R-:W-:Y:S04]  /*30080*/  STS.U16 [R15+UR5+0x1200], R19 ;  /* 0x001200130f007988 */ /* 0x000fe80008000405 */
[----:B------:R-:W-:Y:S04]  /*30090*/  STS.U16 [R15+UR5+0x1280], R20 ;  /* 0x001280140f007988 */ /* 0x000fe80008000405 */
[----:B------:R1:W-:Y:S04]  /*300a0*/  STS.U16 [R15+UR5+0x1a00], R21 ;  /* 0x001a00150f007988 */ /* 0x0003e80008000405 */
[----:B0-----:R-:W3:Y:S04]  /*300b0*/  LDL.LU R2, [R1+0x1778] ;  /* 0x0017780001027983 */ /* 0x001ee80000300800 */
[----:B-1----:R-:W3:Y:S04]  /*300c0*/  LDL.LU R15, [R1+0x3670] ;  /* 0x00367000010f7983 */ /* 0x002ee80000300800 */
        /* <DEDUP_REMOVED lines=9> */
[----:B--2---:R0:W-:Y:S04]  /*30160*/  STL [R1+0x784], R15 ;  /* 0x0007840f01007387 */ /* 0x0041e80000100800 */
        /* <DEDUP_REMOVED lines=2450> */
[----:B------:R-:W3:Y:S02]  /*39a90*/  LDL R5, [R1+0xb24] ;  /* 0x000b240001057983 */ /* 0x000ee40000100800 */
[----:B---3--:R-:W-:-:S02]  /*39aa0*/  @!P1 LOP3.LUT R5, R5, R4, RZ, 0x3c, !PT ;  /* 0x0000000405059212 */ /* 0x008fc400078e3cff */
[----:B--2---:R-:W-:Y:S02]  /*39ab0*/  PRMT R15, RZ, 0x7610, R15 ;  /* 0x00007610ff0f7816 */ /* 0x004fe4000000000f */
        /* <DEDUP_REMOVED lines=371> */
[----:B------:R0:W3:Y:S04]  /*3b1f0*/  @!P4 LDG.E.U16 R0, desc[UR8][R4.64] ;  /* 0x000000080400c981 */ /* 0x0000e8000c1e1500 */
[----:B------:R-:W0:Y:S04]  /*3b200*/  LDL R4, [R1+0x970] ;  /* 0x0009700001047983 */ /* 0x000e280000100800 */
[----:B------:R-:W0:Y:S01]  /*3b210*/  LDL R5, [R1+0x974] ;  /* 0x0009740001057983 */ /* 0x000e220000100800 */
[----:B--2---:R-:W-:Y:S02]  /*3b220*/  PRMT R15, RZ, 0x7610, R15 ;  /* 0x00007610ff0f7816 */ /* 0x004fe4000000000f */
[----:B0-----:R-:W-:-:S04]  /*3b230*/  @!P1 LOP3.LUT R5, R5, R4, RZ, 0x3c, !PT ;  /* 0x0000000405059212 */ /* 0x001fc800078e3cff */
[----:B------:R-:W-:-:S04]  /*3b240*/  @!P1 LOP3.LUT R4, R5, R4, RZ, 0x3c, !PT ;  /* 0x0000000405049212 */ /* 0x000fc800078e3cff */
[----:B------:R-:W-:-:S05]  /*3b250*/  @!P1 LOP3.LUT R5, R5, R4, RZ, 0x3c, !PT ;  /* 0x0000000405059212 */ /* 0x000fca00078e3cff */
[----:B------:R-:W2:Y:S04]  /*3b260*/  @!P1 LDG.E.U16 R15, desc[UR8][R4.64] ;  /* 0x00000008040f9981 */ /* 0x000ea8000c1e1500 */
[----:B---3--:R-:W-:Y:S04]  /*3b270*/  STL [R1+0x3070], R0 ;  /* 0x0030700001007387 */ /* 0x008fe80000100800 */
        /* <DEDUP_REMOVED lines=66> */
[----:B------:R-:W2:Y:S02]  /*3b6a0*/  LDL R5, [R1+0x914] ;  /* 0x0009140001057983 */ /* 0x000ea40000100800 */
[----:B--2---:R-:W-:-:S02]  /*3b6b0*/  @!P1 LOP3.LUT R5, R5, R4, RZ, 0x3c, !PT ;  /* 0x0000000405059212 */ /* 0x004fc400078e3cff */
[----:B---3--:R-:W-:Y:S02]  /*3b6c0*/  PRMT R14, RZ, 0x7610, R14 ;  /* 0x00007610ff0e7816 */ /* 0x008fe4000000000e */
        /* <DEDUP_REMOVED lines=32> */
[----:B------:R-:W3:Y:S01]  /*3b8d0*/  LDL R5, [R1+0x848] ;  /* 0x0008480001057983 */ /* 0x000ee20000100800 */
[----:B------:R-:W-:-:S03]  /*3b8e0*/  @!P4 IMAD.MOV.U32 R4, RZ, RZ, R15 ;  /* 0x000000ffff04c224 */ /* 0x000fc600078e000f */
[----:B------:R-:W4:Y:S01]  /*3b8f0*/  LDL R15, [R1+0x1744] ;  /* 0x00174400010f7983 */ /* 0x000f220000100800 */
[----:B--2---:R-:W-:-:S06]  /*3b900*/  PRMT R14, RZ, 0x7610, R14 ;  /* 0x00007610ff0e7816 */ /* 0x004fcc000000000e */
[----:B---3--:R-:W2:Y:S04]  /*3b910*/  @!P4 LDG.E.U16 R14, desc[UR8][R4.64] ;  /* 0x00000008040ec981 */ /* 0x008ea8000c1e1500 */
        /* <DEDUP_REMOVED lines=29> */
[----:B------:R-:W-:Y:S02]  /*3baf0*/  PRMT R13, RZ, 0x7610, R13 ;  /* 0x00007610ff0d7816 */ /* 0x000fe4000000000d */
[----:B0-----:R-:W-:-:S04]  /*3bb00*/  @!P4 LOP3.LUT R5, R5, R4, RZ, 0x3c, !PT ;  /* 0x000000040505c212 */ /* 0x001fc800078e3cff */
[----:B------:R-:W-:-:S04]  /*3bb10*/  @!P4 LOP3.LUT R4, R5, R4, RZ, 0x3c, !PT ;  /* 0x000000040504c212 */ /* 0x000fc800078e3cff */
[----:B------:R-:W-:Y:S01]  /*3bb20*/  @!P4 LOP3.LUT R5, R5, R4, RZ, 0x3c, !PT ;  /* 0x000000040505c212 */ /* 0x000fe200078e3cff */
[----:B---3--:R-:W-:Y:S04]  /*3bb30*/  STL [R1+0x3110], R26 ;  /* 0x0031101a01007387 */ /* 0x008fe80000100800 */
[----:B------:R0:W3:Y:S04]  /*3bb40*/  @!P4 LDG.E.U16 R13, desc[UR8][R4.64] ;  /* 0x00000008040dc981 */ /* 0x0000e8000c1e1500 */
[----:B------:R-:W2:Y:S01]  /*3bb50*/  LDL R5, [R1+0x1738] ;  /* 0x0017380001057983 */ /* 0x000ea20000100800 */
[----:B----4-:R-:W-:Y:S01]  /*3bb60*/  PRMT R12, RZ, 0x7610, R12 ;  /* 0x00007610ff0c7816 */ /* 0x010fe2000000000c */
[----:B0-----:R-:W-:-:S02]  /*3bb70*/  @!P1 IMAD.MOV.U32 R4, RZ, RZ, R15 ;  /* 0x000000ffff049224 */ /* 0x001fc400078e000f */
[----:B---3--:R-:W-:Y:S01]  /*3bb80*/  STL [R1+0x3114], R13 ;  /* 0x0031140d01007387 */ /* 0x008fe20000100800 */
[----:B--2---:R-:W-:-:S03]  /*3bb90*/  PRMT R14, RZ, 0x7610, R14 ;  /* 0x00007610ff0e7816 */ /* 0x004fc6000000000e */
[----:B------:R-:W2:Y:S04]  /*3bba0*/  LDL R15, [R1+0x83c] ;  /* 0x00083c00010f7983 */ /* 0x000ea80000100800 */
[----:B------:R0:W3:Y:S04]  /*3bbb0*/  @!P1 LDG.E.U16 R12, desc[UR8][R4.64] ;  /* 0x00000008040c9981 */ /* 0x0000e8000c1e1500 */
[----:B------:R-:W0:Y:S04]  /*3bbc0*/  LDL R4, [R1+0x900] ;  /* 0x0009000001047983 */ /* 0x000e280000100800 */
[----:B------:R-:W0:Y:S02]  /*3bbd0*/  LDL R5, [R1+0x904] ;  /* 0x0009040001057983 */ /* 0x000e240000100800 */
[----:B0-----:R-:W-:-:S04]  /*3bbe0*/  @!P1 LOP3.LUT R5, R5, R4, RZ, 0x3c, !PT ;  /* 0x0000000405059212 */ /* 0x001fc800078e3cff */
[----:B------:R-:W-:-:S04]  /*3bbf0*/  @!P1 LOP3.LUT R4, R5, R4, RZ, 0x3c, !PT ;  /* 0x0000000405049212 */ /* 0x000fc800078e3cff */
[----:B------:R-:W-:-:S05]  /*3bc00*/  @!P1 LOP3.LUT R5, R5, R4, RZ, 0x3c, !PT ;  /* 0x0000000405059212 */ /* 0x000fca00078e3cff */
[----:B------:R-:W4:Y:S04]  /*3bc10*/  @!P1 LDG.E.U16 R14, desc[UR8][R4.64] ;  /* 0x00000008040e9981 */ /* 0x000f28000c1e1500 */
[----:B---3--:R-:W-:Y:S04]  /*3bc20*/  STL [R1+0x3118], R12 ;  /* 0x0031180c01007387 */ /* 0x008fe80000100800 */
[----:B----4-:R0:W-:Y:S04]  /*3bc30*/  STL [R1+0x5c], R14 ;  /* 0x00005c0e01007387 */ /* 0x0101e80000100800 */
[----:B0-----:R-:W3:Y:S04]  /*3bc40*/  LDL.LU R14, [R1+0x3148] ;  /* 0x00314800010e7983 */ /* 0x001ee80000300800 */
[----:B------:R-:W4:Y:S04]  /*3bc50*/  LDL R4, [R1+0x8f8] ;  /* 0x0008f80001047983 */ /* 0x000f280000100800 */
[----:B------:R-:W4:Y:S02]  /*3bc60*/  LDL R5, [R1+0x8fc] ;  /* 0x0008fc0001057983 */ /* 0x000f240000100800 */
[----:B----4-:R-:W-:-:S02]  /*3bc70*/  @!P4 LOP3.LUT R5, R5, R4, RZ, 0x3c, !PT ;  /* 0x000000040505c212 */ /* 0x010fc400078e3cff */
[----:B---3--:R-:W-:Y:S02]  /*3bc80*/  PRMT R14, RZ, 0x7610, R14 ;  /* 0x00007610ff0e7816 */ /* 0x008fe4000000000e */
[----:B------:R-:W-:-:S04]  /*3bc90*/  @!P4 LOP3.LUT R4, R5, R4, RZ, 0x3c, !PT ;  /* 0x000000040504c212 */ /* 0x000fc800078e3cff */
[----:B------:R-:W-:-:S05]  /*3bca0*/  @!P4 LOP3.LUT R5, R5, R4, RZ, 0x3c, !PT ;  /* 0x000000040505c212 */ /* 0x000fca00078e3cff */
[----:B------:R-:W3:Y:S04]  /*3bcb0*/  @!P4 LDG.E.U16 R14, desc[UR8][R4.64] ;  /* 0x00000008040ec981 */ /* 0x000ee8000c1e1500 */
[----:B---3--:R0:W-:Y:S04]  /*3bcc0*/  STL [R1+0x58], R14 ;  /* 0x0000580e01007387 */ /* 0x0081e80000100800 */
        /* <DEDUP_REMOVED lines=25> */
[----:B------:R-:W3:Y:S01]  /*3be60*/  @!P1 LDG.E.U16 R14, desc[UR8][R4.64] ;  /* 0x00000008040e9981 */ /* 0x000ee2000c1e1500 */
[----:B------:R-:W-:-:S03]  /*3be70*/  PRMT R12, RZ, 0x7610, R12 ;  /* 0x00007610ff0c7816 */ /* 0x000fc6000000000c */
[----:B---3--:R0:W-:Y:S04]  /*3be80*/  STL [R1+0x44], R14 ;  /* 0x0000440e01007387 */ /* 0x0081e80000100800 */
[----:B0-----:R-:W3:Y:S04]  /*3be90*/  LDL.LU R14, [R1+0x3138] ;  /* 0x00313800010e7983 */ /* 0x001ee80000300800 */
[----:B------:R-:W4:Y:S01]  /*3bea0*/  LDL R5, [R1+0x838] ;  /* 0x0008380001057983 */ /* 0x000f220000100800 */
[----:B--2---:R-:W-:-:S03]  /*3beb0*/  @!P4 IMAD.MOV.U32 R4, RZ, RZ, R15 ;  /* 0x000000ffff04c224 */ /* 0x004fc600078e000f */
[----:B------:R-:W2:Y:S04]  /*3bec0*/  LDL R15, [R1+0x1748] ;  /* 0x00174800010f7983 */ /* 0x000ea80000100800 */
[----:B----4-:R0:W4:Y:S04]  /*3bed0*/  @!P4 LDG.E.U16 R12, desc[UR8][R4.64] ;  /* 0x00000008040cc981 */ /* 0x010128000c1e1500 */
[----:B------:R-:W0:Y:S04]  /*3bee0*/  LDL R4, [R1+0x830] ;  /* 0x0008300001047983 */ /* 0x000e280000100800 */
[----:B------:R-:W0:Y:S01]  /*3bef0*/  LDL R5, [R1+0x834] ;  /* 0x0008340001057983 */ /* 0x000e220000100800 */
[----:B---3--:R-:W-:-:S02]  /*3bf00*/  PRMT R14, RZ, 0x7610, R14 ;  /* 0x00007610ff0e7816 */ /* 0x008fc4000000000e */
[----:B0-----:R-:W-:-:S04]  /*3bf10*/  @!P1 LOP3.LUT R5, R5, R4, RZ, 0x3c, !PT ;  /* 0x0000000405059212 */ /* 0x001fc800078e3cff */
[----:B------:R-:W-:-:S04]  /*3bf20*/  @!P1 LOP3.LUT R4, R5, R4, RZ, 0x3c, !PT ;  /* 0x0000000405049212 */ /* 0x000fc800078e3cff */
[----:B------:R-:W-:-:S05]  /*3bf30*/  @!P1 LOP3.LUT R5, R5, R4, RZ, 0x3c, !PT ;  /* 0x0000000405059212 */ /* 0x000fca00078e3cff */
[----:B------:R-:W3:Y:S04]  /*3bf40*/  @!P1 LDG.E.U16 R14, desc[UR8][R4.64] ;  /* 0x00000008040e9981 */ /* 0x000ee8000c1e1500 */
[----:B----4-:R0:W-:Y:S04]  /*3bf50*/  STL [R1+0x38], R12 ;  /* 0x0000380c01007387 */ /* 0x0101e80000100800 */
[----:B0-----:R-:W4:Y:S04]  /*3bf60*/  LDL R12, [R1+0x1754] ;  /* 0x00175400010c7983 */ /* 0x001f280000100800 */
        /* <DEDUP_REMOVED lines=9> */
[----:B------:R-:W3:Y:S04]  /*3c000*/  LDL R4, [R1+0x7b0] ;  /* 0x0007b00001047983 */ /* 0x000ee80000100800 */
[----:B------:R-:W3:Y:S01]  /*3c010*/  LDL R5, [R1+0x7b4] ;  /* 0x0007b40001057983 */ /* 0x000ee20000100800 */
[----:B------:R-:W-:-:S03]  /*3c020*/  PRMT R22, RZ, 0x7610, R22 ;  /* 0x00007610ff167816 */ /* 0x000fc60000000016 */
[----:B--2---:R0:W-:Y:S04]  /*3c030*/  STL [R1+0x30f0], R24 ;  /* 0x0030f01801007387 */ /* 0x0041e80000100800 */
[----:B0-----:R-:W2:Y:S01]  /*3c040*/  LDL R24, [R1+0x174c] ;  /* 0x00174c0001187983 */ /* 0x001ea20000100800 */
[----:B---3--:R-:W-:-:S04]  /*3c050*/  @!P1 LOP3.LUT R5, R5, R4, RZ, 0x3c, !PT ;  /* 0x0000000405059212 */ /* 0x008fc800078e3cff */
[----:B------:R-:W-:-:S04]  /*3c060*/  @!P1 LOP3.LUT R4, R5, R4, RZ, 0x3c, !PT ;  /* 0x0000000405049212 */ /* 0x000fc800078e3cff */
[----:B------:R-:W-:-:S05]  /*3c070*/  @!P1 LOP3.LUT R5, R5, R4, RZ, 0x3c, !PT ;  /* 0x0000000405059212 */ /* 0x000fca00078e3cff */
[----:B------:R2:W3:Y:S04]  /*3c080*/  @!P1 LDG.E.U16 R22, desc[UR8][R4.64] ;  /* 0x0000000804169981 */ /* 0x0004e8000c1e1500 */
[----:B------:R-:W3:Y:S01]  /*3c090*/  LDL R5, [R1+0x1740] ;  /* 0x0017400001057983 */ /* 0x000ee20000100800 */
[----:B------:R-:W-:Y:S01]  /*3c0a0*/  PRMT R11, RZ, 0x7610, R11 ;  /* 0x00007610ff0b7816 */ /* 0x000fe2000000000b */
[----:B--2---:R-:W-:-:S05]  /*3c0b0*/  @!P4 IMAD.MOV.U32 R4, RZ, RZ, R24 ;  /* 0x000000ffff04c224 */ /* 0x004fca00078e0018 */
[----:B---3--:R4:W2:Y:S01]  /*3c0c0*/  @!P4 LDG.E.U16 R11, desc[UR8][R4.64] ;  /* 0x00000008040bc981 */ /* 0x0088a2000c1e1500 */
[----:B------:R-:W-:-:S03]  /*3c0d0*/  PRMT R10, RZ, 0x7610, R10 ;  /* 0x00007610ff0a7816 */ /* 0x000fc6000000000a */
[----:B------:R-:W-:Y:S04]  /*3c0e0*/  STL [R1+0x30f4], R22 ;  /* 0x0030f41601007387 */ /* 0x000fe80000100800 */
[----:B------:R-:W3:Y:S01]  /*3c0f0*/  LDL R24, [R1+0x894] ;  /* 0x0008940001187983 */ /* 0x000ee20000100800 */
[----:B----4-:R-:W-:Y:S02]  /*3c100*/  @!P1 IMAD.MOV.U32 R4, RZ, RZ, R12 ;  /* 0x000000ffff049224 */ /* 0x010fe400078e000c */
[----:B------:R-:W-:-:S05]  /*3c110*/  @!P1 IMAD.MOV.U32 R5, RZ, RZ, R15 ;  /* 0x000000ffff059224 */ /* 0x000fca00078e000f */
[----:B------:R-:W4:Y:S04]  /*3c120*/  @!P1 LDG.E.U16 R10, desc[UR8][R4.64] ;  /* 0x00000008040a9981 */ /* 0x000f28000c1e1500 */
[----:B--2---:R0:W-:Y:S04]  /*3c130*/  STL [R1+0x30f8], R11 ;  /* 0x0030f80b01007387 */ /* 0x0041e80000100800 */
[----:B------:R-:W2:Y:S04]  /*3c140*/  LDL R4, [R1+0x8a8] ;  /* 0x0008a80001047983 */ /* 0x000ea80000100800 */
[----:B------:R-:W2:Y:S04]  /*3c150*/  LDL R5, [R1+0x8ac] ;  /* 0x0008ac0001057983 */ /* 0x000ea80000100800 */
[----:B------:R-:W3:Y:S04]  /*3c160*/  LDL R15, [R1+0x828] ;  /* 0x00082800010f7983 */ /* 0x000ee80000100800 */
[----:B------:R-:W3:Y:S01]  /*3c170*/  LDL R12, [R1+0x82c] ;  /* 0x00082c00010c7983 */ /* 0x000ee20000100800 */
[----:B0-----:R-:W-:-:S03]  /*3c180*/  PRMT R11, RZ, 0x7610, R11 ;  /* 0x00007610ff0b7816 */ /* 0x001fc6000000000b */
[----:B----4-:R-:W-:Y:S01]  /*3c190*/  STL [R1+0x30fc], R10 ;  /* 0x0030fc0a01007387 */ /* 0x010fe20000100800 */
        /* <DEDUP_REMOVED lines=10> */
[----:B------:R-:W4:Y:S04]  /*3c240*/  @!P1 LDG.E.U16 R14, desc[UR8][R4.64] ;  /* 0x00000008040e9981 */ /* 0x000f28000c1e1500 */
[----:B--2---:R0:W-:Y:S04]  /*3c250*/  STL [R1+0x34], R11 ;  /* 0x0000340b01007387 */ /* 0x0041e80000100800 */
[----:B0-----:R-:W2:Y:S04]  /*3c260*/  LDL R11, [R1+0x824] ;  /* 0x00082400010b7983 */ /* 0x001ea80000100800 */
[----:B----4-:R0:W-:Y:S04]  /*3c270*/  STL [R1+0x30], R14 ;  /* 0x0000300e01007387 */ /* 0x0101e80000100800 */
[----:B0-----:R-:W4:Y:S04]  /*3c280*/  LDL.LU R14, [R1+0x3130] ;  /* 0x00313000010e7983 */ /* 0x001f280000300800 */
[----:B------:R-:W2:Y:S04]  /*3c290*/  LDL R4, [R1+0x898] ;  /* 0x0008980001047983 */ /* 0x000ea80000100800 */
[----:B------:R-:W2:Y:S02]  /*3c2a0*/  LDL R5, [R1+0x89c] ;  /* 0x00089c0001057983 */ /* 0x000ea40000100800 */
[----:B--2---:R-:W-:-:S02]  /*3c2b0*/  @!P4 LOP3.LUT R5, R5, R4, RZ, 0x3c, !PT ;  /* 0x000000040505c212 */ /* 0x004fc400078e3cff */
[----:B----4-:R-:W-:Y:S02]  /*3c2c0*/  PRMT R14, RZ, 0x7610, R14 ;  /* 0x00007610ff0e7816 */ /* 0x010fe4000000000e */
[----:B------:R-:W-:-:S04]  /*3c2d0*/  @!P4 LOP3.LUT R4, R5, R4, RZ, 0x3c, !PT ;  /* 0x000000040504c212 */ /* 0x000fc800078e3cff */
[----:B------:R-:W-:-:S05]  /*3c2e0*/  @!P4 LOP3.LUT R5, R5, R4, RZ, 0x3c, !PT ;  /* 0x000000040505c212 */ /* 0x000fca00078e3cff */
[----:B------:R-:W2:Y:S04]  /*3c2f0*/  @!P4 LDG.E.U16 R14, desc[UR8][R4.64] ;  /* 0x00000008040ec981 */ /* 0x000ea8000c1e1500 */
[----:B--2---:R0:W-:Y:S04]  /*3c300*/  STL [R1+0x2c], R14 ;  /* 0x00002c0e01007387 */ /* 0x0041e80000100800 */
[----:B0-----:R-:W2:Y:S04]  /*3c310*/  LDL.LU R14, [R1+0x312c] ;  /* 0x00312c00010e7983 */ /* 0x001ea80000300800 */
[----:B------:R-:W4:Y:S01]  /*3c320*/  LDL R5, [R1+0x890] ;  /* 0x0008900001057983 */ /* 0x000f220000100800 */
[----:B---3--:R-:W-:-:S03]  /*3c330*/  @!P1 IMAD.MOV.U32 R4, RZ, RZ, R24 ;  /* 0x000000ffff049224 */ /* 0x008fc600078e0018 */
[----:B------:R-:W3:Y:S01]  /*3c340*/  LDL R24, [R1+0x7a4] ;  /* 0x0007a40001187983 */ /* 0x000ee20000100800 */
[----:B--2---:R-:W-:-:S06]  /*3c350*/  PRMT R14, RZ, 0x7610, R14 ;  /* 0x00007610ff0e7816 */ /* 0x004fcc000000000e */
[----:B----4-:R-:W2:Y:S04]  /*3c360*/  @!P1 LDG.E.U16 R14, desc[UR8][R4.64] ;  /* 0x00000008040e9981 */ /* 0x010ea8000c1e1500 */
[----:B--2---:R0:W-:Y:S04]  /*3c370*/  STL [R1+0x28], R14 ;  /* 0x0000280e01007387 */ /* 0x0041e80000100800 */
[----:B0-----:R-:W2:Y:S01]  /*3c380*/  LDL.LU R14, [R1+0x3128] ;  /* 0x00312800010e7983 */ /* 0x001ea20000300800 */
[----:B------:R-:W-:Y:S02]  /*3c390*/  @!P4 IMAD.MOV.U32 R4, RZ, RZ, R12 ;  /* 0x000000ffff04c224 */ /* 0x000fe400078e000c */
[----:B------:R-:W-:Y:S01]  /*3c3a0*/  @!P4 IMAD.MOV.U32 R5, RZ, RZ, R15 ;  /* 0x000000ffff05c224 */ /* 0x000fe200078e000f */
[----:B------:R-:W4:Y:S04]  /*3c3b0*/  LDL R12, [R1+0x175c] ;  /* 0x00175c00010c7983 */ /* 0x000f280000100800 */
[----:B------:R-:W3:Y:S01]  /*3c3c0*/  LDL R15, [R1+0x1750] ;  /* 0x00175000010f7983 */ /* 0x000ee20000100800 */
[----:B--2---:R-:W-:-:S06]  /*3c3d0*/  PRMT R14, RZ, 0x7610, R14 ;  /* 0x00007610ff0e7816 */ /* 0x004fcc000000000e */
        /* <DEDUP_REMOVED lines=9> */
[----:B------:R-:W0:Y:S04]  /*3c470*/  LDL R4, [R1+0x7a8] ;  /* 0x0007a80001047983 */ /* 0x000e280000100800 */
[----:B------:R-:W0:Y:S02]  /*3c480*/  LDL R5, [R1+0x7ac] ;  /* 0x0007ac0001057983 */ /* 0x000e240000100800 */
[----:B0-----:R-:W-:-:S04]  /*3c490*/  @!P4 LOP3.LUT R5, R5, R4, RZ, 0x3c, !PT ;  /* 0x000000040505c212 */ /* 0x001fc800078e3cff */
[----:B------:R-:W-:-:S04]  /*3c4a0*/  @!P4 LOP3.LUT R4, R5, R4, RZ, 0x3c, !PT ;  /* 0x000000040504c212 */ /* 0x000fc800078e3cff */
[----:B------:R-:W-:Y:S01]  /*3c4b0*/  @!P4 LOP3.LUT R5, R5, R4, RZ, 0x3c, !PT ;  /* 0x000000040505c212 */ /* 0x000fe200078e3cff */
[----:B--2---:R0:W-:Y:S04]  /*3c4c0*/  STL [R1+0x1c], R10 ;  /* 0x00001c0a01007387 */ /* 0x0041e80000100800 */
[----:B------:R3:W2:Y:S01]  /*3c4d0*/  @!P4 LDG.E.U16 R20, desc[UR8][R4.64] ;  /* 0x000000080414c981 */ /* 0x0006a2000c1e1500 */
[----:B------:R-:W-:Y:S02]  /*3c4e0*/  PRMT R9, RZ, 0x7610, R9 ;  /* 0x00007610ff097816 */ /* 0x000fe40000000009 */
[----:B------:R-:W-:Y:S01]  /*3c4f0*/  PRMT R8, RZ, 0x7610, R8 ;  /* 0x00007610ff087816 */ /* 0x000fe20000000008 */
[----:B0-----:R-:W2:Y:S04]  /*3c500*/  LDL R10, [R1+0x1764] ;  /* 0x00176400010a7983 */ /* 0x001ea80000100800 */
[----:B------:R-:W2:Y:S01]  /*3c510*/  LDL R5, [R1+0x7a0] ;  /* 0x0007a00001057983 */ /* 0x000ea20000100800 */
[----:B---3--:R-:W-:-:S05]  /*3c520*/  @!P1 IMAD.MOV.U32 R4, RZ, RZ, R24 ;  /* 0x000000ffff049224 */ /* 0x008fca00078e0018 */
[----:B--2---:R4:W2:Y:S02]  /*3c530*/  @!P1 LDG.E.U16 R9, desc[UR8][R4.64] ;  /* 0x0000000804099981 */ /* 0x0048a4000c1e1500 */
[----:B----4-:R-:W-:Y:S02]  /*3c540*/  @!P4 IMAD.MOV.U32 R4, RZ, RZ, R12 ;  /* 0x000000ffff04c224 */ /* 0x010fe400078e000c */
[----:B------:R-:W-:-:S05]  /*3c550*/  @!P4 IMAD.MOV.U32 R5, RZ, RZ, R15 ;  /* 0x000000ffff05c224 */ /* 0x000fca00078e000f */
[----:B------:R0:W3:Y:S04]  /*3c560*/  @!P4 LDG.E.U16 R8, desc[UR8][R4.64] ;  /* 0x000000080408c981 */ /* 0x0000e8000c1e1500 */
[----:B------:R-:W-:Y:S01]  /*3c570*/  STL [R1+0x30d0], R20 ;  /* 0x0030d01401007387 */ /* 0x000fe20000100800 */
[----:B------:R-:W-:Y:S01]  /*3c580*/  PRMT R7, RZ, 0x7610, R7 ;  /* 0x00007610ff077816 */ /* 0x000fe20000000007 */
[----:B0-----:R-:W-:Y:S02]  /*3c590*/  @!P1 IMAD.MOV.U32 R4, RZ, RZ, R10 ;  /* 0x000000ffff049224 */ /* 0x001fe400078e000a */
[----:B------:R-:W-:-:S05]  /*3c5a0*/  @!P1 IMAD.MOV.U32 R5, RZ, RZ, R11 ;  /* 0x000000ffff059224 */ /* 0x000fca00078e000b */
[----:B------:R-:W4:Y:S04]  /*3c5b0*/  @!P1 LDG.E.U16 R7, desc[UR8][R4.64] ;  /* 0x0000000804079981 */ /* 0x000f28000c1e1500 */
[----:B--2---:R0:W-:Y:S04]  /*3c5c0*/  STL [R1+0x30d4], R9 ;  /* 0x0030d40901007387 */ /* 0x0041e80000100800 */
[----:B------:R-:W2:Y:S04]  /*3c5d0*/  LDL R24, [R1+0x880] ;  /* 0x0008800001187983 */ /* 0x000ea80000100800 */
[----:B------:R-:W2:Y:S04]  /*3c5e0*/  LDL R12, [R1+0x884] ;  /* 0x00088400010c7983 */ /* 0x000ea80000100800 */
[----:B0-----:R-:W2:Y:S04]  /*3c5f0*/  LDL R9, [R1+0x88c] ;  /* 0x00088c0001097983 */ /* 0x001ea80000100800 */
[----:B---3--:R0:W-:Y:S01]  /*3c600*/  STL [R1+0x30d8], R8 ;  /* 0x0030d80801007387 */ /* 0x0081e20000100800 */
[----:B------:R-:W-:-:S03]  /*3c610*/  PRMT R26, RZ, 0x7610, R26 ;  /* 0x00007610ff1a7816 */ /* 0x000fc6000000001a */
[----:B------:R-:W3:Y:S04]  /*3c620*/  LDL R11, [R1+0x878] ;  /* 0x00087800010b7983 */ /* 0x000ee80000100800 */
[----:B------:R-:W3:Y:S01]  /*3c630*/  LDL R10, [R1+0x87c] ;  /* 0x00087c00010a7983 */ /* 0x000ee20000100800 */
[----:B------:R-:W-:-:S03]  /*3c640*/  PRMT R0, RZ, 0x7610, R0 ;  /* 0x00007610ff007816 */ /* 0x000fc60000000000 */
[----:B------:R-:W3:Y:S04]  /*3c650*/  LDL R20, [R1+0x870] ;  /* 0x0008700001147983 */ /* 0x000ee80000100800 */
[----:B------:R-:W3:Y:S04]  /*3c660*/  LDL R15, [R1+0x874] ;  /* 0x00087400010f7983 */ /* 0x000ee80000100800 */
[----:B0-----:R-:W3:Y:S04]  /*3c670*/  LDL R8, [R1+0x888] ;  /* 0x0008880001087983 */ /* 0x001ee80000100800 */
[----:B----4-:R0:W-:Y:S04]  /*3c680*/  STL [R1+0x30dc], R7 ;  /* 0x0030dc0701007387 */ /* 0x0101e80000100800 */
[----:B0-----:R-:W4:Y:S01]  /*3c690*/  LDL R7, [R1+0x814] ;  /* 0x0008140001077983 */ /* 0x001f220000100800 */
[----:B--2---:R-:W-:-:S03]  /*3c6a0*/  @!P4 IMAD.MOV.U32 R4, RZ, RZ, R9 ;  /* 0x000000ffff04c224 */ /* 0x004fc600078e0009 */
[----:B------:R-:W2:Y:S01]  /*3c6b0*/  LDL R9, [R1+0x818] ;  /* 0x0008180001097983 */ /* 0x000ea20000100800 */
[----:B---3--:R-:W-:-:S03]  /*3c6c0*/  @!P4 IMAD.MOV.U32 R5, RZ, RZ, R8 ;  /* 0x000000ffff05c224 */ /* 0x008fc600078e0008 */
[----:B------:R-:W3:Y:S04]  /*3c6d0*/  LDL R8, [R1+0x81c] ;  /* 0x00081c0001087983 */ /* 0x000ee80000100800 */
[----:B------:R0:W4:Y:S02]  /*3c6e0*/  @!P4 LDG.E.U16 R26, desc[UR8][R4.64] ;  /* 0x00000008041ac981 */ /* 0x000124000c1e1500 */
[----:B0-----:R-:W-:Y:S02]  /*3c6f0*/  @!P1 IMAD.MOV.U32 R4, RZ, RZ, R12 ;  /* 0x000000ffff049224 */ /* 0x001fe400078e000c */
[----:B------:R-:W-:Y:S01]  /*3c700*/  @!P1 IMAD.MOV.U32 R5, RZ, RZ, R24 ;  /* 0x000000ffff059224 */ /* 0x000fe200078e0018 */
[----:B------:R-:W4:Y:S04]  /*3c710*/  LDL R12, [R1+0x810] ;  /* 0x00081000010c7983 */ /* 0x000f280000100800 */
[----:B------:R0:W4:Y:S01]  /*3c720*/  @!P1 LDG.E.U16 R0, desc[UR8][R4.64] ;  /* 0x0000000804009981 */ /* 0x000122000c1e1500 */
[----:B------:R-:W-:-:S02]  /*3c730*/  PRMT R22, RZ, 0x7610, R22 ;  /* 0x00007610ff167816 */ /* 0x000fc40000000016 */
[----:B------:R-:W-:Y:S01]  /*3c740*/  PRMT R14, RZ, 0x7610, R14 ;  /* 0x00007610ff0e7816 */ /* 0x000fe2000000000e */
[----:B0-----:R-:W-:Y:S02]  /*3c750*/  @!P4 IMAD.MOV.U32 R4, RZ, RZ, R10 ;  /* 0x000000ffff04c224 */ /* 0x001fe400078e000a */
[----:B------:R-:W-:-:S05]  /*3c760*/  @!P4 IMAD.MOV.U32 R5, RZ, RZ, R11 ;  /* 0x000000ffff05c224 */ /* 0x000fca00078e000b */
[----:B------:R0:W4:Y:S01]  /*3c770*/  @!P4 LDG.E.U16 R22, desc[UR8][R4.64] ;  /* 0x000000080416c981 */ /* 0x000122000c1e1500 */
[----:B------:R-:W-:Y:S01]  /*3c780*/  PRMT R13, RZ, 0x7610, R13 ;  /* 0x00007610ff0d7816 */ /* 0x000fe2000000000d */
[----:B0-----:R-:W-:Y:S02]  /*3c790*/  @!P1 IMAD.MOV.U32 R4, RZ, RZ, R15 ;  /* 0x000000ffff049224 */ /* 0x001fe400078e000f */
[----:B------:R-:W-:-:S05]  /*3c7a0*/  @!P1 IMAD.MOV.U32 R5, RZ, RZ, R20 ;  /* 0x000000ffff059224 */ /* 0x000fca00078e0014 */
[----:B------:R2:W4:Y:S02]  /*3c7b0*/  @!P1 LDG.E.U16 R14, desc[UR8][R4.64] ;  /* 0x00000008040e9981 */ /* 0x000524000c1e1500 */
[----:B--2---:R-:W-:Y:S02]  /*3c7c0*/  @!P4 IMAD.MOV.U32 R5, RZ, RZ, R9 ;  /* 0x000000ffff05c224 */ /* 0x004fe400078e0009 */
[----:B---3--:R-:W-:-:S05]  /*3c7d0*/  @!P4 IMAD.MOV.U32 R4, RZ, RZ, R8 ;  /* 0x000000ffff04c224 */ /* 0x008fca00078e0008 */
[----:B------:R0:W2:Y:S04]  /*3c7e0*/  @!P4 LDG.E.U16 R13, desc[UR8][R4.64] ;  /* 0x00000008040dc981 */ /* 0x0000a8000c1e1500 */
[----:B----4-:R1:W-:Y:S04]  /*3c7f0*/  STL [R1+0x3084], R0 ;  /* 0x0030840001007387 */ /* 0x0103e80000100800 */
[----:B------:R-:W3:Y:S04]  /*3c800*/  LDL R11, [R1+0x808] ;  /* 0x00080800010b7983 */ /* 0x000ee80000100800 */
[----:B------:R-:W4:Y:S04]  /*3c810*/  LDL R10, [R1+0x80c] ;  /* 0x00080c00010a7983 */ /* 0x000f280000100800 */
[----:B------:R-:W4:Y:S04]  /*3c820*/  LDL R9, [R1+0x798] ;  /* 0x0007980001097983 */ /* 0x000f280000100800 */
[----:B------:R-:W4:Y:S01]  /*3c830*/  LDL R8, [R1+0x79c] ;  /* 0x00079c0001087983 */ /* 0x000f220000100800 */
[----:B0-----:R-:W-:-:S02]  /*3c840*/  @!P1 IMAD.MOV.U32 R4, RZ, RZ, R7 ;  /* 0x000000ffff049224 */ /* 0x001fc400078e0007 */
[----:B------:R-:W-:Y:S01]  /*3c850*/  @!P1 IMAD.MOV.U32 R5, RZ, RZ, R12 ;  /* 0x000000ffff059224 */ /* 0x000fe200078e000c */
[----:B-1----:R-:W-:-:S06]  /*3c860*/  PRMT R0, RZ, 0x7610, R0 ;  /* 0x00007610ff007816 */ /* 0x002fcc0000000000 */
[----:B------:R3:W4:Y:S01]  /*3c870*/  @!P1 LDG.E.U16 R0, desc[UR8][R4.64] ;  /* 0x0000000804009981 */ /* 0x000722000c1e1500 */
[----:B------:R-:W-:Y:S02]  /*3c880*/  PRMT R28, RZ, 0x7610, R28 ;  /* 0x00007610ff1c7816 */ /* 0x000fe4000000001c */
[----:B------:R-:W-:Y:S01]  /*3c890*/  PRMT R6, RZ, 0x7610, R6 ;  /* 0x00007610ff067816 */ /* 0x000fe20000000006 */
[----:B--2---:R0:W-:Y:S04]  /*3c8a0*/  STL [R1+0x4], R13 ;  /* 0x0000040d01007387 */ /* 0x0041e80000100800 */
[----:B------:R-:W2:Y:S04]  /*3c8b0*/  LDL R7, [R1+0x16f4] ;  /* 0x0016f40001077983 */ /* 0x000ea80000100800 */
[----:B0-----:R-:W2:Y:S01]  /*3c8c0*/  LDL R13, [R1+0x794] ;  /* 0x00079400010d7983 */ /* 0x001ea20000100800 */
[----:B---3--:R-:W-:-:S02]  /*3c8d0*/  @!P4 IMAD.MOV.U32 R5, RZ, RZ, R11 ;  /* 0x000000ffff05c224 */ /* 0x008fc400078e000b */
[----:B----4-:R-:W-:-:S05]  /*3c8e0*/  @!P4 IMAD.MOV.U32 R4, RZ, RZ, R10 ;  /* 0x000000ffff04c224 */ /* 0x010fca00078e000a */
[----:B------:R0:W3:Y:S02]  /*3c8f0*/  @!P4 LDG.E.U16 R28, desc[UR8][R4.64] ;  /* 0x00000008041cc981 */ /* 0x0000e4000c1e1500 */
[----:B0-----:R-:W-:Y:S02]  /*3c900*/  @!P4 IMAD.MOV.U32 R4, RZ, RZ, R8 ;  /* 0x000000ffff04c224 */ /* 0x001fe400078e0008 */
[----:B------:R-:W-:-:S05]  /*3c910*/  @!P4 IMAD.MOV.U32 R5, RZ, RZ, R9 ;  /* 0x000000ffff05c224 */ /* 0x000fca00078e0009 */
[----:B------:R0:W4:Y:S04]  /*3c920*/  @!P4 LDG.E.U16 R6, desc[UR8][R4.64] ;  /* 0x000000080406c981 */ /* 0x000128000c1e1500 */
[----:B------:R1:W-:Y:S04]  /*3c930*/  STL [R1+0x30b4], R0 ;  /* 0x0030b40001007387 */ /* 0x0003e80000100800 */
[----:B------:R-:W4:Y:S04]  /*3c940*/  LDL R12, [R1+0x1760] ;  /* 0x00176000010c7983 */ /* 0x000f280000100800 */
[----:B------:R-:W4:Y:S04]  /*3c950*/  LDL R11, [R1+0x176c] ;  /* 0x00176c00010b7983 */ /* 0x000f280000100800 */
[----:B------:R-:W4:Y:S04]  /*3c960*/  LDL R10, [R1+0x1768] ;  /* 0x00176800010a7983 */ /* 0x000f280000100800 */
[----:B------:R-:W-:Y:S04]  /*3c970*/  STL [R1+0x14], R26 ;  /* 0x0000141a01007387 */ /* 0x000fe80000100800 */
[----:B-1----:R-:W4:Y:S01]  /*3c980*/  LDL R0, [R1+0x1774] ;  /* 0x0017740001007983 */ /* 0x002f220000100800 */
[----:B0-----:R-:W-:-:S02]  /*3c990*/  PRMT R5, RZ, 0x7610, R5 ;  /* 0x00007610ff057816 */ /* 0x001fc40000000005 */
[----:B------:R-:W-:Y:S01]  /*3c9a0*/  PRMT R4, RZ, 0x7610, R4 ;  /* 0x00007610ff047816 */ /* 0x000fe20000000004 */
[----:B--2---:R-:W-:Y:S01]  /*3c9b0*/  @!P1 IMAD.MOV.U32 R15, RZ, RZ, R13 ;  /* 0x000000ffff0f9224 */ /* 0x004fe200078e000d */
[----:B---3--:R-:W-:Y:S04]  /*3c9c0*/  STL [R1+0x3088], R28 ;  /* 0x0030881c01007387 */ /* 0x008fe80000100800 */
[----:B------:R-:W2:Y:S04]  /*3c9d0*/  LDL R9, [R1+0x800] ;  /* 0x0008000001097983 */ /* 0x000ea80000100800 */
[----:B------:R-:W3:Y:S04]  /*3c9e0*/  LDL R8, [R1+0x804] ;  /* 0x0008040001087983 */ /* 0x000ee80000100800 */
[----:B----4-:R0:W-:Y:S04]  /*3c9f0*/  STL [R1+0x30b8], R6 ;  /* 0x0030b80601007387 */ /* 0x0101e80000100800 */
[----:B------:R1:W-:Y:S04]  /*3ca00*/  STL [R1+0x8], R14 ;  /* 0x0000080e01007387 */ /* 0x0003e80000100800 */
[----:B------:R-:W-:Y:S04]  /*3ca10*/  STL [R1+0xc], R22 ;  /* 0x00000c1601007387 */ /* 0x000fe80000100800 */
[----:B0-----:R-:W4:Y:S01]  /*3ca20*/  LDL R6, [R1+0x7fc] ;  /* 0x0007fc0001067983 */ /* 0x001f220000100800 */
[----:B-1----:R-:W-:-:S03]  /*3ca30*/  @!P1 IMAD.MOV.U32 R14, RZ, RZ, R7 ;  /* 0x000000ffff0e9224 */ /* 0x002fc600078e0007 */
[----:B------:R-:W4:Y:S04]  /*3ca40*/  LDL R7, [R1+0x7f8] ;  /* 0x0007f80001077983 */ /* 0x000f280000100800 */
[----:B------:R0:W4:Y:S02]  /*3ca50*/  @!P1 LDG.E.U16 R5, desc[UR8][R14.64] ;  /* 0x000000080e059981 */ /* 0x000124000c1e1500 */
[----:B0-----:R-:W-:Y:S02]  /*3ca60*/  @!P4 IMAD.MOV.U32 R14, RZ, RZ, R11 ;  /* 0x000000ffff0ec224 */ /* 0x001fe400078e000b */
[----:B------:R-:W-:-:S05]  /*3ca70*/  @!P4 IMAD.MOV.U32 R15, RZ, RZ, R12 ;  /* 0x000000ffff0fc224 */ /* 0x000fca00078e000c */
[----:B------:R0:W4:Y:S01]  /*3ca80*/  @!P4 LDG.E.U16 R4, desc[UR8][R14.64] ;  /* 0x000000080e04c981 */ /* 0x000122000c1e1500 */
[----:B------:R-:W-:Y:S02]  /*3ca90*/  PRMT R3, RZ, 0x7610, R3 ;  /* 0x00007610ff037816 */ /* 0x000fe40000000003 */
[----:B------:R-:W-:Y:S01]  /*3caa0*/  PRMT R18, RZ, 0x7610, R18 ;  /* 0x00007610ff127816 */ /* 0x000fe20000000012 */
[----:B0-----:R-:W-:Y:S02]  /*3cab0*/  @!P1 IMAD.MOV.U32 R14, RZ, RZ, R0 ;  /* 0x000000ffff0e9224 */ /* 0x001fe400078e0000 */
[----:B------:R-:W-:-:S05]  /*3cac0*/  @!P1 IMAD.MOV.U32 R15, RZ, RZ, R10 ;  /* 0x000000ffff0f9224 */ /* 0x000fca00078e000a */
[----:B------:R2:W4:Y:S01]  /*3cad0*/  @!P1 LDG.E.U16 R3, desc[UR8][R14.64] ;  /* 0x000000080e039981 */ /* 0x000522000c1e1500 */
[----:B------:R-:W-:Y:S01]  /*3cae0*/  PRMT R16, RZ, 0x7610, R16 ;  /* 0x00007610ff107816 */ /* 0x000fe20000000010 */
[----:B--2---:R-:W-:Y:S02]  /*3caf0*/  @!P1 IMAD.MOV.U32 R15, RZ, RZ, R9 ;  /* 0x000000ffff0f9224 */ /* 0x004fe400078e0009 */
[----:B---3--:R-:W-:-:S05]  /*3cb00*/  @!P1 IMAD.MOV.U32 R14, RZ, RZ, R8 ;  /* 0x000000ffff0e9224 */ /* 0x008fca00078e0008 */
[----:B------:R4:W2:Y:S02]  /*3cb10*/  @!P1 LDG.E.U16 R18, desc[UR8][R14.64] ;  /* 0x000000080e129981 */ /* 0x0008a4000c1e1500 */
[----:B----4-:R-:W-:Y:S02]  /*3cb20*/  @!P4 IMAD.MOV.U32 R14, RZ, RZ, R6 ;  /* 0x000000ffff0ec224 */ /* 0x010fe400078e0006 */
[----:B------:R-:W-:Y:S01]  /*3cb30*/  @!P4 IMAD.MOV.U32 R15, RZ, RZ, R7 ;  /* 0x000000ffff0fc224 */ /* 0x000fe200078e0007 */
[----:B------:R0:W-:Y:S04]  /*3cb40*/  STL [R1+0x30bc], R5 ;  /* 0x0030bc0501007387 */ /* 0x0001e80000100800 */
[----:B------:R-:W3:Y:S04]  /*3cb50*/  @!P4 LDG.E.U16 R16, desc[UR8][R14.64] ;  /* 0x000000080e10c981 */ /* 0x000ee8000c1e1500 */
[----:B------:R1:W-:Y:S04]  /*3cb60*/  STL [R1+0x30c0], R4 ;  /* 0x0030c00401007387 */ /* 0x0003e80000100800 */
[----:B0-----:R-:W4:Y:S04]  /*3cb70*/  LDL R5, [R1+0x7f0] ;  /* 0x0007f00001057983 */ /* 0x001f280000100800 */
[----:B------:R-:W4:Y:S04]  /*3cb80*/  LDL R0, [R1+0x7f4] ;  /* 0x0007f40001007983 */ /* 0x000f280000100800 */
[----:B------:R0:W-:Y:S04]  /*3cb90*/  STL [R1+0x30b0], R3 ;  /* 0x0030b00301007387 */ /* 0x0001e80000100800 */
[----:B------:R-:W4:Y:S04]  /*3cba0*/  LDL R11, [R1+0x16f0] ;  /* 0x0016f000010b7983 */ /* 0x000f280000100800 */
[----:B------:R-:W4:Y:S04]  /*3cbb0*/  LDL R10, [R1+0x16fc] ;  /* 0x0016fc00010a7983 */ /* 0x000f280000100800 */
[----:B--2---:R-:W-:Y:S04]  /*3cbc0*/  STL [R1+0x308c], R18 ;  /* 0x00308c1201007387 */ /* 0x004fe80000100800 */
[----:B------:R-:W2:Y:S04]  /*3cbd0*/  LDL R9, [R1+0x16f8] ;  /* 0x0016f80001097983 */ /* 0x000ea80000100800 */
[----:B------:R-:W2:Y:S04]  /*3cbe0*/  LDL R8, [R1+0x1704] ;  /* 0x0017040001087983 */ /* 0x000ea80000100800 */
[----:B------:R-:W2:Y:S04]  /*3cbf0*/  LDL R7, [R1+0x1700] ;  /* 0x0017000001077983 */ /* 0x000ea80000100800 */
[----:B------:R-:W2:Y:S04]  /*3cc00*/  LDL R6, [R1+0x170c] ;  /* 0x00170c0001067983 */ /* 0x000ea80000100800 */
[----:B-1----:R-:W2:Y:S04]  /*3cc10*/  LDL R4, [R1+0x1714] ;  /* 0x0017140001047983 */ /* 0x002ea80000100800 */
[----:B---3--:R-:W-:Y:S01]  /*3cc20*/  STL [R1+0x3074], R16 ;  /* 0x0030741001007387 */ /* 0x008fe20000100800 */
[----:B------:R-:W-:-:S02]  /*3cc30*/  PRMT R17, RZ, 0x7610, R17 ;  /* 0x00007610ff117816 */ /* 0x000fc40000000011 */
[----:B------:R-:W-:Y:S02]  /*3cc40*/  PRMT R19, RZ, 0x7610, R19 ;  /* 0x00007610ff137816 */ /* 0x000fe40000000013 */
[----:B------:R-:W-:Y:S02]  /*3cc50*/  PRMT R21, RZ, 0x7610, R21 ;  /* 0x00007610ff157816 */ /* 0x000fe40000000015 */
[----:B------:R-:W-:Y:S02]  /*3cc60*/  PRMT R23, RZ, 0x7610, R23 ;  /* 0x00007610ff177816 */ /* 0x000fe40000000017 */
[----:B------:R-:W-:Y:S01]  /*3cc70*/  PRMT R25, RZ, 0x7610, R25 ;  /* 0x00007610ff197816 */ /* 0x000fe20000000019 */
[----:B0-----:R-:W3:Y:S01]  /*3cc80*/  LDL R3, [R1+0x1770] ;  /* 0x0017700001037983 */ /* 0x001ee20000100800 */
[----:B----4-:R-:W-:-:S03]  /*3cc90*/  @!P1 IMAD.MOV.U32 R15, RZ, RZ, R5 ;  /* 0x000000ffff0f9224 */ /* 0x010fc600078e0005 */
[----:B------:R-:W4:Y:S01]  /*3cca0*/  LDL R5, [R1+0x1708] ;  /* 0x0017080001057983 */ /* 0x000f220000100800 */
[----:B------:R-:W-:-:S03]  /*3ccb0*/  @!P1 IMAD.MOV.U32 R14, RZ, RZ, R0 ;  /* 0x000000ffff0e9224 */ /* 0x000fc600078e0000 */
[----:B------:R-:W3:Y:S04]  /*3ccc0*/  LDL R0, [R1+0x177c] ;  /* 0x00177c0001007983 */ /* 0x000ee80000100800 */
[----:B------:R0:W3:Y:S02]  /*3ccd0*/  @!P1 LDG.E.U16 R17, desc[UR8][R14.64] ;  /* 0x000000080e119981 */ /* 0x0000e4000c1e1500 */
[----:B0-----:R-:W-:Y:S02]  /*3cce0*/  @!P4 IMAD.MOV.U32 R14, RZ, RZ, R10 ;  /* 0x000000ffff0ec224 */ /* 0x001fe400078e000a */
[----:B------:R-:W-:-:S05]  /*3ccf0*/  @!P4 IMAD.MOV.U32 R15, RZ, RZ, R11 ;  /* 0x000000ffff0fc224 */ /* 0x000fca00078e000b */
[----:B------:R2:W3:Y:S02]  /*3cd00*/  @!P4 LDG.E.U16 R19, desc[UR8][R14.64] ;  /* 0x000000080e13c981 */ /* 0x0004e4000c1e1500 */
[----:B--2---:R-:W-:Y:S02]  /*3cd10*/  @!P1 IMAD.MOV.U32 R15, RZ, RZ, R9 ;  /* 0x000000ffff0f9224 */ /* 0x004fe400078e0009 */
[----:B------:R-:W-:-:S05]  /*3cd20*/  @!P1 IMAD.MOV.U32 R14, RZ, RZ, R8 ;  /* 0x000000ffff0e9224 */ /* 0x000fca00078e0008 */
[----:B------:R0:W2:Y:S02]  /*3cd30*/  @!P1 LDG.E.U16 R21, desc[UR8][R14.64] ;  /* 0x000000080e159981 */ /* 0x0000a4000c1e1500 */
[----:B0-----:R-:W-:Y:S02]  /*3cd40*/  @!P4 IMAD.MOV.U32 R14, RZ, RZ, R6 ;  /* 0x000000ffff0ec224 */ /* 0x001fe400078e0006 */
[----:B------:R-:W-:-:S05]  /*3cd50*/  @!P4 IMAD.MOV.U32 R15, RZ, RZ, R7 ;  /* 0x000000ffff0fc224 */ /* 0x000fca00078e0007 */
[----:B------:R0:W2:Y:S02]  /*3cd60*/  @!P4 LDG.E.U16 R23, desc[UR8][R14.64] ;  /* 0x000000080e17c981 */ /* 0x0000a4000c1e1500 */
[----:B0-----:R-:W-:Y:S02]  /*3cd70*/  @!P1 IMAD.MOV.U32 R14, RZ, RZ, R4 ;  /* 0x000000ffff0e9224 */ /* 0x001fe400078e0004 */
[----:B----4-:R-:W-:-:S05]  /*3cd80*/  @!P1 IMAD.MOV.U32 R15, RZ, RZ, R5 ;  /* 0x000000ffff0f9224 */ /* 0x010fca00078e0005 */
[----:B------:R0:W4:Y:S04]  /*3cd90*/  @!P1 LDG.E.U16 R25, desc[UR8][R14.64] ;  /* 0x000000080e199981 */ /* 0x000128000c1e1500 */
[----:B---3--:R-:W-:Y:S04]  /*3cda0*/  STL [R1+0x3078], R17 ;  /* 0x0030781101007387 */ /* 0x008fe80000100800 */
[----:B------:R-:W-:Y:S01]  /*3cdb0*/  STL [R1+0x3090], R19 ;  /* 0x0030901301007387 */ /* 0x000fe20000100800 */
[----:B0-----:R-:W-:Y:S02]  /*3cdc0*/  @!P4 IMAD.MOV.U32 R15, RZ, RZ, R3 ;  /* 0x000000ffff0fc224 */ /* 0x001fe400078e0003 */
[----:B------:R-:W-:Y:S01]  /*3cdd0*/  @!P4 IMAD.MOV.U32 R14, RZ, RZ, R0 ;  /* 0x000000ffff0ec224 */ /* 0x000fe200078e0000 */
[----:B------:R-:W-:-:S06]  /*3cde0*/  PRMT R27, RZ, 0x7610, R27 ;  /* 0x00007610ff1b7816 */ /* 0x000fcc000000001b */
[----:B------:R0:W3:Y:S04]  /*3cdf0*/  @!P4 LDG.E.U16 R27, desc[UR8][R14.64] ;  /* 0x000000080e1bc981 */ /* 0x0000e8000c1e1500 */
[----:B--2---:R-:W-:Y:S04]  /*3ce00*/  STL [R1+0x3094], R21 ;  /* 0x0030941501007387 */ /* 0x004fe80000100800 */
[----:B------:R-:W-:Y:S04]  /*3ce10*/  STL [R1+0x307c], R23 ;  /* 0x00307c1701007387 */ /* 0x000fe80000100800 */
[----:B----4-:R1:W-:Y:S04]  /*3ce20*/  STL [R1+0x3080], R25 ;  /* 0x0030801901007387 */ /* 0x0103e80000100800 */
[----:B-1----:R-:W2:Y:S04]  /*3ce30*/  LDL.LU R25, [R1+0x710] ;  /* 0x0007100001197983 */ /* 0x002ea80000300800 */
        /* <DEDUP_REMOVED lines=22> */
[----:B------:R-:W0:Y:S01]  /*3cfa0*/  LDL R15, [R1+0x1784] ;  /* 0x00178400010f7983 */ /* 0x000e220000100800 */
[----:B------:R-:W-:Y:S01]  /*3cfb0*/  PRMT R29, RZ, 0x7610, R29 ;  /* 0x00007610ff1d7816 */ /* 0x000fe2000000001d */
[----:B------:R-:W1:Y:S01]  /*3cfc0*/  S2R R11, SR_TID.X ;  /* 0x00000000000b7919 */ /* 0x000e620000002100 */
[----:B0-----:R-:W-:-:S02]  /*3cfd0*/  @!P1 IMAD.MOV.U32 R14, RZ, RZ, R15 ;  /* 0x000000ffff0e9224 */ /* 0x001fc400078e000f */
[----:B------:R-:W-:-:S05]  /*3cfe0*/  @!P1 IMAD.MOV.U32 R15, RZ, RZ, R2 ;  /* 0x000000ffff0f9224 */ /* 0x000fca00078e0002 */
[----:B------:R-:W3:Y:S01]  /*3cff0*/  @!P1 LDG.E.U16 R29, desc[UR8][R14.64] ;  /* 0x000000080e1d9981 */ /* 0x000ee2000c1e1500 */
[----:B-1----:R-:W-:-:S05]  /*3d000*/  LOP3.LUT R11, R11, 0x3f, RZ, 0xc0, !PT ;  /* 0x0000003f0b0b7812 */ /* 0x002fca00078ec0ff */
[----:B------:R-:W-:-:S05]  /*3d010*/  IMAD.SHL.U32 R11, R11, 0x2, RZ ;  /* 0x000000020b0b7824 */ /* 0x000fca00078e00ff */
[----:B------:R-:W-:-:S05]  /*3d020*/  LOP3.LUT R11, R11, 0x20, RZ, 0x3c, !PT ;  /* 0x000000200b0b7812 */ /* 0x000fca00078e3cff */
[----:B--2---:R-:W-:Y:S04]  /*3d030*/  STS.U16 [R11+UR5+0x1a80], R25 ;  /* 0x001a80190b007988 */ /* 0x004fe80008000405 */
        /* <DEDUP_REMOVED lines=16> */
[----:B---3--:R-:W-:Y:S04]  /*3d140*/  STL [R1+0x3098], R27 ;  /* 0x0030981b01007387 */ /* 0x008fe80000100800 */
[----:B------:R-:W-:Y:S04]  /*3d150*/  STS.U16 [R11+UR5+0x6200], R10 ;  /* 0x0062000a0b007988 */ /* 0x000fe80008000405 */
[----:B------:R-:W-:Y:S04]  /*3d160*/  STL [R1+0x1ab8], R2 ;  /* 0x001ab80201007387 */ /* 0x000fe80000100800 */
[----:B------:R0:W-:Y:S04]  /*3d170*/  STS.U16 [R11+UR5+0x6280], R22 ;  /* 0x006280160b007988 */ /* 0x0001e80008000405 */
[----:B------:R-:W-:Y:S04]  /*3d180*/  STS.U16 [R11+UR5+0x6a00], R24 ;  /* 0x006a00180b007988 */ /* 0x000fe80008000405 */
[----:B------:R1:W-:Y:S04]  /*3d190*/  STS.U16 [R11+UR5+0x6a80], R12 ;  /* 0x006a800c0b007988 */ /* 0x0003e80008000405 */
[----:B------:R-:W-:Y:S04]  /*3d1a0*/  STL [R1+0x309c], R29 ;  /* 0x00309c1d01007387 */ /* 0x000fe80000100800 */
[----:B0-----:R-:W2:Y:S04]  /*3d1b0*/  LDL.LU R22, [R1+0x300] ;  /* 0x0003000001167983 */ /* 0x001ea80000300800 */
[----:B-1----:R-:W3:Y:S04]  /*3d1c0*/  LDL.LU R12, [R1+0x28c] ;  /* 0x00028c00010c7983 */ /* 0x002ee80000300800 */
[----:B---3--:R0:W-:Y:S04]  /*3d1d0*/  STL [R1+0x311c], R12 ;  /* 0x00311c0c01007387 */ /* 0x0081e80000100800 */
[----:B0-----:R-:W3:Y:S04]  /*3d1e0*/  LDL.LU R12, [R1+0x290] ;  /* 0x00029000010c7983 */ /* 0x001ee80000300800 */
        /* <DEDUP_REMOVED lines=29> */
[----:B--2---:R0:W-:Y:S04]  /*3d3c0*/  STS.U16 [R11+UR5+0x7a00], R22 ;  /* 0x007a00160b007988 */ /* 0x0041e80008000405 */
[----:B------:R-:W2:Y:S04]  /*3d3d0*/  LDL.LU R10, [R1+0x3c] ;  /* 0x00003c00010a7983 */ /* 0x000ea80000300800 */
[----:B0-----:R-:W2:Y:S04]  /*3d3e0*/  LDL.LU R22, [R1+0x18] ;  /* 0x0000180001167983 */ /* 0x001ea80000300800 */
        /* <DEDUP_REMOVED lines=8> */
[----:B0-----:R-:W2:Y:S04]  /*3d470*/  LDL.LU R12, [R1+0x3118] ;  /* 0x00311800010c7983 */ /* 0x001ea80000300800 */
[----:B-1----:R-:W2:Y:S04]  /*3d480*/  LDL.LU R13, [R1+0x3114] ;  /* 0x00311400010d7983 */ /* 0x002ea80000300800 */
[----:B---3--:R-:W3:Y:S04]  /*3d490*/  LDL.LU R26, [R1+0x3110] ;  /* 0x00311000011a7983 */ /* 0x008ee80000300800 */
[----:B----4-:R-:W4:Y:S04]  /*3d4a0*/  LDL.LU R29, [R1+0x738] ;  /* 0x00073800011d7983 */ /* 0x010f280000300800 */
        /* <DEDUP_REMOVED lines=18> */
[----:B----4-:R0:W-:Y:S04]  /*3d5d0*/  STL [R1+0x3108], R29 ;  /* 0x0031081d01007387 */ /* 0x0101e80000100800 */
[----:B0-----:R-:W4:Y:S01]  /*3d5e0*/  LDL.LU R29, [R1+0x788] ;  /* 0x00078800011d7983 */ /* 0x001f220000300800 */
[----:B------:R-:W0:Y:S03]  /*3d5f0*/  S2R R24, SR_TID.X ;  /* 0x0000000000187919 */ /* 0x000e260000002100 */
[----:B------:R-:W-:Y:S04]  /*3d600*/  STS.U16 [R11+UR5+0xda80], R7 ;  /* 0x00da80070b007988 */ /* 0x000fe80008000405 */
[----:B------:R-:W-:Y:S04]  /*3d610*/  STS.U16 [R11+UR5+0xe200], R8 ;  /* 0x00e200080b007988 */ /* 0x000fe80008000405 */
[----:B------:R1:W-:Y:S04]  /*3d620*/  STS.U16 [R11+UR5+0xe280], R9 ;  /* 0x00e280090b007988 */ /* 0x0003e80008000405 */
[----:B------:R-:W-:Y:S04]  /*3d630*/  STS.U16 [R11+UR5+0xea00], R20 ;  /* 0x00ea00140b007988 */ /* 0x000fe80008000405 */
[----:B--2---:R-:W-:Y:S04]  /*3d640*/  STS.U16 [R11+UR5+0xea80], R10 ;  /* 0x00ea800a0b007988 */ /* 0x004fe80008000405 */
[----:B------:R-:W-:Y:S01]  /*3d650*/  STS.U16 [R11+UR5+0xf200], R22 ;  /* 0x00f200160b007988 */ /* 0x000fe20008000405 */
[----:B0-----:R-:W-:-:S05]  /*3d660*/  LOP3.LUT R24, R24, 0x3f, RZ, 0xc0, !PT ;  /* 0x0000003f18187812 */ /* 0x001fca00078ec0ff */
[C---:B-1----:R-:W-:Y:S01]  /*3d670*/  IMAD.SHL.U32 R9, R24.reuse, 0x2, RZ ;  /* 0x0000000218097824 */ /* 0x042fe200078e00ff */
[----:B----4-:R0:W-:Y:S04]  /*3d680*/  STL [R1+0x310c], R29 ;  /* 0x00310c1d01007387 */ /* 0x0101e80000100800 */
[----:B------:R-:W2:Y:S04]  /*3d690*/  LDL.LU R14, [R1+0x734] ;  /* 0x00073400010e7983 */ /* 0x000ea80000300800 */
        /* <DEDUP_REMOVED lines=13> */
[----:B0-----:R-:W-:-:S03]  /*3d770*/  IMAD.SHL.U32 R29, R24, 0x2, RZ ;  /* 0x00000002181d7824 */ /* 0x001fc600078e00ff */
[----:B------:R-:W2:Y:S04]  /*3d780*/  LDL.LU R6, [R1+0x5e0] ;  /* 0x0005e00001067983 */ /* 0x000ea80000300800 */
[----:B------:R-:W2:Y:S04]  /*3d790*/  LDL.LU R28, [R1+0x5b4] ;  /* 0x0005b400011c7983 */ /* 0x000ea80000300800 */
[----:B------:R-:W2:Y:S04]  /*3d7a0*/  LDL.LU R0, [R1+0x5b0] ;  /* 0x0005b00001007983 */ /* 0x000ea80000300800 */
[----:B------:R-:W2:Y:S04]  /*3d7b0*/  LDL.LU R7, [R1+0x584] ;  /* 0x0005840001077983 */ /* 0x000ea80000300800 */
[----:B------:R-:W2:Y:S01]  /*3d7c0*/  LDL.LU R8, [R1+0x580] ;  /* 0x0005800001087983 */ /* 0x000ea20000300800 */
[----:B------:R-:W-:-:S03]  /*3d7d0*/  LOP3.LUT R29, R29, 0x20, RZ, 0x3c, !PT ;  /* 0x000000201d1d7812 */ /* 0x000fc600078e3cff */
[----:B------:R-:W2:Y:S04]  /*3d7e0*/  LDL.LU R20, [R1+0x554] ;  /* 0x0005540001147983 */ /* 0x000ea80000300800 */
[----:B------:R-:W2:Y:S04]  /*3d7f0*/  LDL.LU R10, [R1+0x550] ;  /* 0x00055000010a7983 */ /* 0x000ea80000300800 */
[----:B------:R-:W2:Y:S04]  /*3d800*/  LDL.LU R11, [R1+0x524] ;  /* 0x00052400010b7983 */ /* 0x000ea80000300800 */
[----:B------:R-:W2:Y:S04]  /*3d810*/  LDL.LU R22, [R1+0x520] ;  /* 0x0005200001167983 */ /* 0x000ea80000300800 */
[----:B------:R-:W2:Y:S04]  /*3d820*/  LDL.LU R24, [R1+0x328] ;  /* 0x0003280001187983 */ /* 0x000ea80000300800 */
[----:B---3--:R0:W-:Y:S04]  /*3d830*/  STS.U16 [R29+UR5+0xf280], R26 ;  /* 0x00f2801a1d007988 */ /* 0x0081e80008000405 */
[----:B------:R1:W-:Y:S04]  /*3d840*/  STS.U16 [R29+UR5+0xfa00], R13 ;  /* 0x00fa000d1d007988 */ /* 0x0003e80008000405 */
[----:B------:R3:W-:Y:S04]  /*3d850*/  STS.U16 [R29+UR5+0xfa80], R12 ;  /* 0x00fa800c1d007988 */ /* 0x0007e80008000405 */
[----:B0-----:R-:W2:Y:S04]  /*3d860*/  LDL.LU R26, [R1+0x75c] ;  /* 0x00075c00011a7983 */ /* 0x001ea80000300800 */
[----:B-1----:R-:W2:Y:S04]  /*3d870*/  LDL.LU R13, [R1+0x760] ;  /* 0x00076000010d7983 */ /* 0x002ea80000300800 */
[----:B---3--:R-:W3:Y:S01]  /*3d880*/  LDL.LU R29, [R1+0x310c] ;  /* 0x00310c00011d7983 */ /* 0x008ee20000300800 */
[----:B------:R-:W-:-:S03]  /*3d890*/  LOP3.LUT R9, R9, 0x30, RZ, 0x3c, !PT ;  /* 0x0000003009097812 */ /* 0x000fc600078e3cff */
[----:B------:R-:W2:Y:S04]  /*3d8a0*/  LDL.LU R12, [R1+0x784] ;  /* 0x00078400010c7983 */ /* 0x000ea80000300800 */
[----:B---3--:R0:W-:Y:S04]  /*3d8b0*/  STS.U16 [R9+UR5+0x300], R29 ;  /* 0x0003001d09007988 */ /* 0x0081e80008000405 */
[----:B0-----:R-:W3:Y:S04]  /*3d8c0*/  LDL.LU R29, [R1+0x3108] ;  /* 0x00310800011d7983 */ /* 0x001ee80000300800 */
[----:B--2---:R-:W-:Y:S04]  /*3d8d0*/  STS.U16 [R9+UR5+0x380], R12 ;  /* 0x0003800c09007988 */ /* 0x004fe80008000405 */
[----:B------:R-:W-:Y:S04]  /*3d8e0*/  STS.U16 [R9+UR5+0xb00], R13 ;  /* 0x000b000d09007988 */ /* 0x000fe80008000405 */
[----:B------:R-:W-:Y:S04]  /*3d8f0*/  STS.U16 [R9+UR5+0xb80], R26 ;  /* 0x000b801a09007988 */ /* 0x000fe80008000405 */
[----:B---3--:R-:W-:Y:S04]  /*3d900*/  STS.U16 [R9+UR5+0x1300], R29 ;  /* 0x0013001d09007988 */ /* 0x008fe80008000405 */
[----:B------:R-:W-:Y:S04]  /*3d910*/  STS.U16 [R9+UR5+0x1380], R14 ;  /* 0x0013800e09007988 */ /* 0x000fe80008000405 */
        /* <DEDUP_REMOVED lines=17> */
[----:B------:R0:W-:Y:S04]  /*3da30*/  STS.U16 [R9+UR5+0x5b80], R8 ;  /* 0x005b800809007988 */ /* 0x0001e80008000405 */
[----:B------:R-:W-:Y:S04]  /*3da40*/  STS.U16 [R9+UR5+0x6300], R20 ;  /* 0x0063001409007988 */ /* 0x000fe80008000405 */
[----:B------:R1:W-:Y:S04]  /*3da50*/  STS.U16 [R9+UR5+0x6380], R10 ;  /* 0x0063800a09007988 */ /* 0x0003e80008000405 */
[----:B0-----:R-:W2:Y:S04]  /*3da60*/  LDL.LU R8, [R1+0x324] ;  /* 0x0003240001087983 */ /* 0x001ea80000300800 */
[----:B-1----:R-:W3:Y:S04]  /*3da70*/  LDL.LU R10, [R1+0x288] ;  /* 0x00028800010a7983 */ /* 0x002ee80000300800 */
[----:B---3--:R0:W-:Y:S04]  /*3da80*/  STL [R1+0x3100], R10 ;  /* 0x0031000a01007387 */ /* 0x0081e80000100800 */
[----:B0-----:R-:W3:Y:S04]  /*3da90*/  LDL.LU R10, [R1+0x2f4] ;  /* 0x0002f400010a7983 */ /* 0x001ee80000300800 */
        /* <DEDUP_REMOVED lines=68> */
[----:B------:R-:W-:Y:S04]  /*3dee0*/  STS.U16 [R9+UR5+0xeb80], R8 ;  /* 0x00eb800809007988 */ /* 0x000fe80008000405 */
[----:B----4-:R0:W-:Y:S04]  /*3def0*/  STS.U16 [R9+UR5+0xf300], R24 ;  /* 0x00f3001809007988 */ /* 0x0101e80008000405 */
[----:B0-----:R-:W2:Y:S01]  /*3df00*/  LDL.LU R24, [R1+0x730] ;  /* 0x0007300001187983 */ /* 0x001ea20000300800 */
[----:B------:R-:W0:Y:S03]  /*3df10*/  S2R R20, SR_TID.X ;  /* 0x0000000000147919 */ /* 0x000e260000002100 */
[----:B--2---:R1:W-:Y:S04]  /*3df20*/  STL [R1+0x30e8], R24 ;  /* 0x0030e81801007387 */ /* 0x0043e80000100800 */
[----:B-1----:R-:W2:Y:S01]  /*3df30*/  LDL.LU R24, [R1+0x780] ;  /* 0x0007800001187983 */ /* 0x002ea20000300800 */
[----:B0-----:R-:W-:-:S05]  /*3df40*/  LOP3.LUT R20, R20, 0x3f, RZ, 0xc0, !PT ;  /* 0x0000003f14147812 */ /* 0x001fca00078ec0ff */
[C---:B------:R-:W-:Y:S01]  /*3df50*/  IMAD.SHL.U32 R2, R20.reuse, 0x2, RZ ;  /* 0x0000000214027824 */ /* 0x040fe200078e00ff */
[----:B--2---:R0:W-:Y:S04]  /*3df60*/  STL [R1+0x30ec], R24 ;  /* 0x0030ec1801007387 */ /* 0x0041e80000100800 */
        /* <DEDUP_REMOVED lines=136> */
[----:B------:R-:W0:Y:S02]  /*3e7f0*/  S2R R0, SR_TID.X ;  /* 0x0000000000007919 */ /* 0x000e240000002100 */
        /* <DEDUP_REMOVED lines=34> */
[----:B---3--:R-:W3:Y:S04]  /*3ea20*/  LDL.LU R20, [R1+0x30cc] ;  /* 0x0030cc0001147983 */ /* 0x008ee80000300800 */
[----:B------:R-:W2:Y:S01]  /*3ea30*/  LDL.LU R7, [R1+0x778] ;  /* 0x0007780001077983 */ /* 0x000ea20000300800 */
[----:B------:R-:W-:-:S05]  /*3ea40*/  LOP3.LUT R3, R3, 0x50, RZ, 0x3c, !PT ;  /* 0x0000005003037812 */ /* 0x000fca00078e3cff */
        /* <DEDUP_REMOVED lines=26> */
[----:B0-----:R-:W2:Y:S04]  /*3ebf0*/  LDL.LU R28, [R1+0x318] ;  /* 0x00031800011c7983 */ /* 0x001ea80000300800 */
[----:B------:R-:W3:Y:S04]  /*3ec00*/  LDL.LU R4, [R1+0x2e4] ;  /* 0x0002e40001047983 */ /* 0x000ee80000300800 */
        /* <DEDUP_REMOVED lines=46> */
[----:B------:R0:W-:Y:S04]  /*3eef0*/  STS.U16 [R3+UR5+0x8d80], R7 ;  /* 0x008d800703007988 */ /* 0x0001e80008000405 */
        /* <DEDUP_REMOVED lines=21> */
[----:B------:R-:W3:Y:S04]  /*3f050*/  LDL.LU R9, [R1+0x71c] ;  /* 0x00071c0001097983 */ /* 0x000ee80000300800 */
[----:B------:R-:W3:Y:S04]  /*3f060*/  LDL.LU R20, [R1+0x6f0] ;  /* 0x0006f00001147983 */ /* 0x000ee80000300800 */
[----:B------:R-:W3:Y:S04]  /*3f070*/  LDL.LU R10, [R1+0x6ec] ;  /* 0x0006ec00010a7983 */ /* 0x000ee80000300800 */
[----:B------:R-:W3:Y:S04]  /*3f080*/  LDL.LU R11, [R1+0x6bc] ;  /* 0x0006bc00010b7983 */ /* 0x000ee80000300800 */
[----:B------:R-:W3:Y:S04]  /*3f090*/  LDL.LU R22, [R1+0x6b8] ;  /* 0x0006b80001167983 */ /* 0x000ee80000300800 */
[----:B------:R-:W3:Y:S04]  /*3f0a0*/  LDL.LU R24, [R1+0x68c] ;  /* 0x00068c0001187983 */ /* 0x000ee80000300800 */
[----:B------:R-:W3:Y:S01]  /*3f0b0*/  LDL.LU R12, [R1+0x688] ;  /* 0x00068800010c7983 */ /* 0x000ee20000300800 */
[----:B------:R-:W0:Y:S03]  /*3f0c0*/  S2R R18, SR_TID.X ;  /* 0x0000000000127919 */ /* 0x000e260000002100 */
        /* <DEDUP_REMOVED lines=10> */
[----:B------:R-:W3:Y:S04]  /*3f170*/  LDL.LU R21, [R1+0x59c] ;  /* 0x00059c0001157983 */ /* 0x000ee80000300800 */
[----:B--2---:R2:W-:Y:S04]  /*3f180*/  STS.U16 [R3+UR5+0xe580], R16 ;  /* 0x00e5801003007988 */ /* 0x0045e80008000405 */
[----:B------:R2:W-:Y:S04]  /*3f190*/  STS.U16 [R3+UR5+0xed00], R28 ;  /* 0x00ed001c03007988 */ /* 0x0005e80008000405 */
[----:B-1----:R-:W3:Y:S04]  /*3f1a0*/  LDL.LU R19, [R1+0x598] ;  /* 0x0005980001137983 */ /* 0x002ee80000300800 */
[----:B0-----:R-:W3:Y:S01]  /*3f1b0*/  LDL.LU R17, [R1+0x56c] ;  /* 0x00056c0001117983 */ /* 0x001ee20000300800 */
[----:B--2---:R-:W-:-:S03]  /*3f1c0*/  LOP3.LUT R16, R18, 0x3f, RZ, 0xc0, !PT ;  /* 0x0000003f12107812 */ /* 0x004fc600078ec0ff */
[----:B------:R-:W2:Y:S04]  /*3f1d0*/  LDL.LU R18, [R1+0x568] ;  /* 0x0005680001127983 */ /* 0x000ea80000300800 */
[----:B------:R-:W2:Y:S01]  /*3f1e0*/  LDL.LU R28, [R1+0x53c] ;  /* 0x00053c00011c7983 */ /* 0x000ea20000300800 */
[----:B------:R-:W-:-:S03]  /*3f1f0*/  IMAD.SHL.U32 R25, R16, 0x2, RZ ;  /* 0x0000000210197824 */ /* 0x000fc600078e00ff */
[----:B----4-:R0:W-:Y:S04]  /*3f200*/  STS.U16 [R3+UR5+0xed80], R0 ;  /* 0x00ed800003007988 */ /* 0x0101e80008000405 */
[----:B---3--:R1:W-:Y:S04]  /*3f210*/  STS.U16 [R3+UR5+0xf500], R6 ;  /* 0x00f5000603007988 */ /* 0x0083e80008000405 */
[----:B------:R-:W-:Y:S04]  /*3f220*/  STS.U16 [R3+UR5+0xf580], R5 ;  /* 0x00f5800503007988 */ /* 0x000fe80008000405 */
[----:B------:R-:W-:Y:S04]  /*3f230*/  STS.U16 [R3+UR5+0xfd00], R4 ;  /* 0x00fd000403007988 */ /* 0x000fe80008000405 */
[----:B0-----:R-:W3:Y:S04]  /*3f240*/  LDL.LU R0, [R1+0x538] ;  /* 0x0005380001007983 */ /* 0x001ee80000300800 */
[----:B-1----:R-:W4:Y:S04]  /*3f250*/  LDL.LU R6, [R1+0x748] ;  /* 0x0007480001067983 */ /* 0x002f280000300800 */
[----:B------:R0:W-:Y:S04]  /*3f260*/  STL [R1+0x30a0], R16 ;  /* 0x0030a01001007387 */ /* 0x0001e80000100800 */
[----:B0-----:R-:W2:Y:S04]  /*3f270*/  LDL.LU R16, [R1+0x76c] ;  /* 0x00076c0001107983 */ /* 0x001ea80000300800 */
[----:B------:R-:W2:Y:S04]  /*3f280*/  LDL.LU R5, [R1+0x770] ;  /* 0x0007700001057983 */ /* 0x000ea80000300800 */
[----:B------:R-:W2:Y:S01]  /*3f290*/  LDL.LU R3, [R1+0x30b0] ;  /* 0x0030b00001037983 */ /* 0x000ea20000300800 */
[----:B------:R-:W0:Y:S01]  /*3f2a0*/  S2R R4, SR_TID.X ;  /* 0x0000000000047919 */ /* 0x000e220000002100 */
[----:B------:R-:W-:-:S02]  /*3f2b0*/  LOP3.LUT R25, R25, 0x60, RZ, 0x3c, !PT ;  /* 0x0000006019197812 */ /* 0x000fc400078e3cff */
[----:B0-----:R-:W-:-:S05]  /*3f2c0*/  LOP3.LUT R4, R4, 0x3f, RZ, 0xc0, !PT ;  /* 0x0000003f04047812 */ /* 0x001fca00078ec0ff */
[----:B------:R-:W-:-:S05]  /*3f2d0*/  IMAD.SHL.U32 R4, R4, 0x2, RZ ;  /* 0x0000000204047824 */ /* 0x000fca00078e00ff */
[----:B------:R-:W-:-:S05]  /*3f2e0*/  LOP3.LUT R4, R4, 0x50, RZ, 0x3c, !PT ;  /* 0x0000005004047812 */ /* 0x000fca00078e3cff */
[----:B--2---:R-:W-:Y:S04]  /*3f2f0*/  STS.U16 [R4+UR5+0xfd80], R3 ;  /* 0x00fd800304007988 */ /* 0x004fe80008000405 */
[----:B------:R-:W-:Y:S04]  /*3f300*/  STS.U16 [R25+UR5+0x600], R5 ;  /* 0x0006000519007988 */ /* 0x000fe80008000405 */
[----:B------:R0:W-:Y:S04]  /*3f310*/  STS.U16 [R25+UR5+0x680], R16 ;  /* 0x0006801019007988 */ /* 0x0001e80008000405 */
[----:B0-----:R-:W2:Y:S04]  /*3f320*/  LDL.LU R16, [R1+0x30c] ;  /* 0x00030c0001107983 */ /* 0x001ea80000300800 */
[----:B--2---:R0:W-:Y:S04]  /*3f330*/  STL [R1+0x30a4], R16 ;  /* 0x0030a41001007387 */ /* 0x0041e80000100800 */
[----:B0-----:R-:W2:Y:S04]  /*3f340*/  LDL.LU R16, [R1+0x310] ;  /* 0x0003100001107983 */ /* 0x001ea80000300800 */
[----:B--2---:R0:W-:Y:S04]  /*3f350*/  STL [R1+0x30a8], R16 ;  /* 0x0030a81001007387 */ /* 0x0041e80000100800 */
[----:B0-----:R-:W2:Y:S04]  /*3f360*/  LDL.LU R16, [R1+0x33c] ;  /* 0x00033c0001107983 */ /* 0x001ea80000300800 */
        /* <DEDUP_REMOVED lines=22> */
[----:B--2---:R0:W-:Y:S04]  /*3f4d0*/  STL [R1+0x30ac], R16 ;  /* 0x0030ac1001007387 */ /* 0x0041e80000100800 */
[----:B0-----:R-:W2:Y:S04]  /*3f4e0*/  LDL.LU R16, [R1+0x34c] ;  /* 0x00034c0001107983 */ /* 0x001ea80000300800 */
[----:B------:R-:W4:Y:S04]  /*3f4f0*/  LDL.LU R29, [R1+0x2e0] ;  /* 0x0002e000011d7983 */ /* 0x000f280000300800 */
[----:B------:R-:W4:Y:S04]  /*3f500*/  LDL.LU R27, [R1+0x29c] ;  /* 0x00029c00011b7983 */ /* 0x000f280000300800 */
[----:B------:R-:W4:Y:S04]  /*3f510*/  LDL.LU R21, [R1+0x270] ;  /* 0x0002700001157983 */ /* 0x000f280000300800 */
[----:B------:R-:W4:Y:S04]  /*3f520*/  LDL.LU R19, [R1+0x26c] ;  /* 0x00026c0001137983 */ /* 0x000f280000300800 */
[----:B------:R0:W-:Y:S04]  /*3f530*/  STS.U16 [R25+UR5+0x6600], R28 ;  /* 0x0066001c19007988 */ /* 0x0001e80008000405 */
[----:B------:R-:W4:Y:S04]  /*3f540*/  LDL.LU R18, [R1+0x240] ;  /* 0x0002400001127983 */ /* 0x000f280000300800 */
[----:B---3--:R1:W-:Y:S04]  /*3f550*/  STS.U16 [R25+UR5+0x6680], R0 ;  /* 0x0066800019007988 */ /* 0x0083e80008000405 */
        /* <DEDUP_REMOVED lines=28> */
[----:B--2---:R0:W-:Y:S04]  /*3f720*/  STS.U16 [R25+UR5+0x7680], R16 ;  /* 0x0076801019007988 */ /* 0x0041e80008000405 */
[----:B----4-:R1:W-:Y:S04]  /*3f730*/  STS.U16 [R25+UR5+0x7e00], R29 ;  /* 0x007e001d19007988 */ /* 0x0103e80008000405 */
[----:B------:R2:W-:Y:S04]  /*3f740*/  STS.U16 [R25+UR5+0x7e80], R27 ;  /* 0x007e801b19007988 */ /* 0x0005e80008000405 */
[----:B------:R4:W-:Y:S04]  /*3f750*/  STS.U16 [R25+UR5+0x8600], R21 ;  /* 0x0086001519007988 */ /* 0x0009e80008000405 */
[----:B------:R1:W-:Y:S04]  /*3f760*/  STS.U16 [R25+UR5+0x8680], R19 ;  /* 0x0086801319007988 */ /* 0x0003e80008000405 */
[----:B------:R2:W-:Y:S04]  /*3f770*/  STS.U16 [R25+UR5+0x8e00], R18 ;  /* 0x008e001219007988 */ /* 0x0005e80008000405 */
[----:B0-----:R-:W3:Y:S04]  /*3f780*/  LDL.LU R16, [R1+0x30a0] ;  /* 0x0030a00001107983 */ /* 0x001ee80000300800 */
[----:B-1----:R-:W3:Y:S04]  /*3f790*/  LDL.LU R29, [R1+0x309c] ;  /* 0x00309c00011d7983 */ /* 0x002ee80000300800 */
[----:B--2---:R-:W2:Y:S04]  /*3f7a0*/  LDL.LU R27, [R1+0x3098] ;  /* 0x00309800011b7983 */ /* 0x004ea80000300800 */
[----:B----4-:R-:W4:Y:S04]  /*3f7b0*/  LDL.LU R21, [R1+0x3094] ;  /* 0x0030940001157983 */ /* 0x010f280000300800 */
[----:B------:R-:W2:Y:S04]  /*3f7c0*/  LDL.LU R19, [R1+0x3090] ;  /* 0x0030900001137983 */ /* 0x000ea80000300800 */
[----:B------:R-:W2:Y:S04]  /*3f7d0*/  LDL.LU R18, [R1+0x308c] ;  /* 0x00308c0001127983 */ /* 0x000ea80000300800 */
[----:B---3--:R0:W-:Y:S04]  /*3f7e0*/  STS.U16 [R25+UR5+0x8e80], R28 ;  /* 0x008e801c19007988 */ /* 0x0081e80008000405 */
[----:B------:R1:W-:Y:S04]  /*3f7f0*/  STS.U16 [R25+UR5+0x9600], R0 ;  /* 0x0096000019007988 */ /* 0x0003e80008000405 */
[----:B0-----:R-:W3:Y:S04]  /*3f800*/  LDL.LU R28, [R1+0x3088] ;  /* 0x00308800011c7983 */ /* 0x001ee80000300800 */
[----:B-1----:R-:W2:Y:S04]  /*3f810*/  LDL.LU R0, [R1+0x3084] ;  /* 0x0030840001007983 */ /* 0x002ea80000300800 */
        /* <DEDUP_REMOVED lines=21> */
[----:B---3--:R-:W-:Y:S04]  /*3f970*/  STS.U16 [R25+UR5+0xee00], R28 ;  /* 0x00ee001c19007988 */ /* 0x008fe80008000405 */
[----:B------:R-:W-:Y:S04]  /*3f980*/  STS.U16 [R25+UR5+0xee80], R18 ;  /* 0x00ee801219007988 */ /* 0x000fe80008000405 */
[----:B------:R1:W-:Y:S04]  /*3f990*/  STS.U16 [R25+UR5+0xf600], R19 ;  /* 0x00f6001319007988 */ /* 0x0003e80008000405 */
[----:B0-----:R-:W2:Y:S04]  /*3f9a0*/  LDL.LU R0, [R1+0x740] ;  /* 0x0007400001007983 */ /* 0x001ea80000300800 */
[----:B-1----:R-:W3:Y:S04]  /*3f9b0*/  LDL.LU R19, [R1+0x73c] ;  /* 0x00073c0001137983 */ /* 0x002ee80000300800 */
        /* <DEDUP_REMOVED lines=20> */
[----:B------:R-:W-:-:S03]  /*3fb00*/  IMAD.SHL.U32 R2, R16, 0x2, RZ ;  /* 0x0000000210027824 */ /* 0x000fc600078e00ff */
[----:B------:R-:W2:Y:S04]  /*3fb10*/  LDL.LU R17, [R1+0x534] ;  /* 0x0005340001117983 */ /* 0x000ea80000300800 */
[----:B------:R-:W2:Y:S04]  /*3fb20*/  LDL.LU R16, [R1+0x530] ;  /* 0x0005300001107983 */ /* 0x000ea80000300800 */
[----:B----4-:R0:W-:Y:S04]  /*3fb30*/  STS.U16 [R25+UR5+0xf680], R21 ;  /* 0x00f6801519007988 */ /* 0x0101e80008000405 */
[----:B------:R1:W-:Y:S04]  /*3fb40*/  STS.U16 [R25+UR5+0xfe00], R27 ;  /* 0x00fe001b19007988 */ /* 0x0003e80008000405 */
[----:B0-----:R-:W4:Y:S04]  /*3fb50*/  LDL.LU R21, [R1+0x764] ;  /* 0x0007640001157983 */ /* 0x001f280000300800 */
[----:B-1----:R-:W2:Y:S01]  /*3fb60*/  LDL.LU R27, [R1+0x768] ;  /* 0x00076800011b7983 */ /* 0x002ea20000300800 */
[----:B------:R-:W-:-:S03]  /*3fb70*/  LOP3.LUT R2, R2, 0x70, RZ, 0x3c, !PT ;  /* 0x0000007002027812 */ /* 0x000fc600078e3cff */
[----:B------:R0:W-:Y:S04]  /*3fb80*/  STS.U16 [R25+UR5+0xfe80], R29 ;  /* 0x00fe801d19007988 */ /* 0x0001e80008000405 */
[----:B0-----:R-:W3:Y:S04]  /*3fb90*/  LDL.LU R25, [R1+0x3080] ;  /* 0x0030800001197983 */ /* 0x001ee80000300800 */
[----:B--2---:R-:W-:Y:S04]  /*3fba0*/  STS.U16 [R2+UR5+0x700], R27 ;  /* 0x0007001b02007988 */ /* 0x004fe80008000405 */
[----:B----4-:R-:W-:Y:S04]  /*3fbb0*/  STS.U16 [R2+UR5+0x780], R21 ;  /* 0x0007801502007988 */ /* 0x010fe80008000405 */
[----:B------:R0:W-:Y:S04]  /*3fbc0*/  STS.U16 [R2+UR5+0xf00], R0 ;  /* 0x000f000002007988 */ /* 0x0001e80008000405 */
[----:B0-----:R-:W2:Y:S04]  /*3fbd0*/  LDL.LU R0, [R1+0x338] ;  /* 0x0003380001007983 */ /* 0x001ea80000300800 */
[----:B---3--:R-:W-:Y:S04]  /*3fbe0*/  STS.U16 [R2+UR5+0xf80], R19 ;  /* 0x000f801302007988 */ /* 0x008fe80008000405 */
        /* <DEDUP_REMOVED lines=16> */
[----:B------:R3:W-:Y:S04]  /*3fcf0*/  STS.U16 [R2+UR5+0x5700], R14 ;  /* 0x0057000e02007988 */ /* 0x0007e80008000405 */
[----:B------:R-:W-:Y:S04]  /*3fd00*/  STS.U16 [R2+UR5+0x5780], R12 ;  /* 0x0057800c02007988 */ /* 0x000fe80008000405 */
[----:B------:R-:W-:Y:S04]  /*3fd10*/  STS.U16 [R2+UR5+0x5f00], R15 ;  /* 0x005f000f02007988 */ /* 0x000fe80008000405 */
[----:B------:R4:W-:Y:S04]  /*3fd20*/  STS.U16 [R2+UR5+0x5f80], R23 ;  /* 0x005f801702007988 */ /* 0x0009e80008000405 */
[----:B------:R3:W-:Y:S04]  /*3fd30*/  STS.U16 [R2+UR5+0x6700], R17 ;  /* 0x0067001102007988 */ /* 0x0007e80008000405 */
[----:B0-----:R-:W2:Y:S04]  /*3fd40*/  LDL.LU R13, [R1+0x334] ;  /* 0x00033400010d7983 */ /* 0x001ea80000300800 */
[----:B-1----:R-:W2:Y:S04]  /*3fd50*/  LDL.LU R26, [R1+0x308] ;  /* 0x00030800011a7983 */ /* 0x002ea80000300800 */
[----:B---3--:R-:W3:Y:S04]  /*3fd60*/  LDL.LU R14, [R1+0x304] ;  /* 0x00030400010e7983 */ /* 0x008ee80000300800 */
[----:B------:R0:W-:Y:S04]  /*3fd70*/  STS.U16 [R2+UR5+0x6780], R16 ;  /* 0x0067801002007988 */ /* 0x0001e80008000405 */
[----:B----4-:R-:W4:Y:S04]  /*3fd80*/  LDL.LU R23, [R1+0x298] ;  /* 0x0002980001177983 */ /* 0x010f280000300800 */
[----:B------:R-:W4:Y:S04]  /*3fd90*/  LDL.LU R17, [R1+0x294] ;  /* 0x0002940001117983 */ /* 0x000f280000300800 */
[----:B0-----:R-:W4:Y:S04]  /*3fda0*/  LDL.LU R16, [R1+0x268] ;  /* 0x0002680001107983 */ /* 0x001f280000300800 */
[----:B------:R-:W4:Y:S04]  /*3fdb0*/  LDL.LU R15, [R1+0x264] ;  /* 0x00026400010f7983 */ /* 0x000f280000300800 */
[----:B--2---:R0:W-:Y:S04]  /*3fdc0*/  STS.U16 [R2+UR5+0x6f00], R0 ;  /* 0x006f000002007988 */ /* 0x0041e80008000405 */
        /* <DEDUP_REMOVED lines=19> */
[----:B------:R0:W-:Y:S04]  /*3ff00*/  STS.U16 [R2+UR5+0x6f80], R13 ;  /* 0x006f800d02007988 */ /* 0x0001e80008000405 */
[----:B------:R-:W2:Y:S04]  /*3ff10*/  LDL.LU R12, [R1+0x58] ;  /* 0x00005800010c7983 */ /* 0x000ea80000300800 */
[----:B------:R1:W-:Y:S04]  /*3ff20*/  STS.U16 [R2+UR5+0x7700], R26 ;  /* 0x0077001a02007988 */ /* 0x0003e80008000405 */
[----:B---3--:R3:W-:Y:S04]  /*3ff30*/  STS.U16 [R2+UR5+0x7780], R14 ;  /* 0x0077800e02007988 */ /* 0x0087e80008000405 */
[----:B----4-:R4:W-:Y:S04]  /*3ff40*/  STS.U16 [R2+UR5+0x7f00], R23 ;  /* 0x007f001702007988 */ /* 0x0109e80008000405 */
[----:B------:R3:W-:Y:S04]  /*3ff50*/  STS.U16 [R2+UR5+0x7f80], R17 ;  /* 0x007f801102007988 */ /* 0x0007e80008000405 */
[----:B0-----:R-:W2:Y:S04]  /*3ff60*/  LDL.LU R13, [R1+0x54] ;  /* 0x00005400010d7983 */ /* 0x001ea80000300800 */
[----:B-1----:R-:W2:Y:S04]  /*3ff70*/  LDL.LU R26, [R1+0xc] ;  /* 0x00000c00011a7983 */ /* 0x002ea80000300800 */
[----:B---3--:R-:W3:Y:S04]  /*3ff80*/  LDL.LU R14, [R1+0x8] ;  /* 0x00000800010e7983 */ /* 0x008ee80000300800 */
[----:B------:R0:W-:Y:S04]  /*3ff90*/  STS.U16 [R2+UR5+0x8700], R16 ;  /* 0x0087001002007988 */ /* 0x0001e80008000405 */
[----:B----4-:R-:W4:Y:S04]  /*3ffa0*/  LDL.LU R23, [R1+0x307c] ;  /* 0x00307c0001177983 */ /* 0x010f280000300800 */
[----:B------:R-:W3:Y:S04]  /*3ffb0*/  LDL.LU R17, [R1+0x3078] ;  /* 0x0030780001117983 */ /* 0x000ee80000300800 */
[----:B------:R1:W-:Y:S04]  /*3ffc0*/  STS.U16 [R2+UR5+0x8780], R15 ;  /* 0x0087800f02007988 */ /* 0x0003e80008000405 */
[----:B0-----:R-:W3:Y:S04]  /*3ffd0*/  LDL.LU R16, [R1+0x3074] ;  /* 0x0030740001107983 */ /* 0x001ee80000300800 */
[----:B-1----:R-:W3:Y:S04]  /*3ffe0*/  LDL.LU R15, [R1+0x790] ;  /* 0x00079000010f7983 */ /* 0x002ee80000300800 */
[----:B--2---:R0:W-:Y:S04]  /*3fff0*/  STS.U16 [R2+UR5+0x8f00], R0 ;  /* 0x008f000002007988 */ /* 0x0041e80008000405 */
        /* <DEDUP_REMOVED lines=18> */
[----:B0-----:R-:W4:Y:S04]  /*40120*/  LDL R4, [R1+0x708] ;  /* 0x0007080001047983 */ /* 0x001f280000100800 */
[----:B-1----:R-:W4:Y:S04]  /*40130*/  LDL R9, [R1+0x344] ;  /* 0x0003440001097983 */ /* 0x002f280000100800 */
[----:B--2---:R0:W-:Y:S04]  /*40140*/  STS.U16 [R2+UR5+0xd700], R0 ;  /* 0x00d7000002007988 */ /* 0x0041e80008000405 */
[----:B0-----:R-:W2:Y:S04]  /*40150*/  LDL.LU R0, [R1+0x306c] ;  /* 0x00306c0001007983 */ /* 0x001ea80000300800 */
[----:B------:R-:W-:Y:S04]  /*40160*/  STS.U16 [R2+UR5+0xd780], R24 ;  /* 0x00d7801802007988 */ /* 0x000fe80008000405 */
[----:B------:R-:W-:Y:S04]  /*40170*/  STS.U16 [R2+UR5+0xdf00], R12 ;  /* 0x00df000c02007988 */ /* 0x000fe80008000405 */
[----:B------:R-:W-:Y:S04]  /*40180*/  STS.U16 [R2+UR5+0xdf80], R13 ;  /* 0x00df800d02007988 */ /* 0x000fe80008000405 */
[----:B------:R-:W-:Y:S04]  /*40190*/  STS.U16 [R2+UR5+0xe700], R26 ;  /* 0x00e7001a02007988 */ /* 0x000fe80008000405 */
[----:B---3--:R-:W-:Y:S04]  /*401a0*/  STS.U16 [R2+UR5+0xe780], R14 ;  /* 0x00e7800e02007988 */ /* 0x008fe80008000405 */
[----:B------:R-:W-:Y:S04]  /*401b0*/  STS.U16 [R2+UR5+0xef00], R16 ;  /* 0x00ef001002007988 */ /* 0x000fe80008000405 */
[----:B------:R-:W-:Y:S04]  /*401c0*/  STS.U16 [R2+UR5+0xef80], R17 ;  /* 0x00ef801102007988 */ /* 0x000fe80008000405 */
[----:B----4-:R-:W-:Y:S04]  /*401d0*/  STS.U16 [R2+UR5+0xf700], R23 ;  /* 0x00f7001702007988 */ /* 0x010fe80008000405 */
[----:B------:R-:W-:Y:S04]  /*401e0*/  STS.U16 [R2+UR5+0xf780], R25 ;  /* 0x00f7801902007988 */ /* 0x000fe80008000405 */
[----:B------:R-:W-:Y:S04]  /*401f0*/  STS.U16 [R2+UR5+0xff00], R15 ;  /* 0x00ff000f02007988 */ /* 0x000fe80008000405 */
[----:B------:R-:W-:Y:S04]  /*40200*/  STL [R1+0x3008], R4 ;  /* 0x0030080401007387 */ /* 0x000fe80000100800 */
[----:B--2---:R-:W-:Y:S01]  /*40210*/  STS.U16 [R2+UR5+0xff80], R0 ;  /* 0x00ff800002007988 */ /* 0x004fe20008000405 */
[----:B------:R-:W-:Y:S06]  /*40220*/  BAR.SYNC.DEFER_BLOCKING 0x0 ;  /* 0x0000000000007b1d */ /* 0x000fec0000010000 */
[----:B------:R-:W0:Y:S04]  /*40230*/  LDSM.16.M88.4 R12, [R9+UR5] ;  /* 0x00000005090c783b */ /* 0x000e280008000200 */
[----:B------:R-:W1:Y:S04]  /*40240*/  LDSM.16.M88.4 R16, [R9+UR5+0x1000] ;  /* 0x001000050910783b */ /* 0x000e680008000200 */
[----:B------:R-:W-:Y:S04]  /*40250*/  LDSM.16.MT88.4 R24, [R4+UR5+0x10000] ;  /* 0x010000050418783b */ /* 0x000fe80008004200 */
[----:B------:R-:W2:Y:S04]  /*40260*/  LDSM.16.M88.4 R4, [R9+UR5+0x2000] ;  /* 0x002000050904783b */ /* 0x000ea80008000200 */
[----:B------:R-:W-:Y:S04]  /*40270*/  LDSM.16.M88.4 R20, [R9+UR5+0x8000] ;  /* 0x008000050914783b */ /* 0x000fe80008000200 */
[----:B0-----:R0:W-:Y:S04]  /*40280*/  STL.64 [R1+0x90], R12 ;  /* 0x0000900c01007387 */ /* 0x0011e80000100a00 */
[----:B------:R-:W-:Y:S04]  /*40290*/  STL.64 [R1+0x98], R14 ;  /* 0x0000980e01007387 */ /* 0x000fe80000100a00 */
[----:B-1----:R-:W-:Y:S04]  /*402a0*/  STL.64 [R1+0x80], R16 ;  /* 0x0000801001007387 */ /* 0x002fe80000100a00 */
[----:B------:R-:W-:Y:S04]  /*402b0*/  STL.64 [R1+0x88], R18 ;  /* 0x0000881201007387 */ /* 0x000fe80000100a00 */
[----:B--2---:R-:W-:Y:S04]  /*402c0*/  STL.64 [R1+0x70], R4 ;  /* 0x0000700401007387 */ /* 0x004fe80000100a00 */
[----:B------:R-:W1:Y:S04]  /*402d0*/  LDSM.16.M88.4 R16, [R9+UR5+0x3000] ;  /* 0x003000050910783b */ /* 0x000e680008000200 */
[----:B------:R-:W-:Y:S01]  /*402e0*/  STL.64 [R1+0x78], R6 ;  /* 0x0000780601007387 */ /* 0x000fe20000100a00 */
[----:B------:R-:W-:-:S02]  /*402f0*/  IMAD.MOV.U32 R8, RZ, RZ, R5 ;  /* 0x000000ffff087224 */ /* 0x000fc400078e0005 */
[----:B0-----:R-:W-:Y:S02]  /*40300*/  IMAD.MOV.U32 R12, RZ, RZ, R4 ;  /* 0x000000ffff0c7224 */ /* 0x001fe400078e0004 */
[----:B------:R-:W0:Y:S04]  /*40310*/  LDSM.16.M88.4 R4, [R9+UR5+0x4000] ;  /* 0x004000050904783b */ /* 0x000e280008000200 */
[----:B-1----:R-:W-:Y:S04]  /*40320*/  STL.64 [R1+0x60], R16 ;  /* 0x0000601001007387 */ /* 0x002fe80000100a00 */
[----:B------:R-:W-:Y:S04]  /*40330*/  STL.64 [R1+0x68], R18 ;  /* 0x0000681201007387 */ /* 0x000fe80000100a00 */
[----:B------:R-:W1:Y:S04]  /*40340*/  LDSM.16.M88.4 R16, [R9+UR5+0x7000] ;  /* 0x007000050910783b */ /* 0x000e680008000200 */
[----:B0-----:R-:W-:Y:S01]  /*40350*/  STL.64 [R1+0x50], R4 ;  /* 0x0000500401007387 */ /* 0x001fe20000100a00 */
[----:B------:R-:W-:-:S03]  /*40360*/  IMAD.MOV.U32 R2, RZ, RZ, R4 ;  /* 0x000000ffff027224 */ /* 0x000fc600078e0004 */
[----:B------:R-:W-:Y:S01]  /*40370*/  STL.64 [R1+0x58], R6 ;  /* 0x0000580601007387 */ /* 0x000fe20000100a00 */
[----:B------:R-:W-:-:S03]  /*40380*/  IMAD.MOV.U32 R0, RZ, RZ, R5 ;  /* 0x000000ffff007224 */ /* 0x000fc600078e0005 */
[----:B------:R-:W0:Y:S04]  /*40390*/  LDSM.16.M88.4 R4, [R9+UR5+0x5000] ;  /* 0x005000050904783b */ /* 0x000e280008000200 */
[----:B------:R-:W-:Y:S01]  /*403a0*/  STL [R1+0x3068], R2 ;  /* 0x0030680201007387 */ /* 0x000fe20000100800 */
[----:B-1----:R-:W-:Y:S02]  /*403b0*/  IMAD.MOV.U32 R28, RZ, RZ, R16 ;  /* 0x000000ffff1c7224 */ /* 0x002fe400078e0010 */
[----:B------:R-:W-:Y:S01]  /*403c0*/  IMAD.MOV.U32 R3, RZ, RZ, R17 ;  /* 0x000000ffff037224 */ /* 0x000fe200078e0011 */
[----:B0-----:R-:W-:Y:S04]  /*403d0*/  STL.64 [R1+0x40], R4 ;  /* 0x0000400401007387 */ /* 0x001fe80000100a00 */
[----:B------:R-:W-:Y:S04]  /*403e0*/  STL.64 [R1+0x48], R6 ;  /* 0x0000480601007387 */ /* 0x000fe80000100a00 */
[----:B------:R-:W-:Y:S04]  /*403f0*/  STL.64 [R1+0x20], R16 ;  /* 0x0000201001007387 */ /* 0x000fe80000100a00 */
[----:B------:R-:W-:Y:S04]  /*40400*/  STL.64 [R1+0x28], R18 ;  /* 0x0000281201007387 */ /* 0x000fe80000100a00 */
[----:B------:R-:W0:Y:S01]  /*40410*/  LDSM.16.M88.4 R16, [R9+UR5+0x9000] ;  /* 0x009000050910783b */ /* 0x000e220008000200 */
[----:B------:R-:W-:-:S02]  /*40420*/  IMAD.MOV.U32 R11, RZ, RZ, R4 ;  /* 0x000000ffff0b7224 */ /* 0x000fc400078e0004 */
[----:B------:R-:W-:Y:S02]  /*40430*/  IMAD.MOV.U32 R10, RZ, RZ, R5 ;  /* 0x000000ffff0a7224 */ /* 0x000fe400078e0005 */
[----:B------:R-:W1:Y:S04]  /*40440*/  LDSM.16.M88.4 R4, [R9+UR5+0x6000] ;  /* 0x006000050904783b */ /* 0x000e680008000200 */
[----:B------:R-:W-:Y:S04]  /*40450*/  STL.64 [R1+0x10], R20 ;  /* 0x0000101401007387 */ /* 0x000fe80000100a00 */
[----:B------:R-:W-:Y:S04]  /*40460*/  STL.64 [R1+0x18], R22 ;  /* 0x0000181601007387 */ /* 0x000fe80000100a00 */
[----:B------:R-:W2:Y:S04]  /*40470*/  LDSM.16.M88.4 R20, [R9+UR5+0xa000] ;  /* 0x00a000050914783b */ /* 0x000ea80008000200 */
[----:B0-----:R-:W-:Y:S04]  /*40480*/  STL.64 [R1], R16 ;  /* 0x0000001001007387 */ /* 0x001fe80000100a00 */
[----:B------:R-:W-:Y:S04]  /*40490*/  STL.64 [R1+0x8], R18 ;  /* 0x0000081201007387 */ /* 0x000fe80000100a00 */
[----:B-1----:R-:W-:Y:S04]  /*404a0*/  STL.64 [R1+0x30], R4 ;  /* 0x0000300401007387 */ /* 0x002fe80000100a00 */
[----:B------:R0:W-:Y:S02]  /*404b0*/  STL.64 [R1+0x38], R6 ;  /* 0x0000380601007387 */ /* 0x0001e40000100a00 */
[----:B0-----:R-:W-:-:S02]  /*404c0*/  IMAD.MOV.U32 R7, RZ, RZ, R8 ;  /* 0x000000ffff077224 */ /* 0x001fc400078e0008 */
[----:B------:R-:W3:Y:S01]  /*404d0*/  LDL R8, [R1+0x6d0] ;  /* 0x0006d00001087983 */ /* 0x000ee20000100800 */
[----:B------:R-:W-:Y:S02]  /*404e0*/  IMAD.MOV.U32 R2, RZ, RZ, R16 ;  /* 0x000000ffff027224 */ /* 0x000fe400078e0010 */
[----:B------:R-:W-:Y:S02]  /*404f0*/  IMAD.MOV.U32 R29, RZ, RZ, R17 ;  /* 0x000000ffff1d7224 */ /* 0x000fe400078e0011 */
[----:B------:R-:W0:Y:S01]  /*40500*/  LDSM.16.M88.4 R16, [R9+UR5+0xb000] ;  /* 0x00b000050910783b */ /* 0x000e220008000200 */
[----:B------:R-:W-:-:S03]  /*40510*/  IMAD.MOV.U32 R6, RZ, RZ, R12 ;  /* 0x000000ffff067224 */ /* 0x000fc600078e000c */
[----:B------:R-:W1:Y:S04]  /*40520*/  LDSM.16.M88.4 R12, [R9+UR5+0xc000] ;  /* 0x00c00005090c783b */ /* 0x000e680008000200 */
[----:B------:R4:W-:Y:S04]  /*40530*/  STL.64 [R1+0x3020], R4 ;  /* 0x0030200401007387 */ /* 0x0009e80000100a00 */
[----:B----4-:R-:W4:Y:S04]  /*40540*/  LDL.LU.64 R4, [R1+0x90] ;  /* 0x0000900001047983 */ /* 0x010f280000300a00 */
[----:B--2---:R-:W-:Y:S04]  /*40550*/  STL [R1+0x2e44], R22 ;  /* 0x002e441601007387 */ /* 0x004fe80000100800 */
[----:B------:R-:W-:Y:S04]  /*40560*/  STL [R1+0x2e40], R23 ;  /* 0x002e401701007387 */ /* 0x000fe80000100800 */
[----:B0-----:R-:W-:Y:S04]  /*40570*/  STL.64 [R1+0x2fb0], R18 ;  /* 0x002fb01201007387 */ /* 0x001fe80000100a00 */
[----:B------:R-:W-:Y:S04]  /*40580*/  STL.64 [R1+0x2fa8], R16 ;  /* 0x002fa81001007387 */ /* 0x000fe80000100a00 */
[----:B------:R-:W0:Y:S04]  /*40590*/  LDSM.16.M88.4 R16, [R9+UR5+0xd000] ;  /* 0x00d000050910783b */ /* 0x000e280008000200 */
[----:B-1----:R-:W-:Y:S04]  /*405a0*/  STL.64 [R1+0x2fc0], R14 ;  /* 0x002fc00e01007387 */ /* 0x002fe80000100a00 */
[----:B------:R-:W-:Y:S04]  /*405b0*/  STL.64 [R1+0x2fb8], R12 ;  /* 0x002fb80c01007387 */ /* 0x000fe80000100a00 */
[----:B------:R-:W1:Y:S04]  /*405c0*/  LDSM.16.M88.4 R12, [R9+UR5+0xe000] ;  /* 0x00e00005090c783b */ /* 0x000e680008000200 */
[----:B0-----:R0:W-:Y:S04]  /*405d0*/  STL.64 [R1+0xb0], R16 ;  /* 0x0000b01001007387 */ /* 0x0011e80000100a00 */
[----:B------:R-:W-:Y:S04]  /*405e0*/  STL.64 [R1+0xb8], R18 ;  /* 0x0000b81201007387 */ /* 0x000fe80000100a00 */
[----:B-1----:R-:W-:Y:S04]  /*405f0*/  STL.64 [R1+0x170], R12 ;  /* 0x0001700c01007387 */ /* 0x002fe80000100a00 */
[----:B------:R-:W-:Y:S01]  /*40600*/  STL.64 [R1+0x178], R14 ;  /* 0x0001780e01007387 */ /* 0x000fe20000100a00 */
[----:B0-----:R-:W-:-:S02]  /*40610*/  IMAD.MOV.U32 R16, RZ, RZ, R11 ;  /* 0x000000ffff107224 */ /* 0x001fc400078e000b */
[----:B------:R-:W-:-:S05]  /*40620*/  IMAD.MOV.U32 R17, RZ, RZ, R10 ;  /* 0x000000ffff117224 */ /* 0x000fca00078e000a */
[----:B------:R-:W-:Y:S04]  /*40630*/  STL.64 [R1+0x3028], R16 ;  /* 0x0030281001007387 */ /* 0x000fe80000100a00 */
[----:B------:R-:W0:Y:S02]  /*40640*/  LDSM.16.M88.4 R16, [R9+UR5+0xf000] ;  /* 0x00f000050910783b */ /* 0x000e240008000200 */
[----:B0-----:R-:W-:Y:S02]  /*40650*/  IMAD.MOV.U32 R15, RZ, RZ, R16 ;  /* 0x000000ffff0f7224 */ /* 0x001fe400078e0010 */
[----:B------:R-:W-:Y:S02]  /*40660*/  IMAD.MOV.U32 R14, RZ, RZ, R17 ;  /* 0x000000ffff0e7224 */ /* 0x000fe400078e0011 */
[----:B------:R-:W-:-:S02]  /*40670*/  IMAD.MOV.U32 R16, RZ, RZ, R6 ;  /* 0x000000ffff107224 */ /* 0x000fc400078e0006 */
[----:B------:R-:W-:Y:S01]  /*40680*/  IMAD.MOV.U32 R17, RZ, RZ, R7 ;  /* 0x000000ffff117224 */ /* 0x000fe200078e0007 */
[----:B------:R-:W-:Y:S04]  /*40690*/  STL.64 [R1+0x1a8], R18 ;  /* 0x0001a81201007387 */ /* 0x000fe80000100a00 */
[----:B------:R0:W-:Y:S04]  /*406a0*/  STL.64 [R1+0x3050], R16 ;  /* 0x0030501001007387 */ /* 0x0001e80000100a00 */
[----:B0-----:R-:W2:Y:S04]  /*406b0*/  LDL.LU.64 R16, [R1+0x80] ;  /* 0x0000800001107983 */ /* 0x001ea80000300a00 */
[----:B---3--:R-:W0:Y:S04]  /*406c0*/  LDSM.16.MT88.4 R8, [R8+UR5+0x10000] ;  /* 0x010000050808783b */ /* 0x008e280008004200 */
[----:B0-----:R-:W-:Y:S04]  /*406d0*/  STL.64 [R1+0x2f88], R10 ;  /* 0x002f880a01007387 */ /* 0x001fe80000100a00 */
[----:B------:R0:W-:Y:S04]  /*406e0*/  STL.64 [R1+0x2f80], R8 ;  /* 0x002f800801007387 */ /* 0x0001e80000100a00 */
[----:B0-----:R-:W3:Y:S04]  /*406f0*/  LDL.LU.64 R8, [R1+0x500] ;  /* 0x0005000001087983 */ /* 0x001ee80000300a00 */
[----:B------:R-:W3:Y:S01]  /*40700*/  LDL.LU.64 R10, [R1+0x508] ;  /* 0x00050800010a7983 */ /* 0x000ee20000300a00 */
[----:B----4-:R-:W-:-:S02]  /*40710*/  IMAD.MOV.U32 R23, RZ, RZ, R4 ;  /* 0x000000ffff177224 */ /* 0x010fc400078e0004 */
[----:B------:R-:W-:Y:S02]  /*40720*/  IMAD.MOV.U32 R22, RZ, RZ, R5 ;  /* 0x000000ffff167224 */ /* 0x000fe400078e0005 */
[----:B------:R-:W-:Y:S01]  /*40730*/  IMAD.MOV.U32 R12, RZ, RZ, R2 ;  /* 0x000000ffff0c7224 */ /* 0x000fe200078e0002 */
[----:B---3--:R-:W-:-:S15]  /*40740*/  HMMA.16816.F32 R8, R24, R4, R8 ;  /* 0x000000041808723c */ /* 0x008fde0000001808 */
[----:B------:R-:W-:-:S04]  /*40750*/  NOP ;  /* 0x0000000000007918 */ /* 0x000fc80000000000 */
[----:B------:R0:W-:Y:S04]  /*40760*/  STL.64 [R1+0x290], R8 ;  /* 0x0002900801007387 */ /* 0x0001e80000100a00 */
[----:B------:R1:W-:Y:S04]  /*40770*/  STL.64 [R1+0x298], R10 ;  /* 0x0002980a01007387 */ /* 0x0003e80000100a00 */
[----:B------:R-:W-:Y:S04]  /*40780*/  STL.64 [R1+0x2fd0], R22 ;  /* 0x002fd01601007387 */ /* 0x000fe80000100a00 */
[----:B------:R-:W-:Y:S04]  /*40790*/  STL.64 [R1+0x2fc8], R20 ;  /* 0x002fc81401007387 */ /* 0x000fe80000100a00 */
[----:B------:R-:W3:Y:S04]  /*407a0*/  LDL.LU R2, [R1+0x3068] ;  /* 0x0030680001027983 */ /* 0x000ee80000300800 */
[----:B0-----:R-:W4:Y:S04]  /*407b0*/  LDL.LU.64 R8, [R1+0x4c0] ;  /* 0x0004c00001087983 */ /* 0x001f280000300a00 */
[----:B-1----:R-:W2:Y:S04]  /*407c0*/  LDL.LU.64 R10, [R1+0x4c8] ;  /* 0x0004c800010a7983 */ /* 0x002ea80000300a00 */
[----:B--2---:R-:W-:Y:S04]  /*407d0*/  STL.64 [R1+0x3048], R10 ;  /* 0x0030480a01007387 */ /* 0x004fe80000100a00 */
[----:B----4-:R0:W-:Y:S04]  /*407e0*/  STL.64 [R1+0x3040], R8 ;  /* 0x0030400801007387 */ /* 0x0101e80000100a00 */
[----:B0-----:R-:W2:Y:S04]  /*407f0*/  LDL.LU.64 R8, [R1+0x4d0] ;  /* 0x0004d00001087983 */ /* 0x001ea80000300a00 */
[----:B------:R-:W4:Y:S04]  /*40800*/  LDL.LU.64 R10, [R1+0x4d8] ;  /* 0x0004d800010a7983 */ /* 0x000f280000300a00 */
[----:B----4-:R-:W-:Y:S04]  /*40810*/  STL.64 [R1+0x3060], R10 ;  /* 0x0030600a01007387 */ /* 0x010fe80000100a00 */
[----:B--2---:R0:W-:Y:S04]  /*40820*/  STL.64 [R1+0x3058], R8 ;  /* 0x0030580801007387 */ /* 0x0041e80000100a00 */
[----:B0-----:R-:W2:Y:S04]  /*40830*/  LDL.LU.64 R8, [R1+0x4f0] ;  /* 0x0004f00001087983 */ /* 0x001ea80000300a00 */
[----:B------:R-:W2:Y:S04]  /*40840*/  LDL.LU.64 R10, [R1+0x4f8] ;  /* 0x0004f800010a7983 */ /* 0x000ea80000300a00 */
[----:B------:R-:W4:Y:S04]  /*40850*/  LDL.LU.64 R4, [R1+0x4a0] ;  /* 0x0004a00001047983 */ /* 0x000f280000300a00 */
[----:B------:R-:W2:Y:S01]  /*40860*/  LDL.LU.64 R6, [R1+0x4a8] ;  /* 0x0004a80001067983 */ /* 0x000ea20000300a00 */
[----:B------:R-:W-:-:S03]  /*40870*/  IMAD.MOV.U32 R13, RZ, RZ, R29 ;  /* 0x000000ffff0d7224 */ /* 0x000fc600078e001d */
[----:B--2---:R-:W-:Y:S04]  /*40880*/  STL.64 [R1+0x3038], R6 ;  /* 0x0030380601007387 */ /* 0x004fe80000100a00 */
[----:B----4-:R0:W-:Y:S04]  /*40890*/  STL.64 [R1+0x3030], R4 ;  /* 0x0030300401007387 */ /* 0x0101e80000100a00 */
[----:B0-----:R-:W2:Y:S04]  /*408a0*/  LDL.LU.64 R4, [R1+0x60] ;  /* 0x0000600001047983 */ /* 0x001ea80000300a00 */
[----:B------:R-:W4:Y:S04]  /*408b0*/  LDL.LU.64 R20, [R1+0x490] ;  /* 0x0004900001147983 */ /* 0x000f280000300a00 */
[----:B------:R-:W4:Y:S04]  /*408c0*/  LDL.LU.64 R22, [R1+0x498] ;  /* 0x0004980001167983 */ /* 0x000f280000300a00 */
[----:B------:R0:W-:Y:S04]  /*408d0*/  STL.64 [R1+0x2fd8], R12 ;  /* 0x002fd80c01007387 */ /* 0x0001e80000100a00 */
[----:B0-----:R-:W2:Y:S01]  /*408e0*/  LDL.LU.64 R12, [R1+0x10] ;  /* 0x00001000010c7983 */ /* 0x001ea20000300a00 */
[----:B------:R-:W-:Y:S03]  /*408f0*/  HMMA.16816.F32 R8, R24, R16, R8 ;  /* 0x000000101808723c */ /* 0x000fe60000001808 */
[----:B--2---:R0:W-:Y:S04]  /*40900*/  STL.64 [R1+0x2ff0], R12 ;  /* 0x002ff00c01007387 */ /* 0x0041e80000100a00 */
[----:B------:R-:W-:Y:S01]  /*40910*/  STL.64 [R1+0x3018], R14 ;  /* 0x0030180e01007387 */ /* 0x000fe20000100a00 */
[----:B0-----:R-:W-:-:S02]  /*40920*/  IMAD.MOV.U32 R12, RZ, RZ, R28 ;  /* 0x000000ffff0c7224 */ /* 0x001fc400078e001c */
[----:B------:R-:W-:Y:S02]  /*40930*/  IMAD.MOV.U32 R13, RZ, RZ, R3 ;  /* 0x000000ffff0d7224 */ /* 0x000fe400078e0003 */
[----:B------:R-:W-:-:S03]  /*40940*/  IMAD.MOV.U32 R3, RZ, RZ, R16 ;  /* 0x000000ffff037224 */ /* 0x000fc600078e0010 */
[----:B------:R0:W-:Y:S04]  /*40950*/  STL.64 [R1+0x3010], R12 ;  /* 0x0030100c01007387 */ /* 0x0001e80000100a00 */
[----:B------:R-:W-:Y:S04]  /*40960*/  STL.64 [R1+0x280], R8 ;  /* 0x0002800801007387 */ /* 0x000fe80000100a00 */
[----:B------:R1:W-:Y:S01]  /*40970*/  STL.64 [R1+0x288], R10 ;  /* 0x0002880a01007387 */ /* 0x0003e20000100a00 */
[----:B0-----:R-:W-:Y:S02]  /*40980*/  IMAD.MOV.U32 R13, RZ, RZ, R0 ;  /* 0x000000ffff0d7224 */ /* 0x001fe400078e0000 */
[----:B------:R-:W-:Y:S01]  /*40990*/  IMAD.MOV.U32 R0, RZ, RZ, R17 ;  /* 0x000000ffff007224 */ /* 0x000fe200078e0011 */
[----:B-1----:R-:W2:Y:S04]  /*409a0*/  LDL.LU.64 R10, [R1+0x3060] ;  /* 0x00306000010a7983 */ /* 0x002ea80000300a00 */
[----:B------:R-:W2:Y:S04]  /*409b0*/  LDL.LU.64 R8, [R1+0x3058] ;  /* 0x0030580001087983 */ /* 0x000ea80000300a00 */
[----:B------:R-:W2:Y:S02]  /*409c0*/  LDL.LU.64 R16, [R1+0x3050] ;  /* 0x0030500001107983 */ /* 0x000ea40000300a00 */
[----:B--2---:R-:W-:Y:S02]  /*409d0*/  HMMA.16816.F32 R16, R24, R16, R8 ;  /* 0x000000101810723c */ /* 0x004fe40000001808 */
[----:B------:R-:W2:Y:S04]  /*409e0*/  LDL.LU.64 R10, [R1+0x3048] ;  /* 0x00304800010a7983 */ /* 0x000ea80000300a00 */
[----:B------:R-:W2:-:S13]  /*409f0*/  LDL.LU.64 R8, [R1+0x3040] ;  /* 0x0030400001087983 */ /* 0x000e9a0000300a00 */
[----:B------:R-:W-:Y:S04]  /*40a00*/  STL.64 [R1+0x270], R16 ;  /* 0x0002701001007387 */ /* 0x000fe80000100a00 */
[----:B------:R2:W-:Y:S04]  /*40a10*/  STL.64 [R1+0x278], R18 ;  /* 0x0002781201007387 */ /* 0x0005e80000100a00 */
[----:B------:R-:W3:Y:S01]  /*40a20*/  LDL.LU.64 R6, [R1+0x3038] ;  /* 0x0030380001067983 */ /* 0x000ee20000300a00 */
[----:B--2---:R-:W-:Y:S01]  /*40a30*/  HMMA.16816.F32 R16, R24, R4, R8 ;  /* 0x000000041810723c */ /* 0x004fe20000001808 */
[----:B------:R-:W-:-:S02]  /*40a40*/  IMAD.MOV.U32 R11, RZ, RZ, R4 ;  /* 0x000000ffff0b7224 */ /* 0x000fc400078e0004 */
[----:B------:R-:W-:Y:S02]  /*40a50*/  IMAD.MOV.U32 R10, RZ, RZ, R5 ;  /* 0x000000ffff0a7224 */ /* 0x000fe400078e0005 */
[----:B------:R-:W2:-:S14]  /*40a60*/  LDL.LU.64 R4, [R1+0x3030] ;  /* 0x0030300001047983 */ /* 0x000e9c0000300a00 */
[----:B------:R0:W-:Y:S04]  /*40a70*/  STL.64 [R1+0x260], R16 ;  /* 0x0002601001007387 */ /* 0x0001e80000100a00 */
[----:B------:R-:W-:Y:S04]  /*40a80*/  STL [R1+0x268], R18 ;  /* 0x0002681201007387 */ /* 0x000fe80000100800 */
[----:B0-----:R-:W4:Y:S01]  /*40a90*/  LDL.LU.64 R16, [R1+0x3028] ;  /* 0x0030280001107983 */ /* 0x001f220000300a00 */
[----:B---3--:R-:W-:Y:S02]  /*40aa0*/  IMAD.MOV.U32 R12, RZ, RZ, R2 ;  /* 0x000000ffff0c7224 */ /* 0x008fe400078e0002 */
[----:B------:R-:W-:-:S05]  /*40ab0*/  IMAD.MOV.U32 R2, RZ, RZ, R19 ;  /* 0x000000ffff027224 */ /* 0x000fca00078e0013 */
[----:B------:R-:W-:Y:S01]  /*40ac0*/  STL [R1+0x2ed0], R2 ;  /* 0x002ed00201007387 */ /* 0x000fe20000100800 */
[----:B--2---:R-:W-:Y:S03]  /*40ad0*/  HMMA.16816.F32 R12, R24, R12, R4 ;  /* 0x0000000c180c723c */ /* 0x004fe60000001804 */
[----:B------:R-:W2:-:S15]  /*40ae0*/  LDL.LU.64 R4, [R1+0x3020] ;  /* 0x0030200001047983 */ /* 0x000e9e0000300a00 */
[----:B------:R-:W-:Y:S01]  /*40af0*/  NOP ;  /* 0x0000000000007918 */ /* 0x000fe20000000000 */
[----:B------:R-:W-:Y:S04]  /*40b00*/  STL.64 [R1+0x250], R12 ;  /* 0x0002500c01007387 */ /* 0x000fe80000100a00 */
[----:B------:R4:W-:Y:S02]  /*40b10*/  STL.64 [R1+0x258], R14 ;  /* 0x0002580e01007387 */ /* 0x0009e40000100a00 */
[----:B----4-:R-:W-:-:S15]  /*40b20*/  HMMA.16816.F32 R12, R24, R16, R20 ;  /* 0x00000010180c723c */ /* 0x010fde0000001814 */
[----:B------:R-:W-:-:S04]  /*40b30*/  NOP ;  /* 0x0000000000007918 */ /* 0x000fc80000000000 */
[----:B------:R0:W-:Y:S04]  /*40b40*/  STL.64 [R1+0x240], R12 ;  /* 0x0002400c01007387 */ /* 0x0001e80000100a00 */
[----:B------:R1:W-:Y:S01]  /*40b50*/  STL [R1+0x248], R14 ;  /* 0x0002480e01007387 */ /* 0x0003e20000100800 */
[----:B------:R-:W-:-:S03]  /*40b60*/  IMAD.MOV.U32 R2, RZ, RZ, R15 ;  /* 0x000000ffff027224 */ /* 0x000fc600078e000f */
[----:B0-----:R-:W2:Y:S04]  /*40b70*/  LDL.LU.64 R12, [R1+0x460] ;  /* 0x00046000010c7983 */ /* 0x001ea80000300a00 */
[----:B-1----:R-:W2:Y:S04]  /*40b80*/  LDL.LU.64 R14, [R1+0x468] ;  /* 0x00046800010e7983 */ /* 0x002ea80000300a00 */
[----:B------:R-:W3:Y:S04]  /*40b90*/  LDL.LU.64 R20, [R1+0x430] ;  /* 0x0004300001147983 */ /* 0x000ee80000300a00 */
[----:B------:R-:W4:Y:S04]  /*40ba0*/  LDL.LU.64 R22, [R1+0x438] ;  /* 0x0004380001167983 */ /* 0x000f280000300a00 */
[----:B----4-:R-:W-:Y:S04]  /*40bb0*/  STL.64 [R1+0x2fe8], R22 ;  /* 0x002fe81601007387 */ /* 0x010fe80000100a00 */
[----:B---3--:R0:W-:Y:S04]  /*40bc0*/  STL.64 [R1+0x2fe0], R20 ;  /* 0x002fe01401007387 */ /* 0x0081e80000100a00 */
[----:B0-----:R-:W3:Y:S04]  /*40bd0*/  LDL.LU.64 R20, [R1+0x440] ;  /* 0x0004400001147983 */ /* 0x001ee80000300a00 */
[----:B------:R-:W4:Y:S01]  /*40be0*/  LDL.LU.64 R22, [R1+0x448] ;  /* 0x0004480001167983 */ /* 0x000f220000300a00 */
[----:B--2---:R-:W-:Y:S03]  /*40bf0*/  HMMA.16816.F32 R4, R24, R4, R12 ;  /* 0x000000041804723c */ /* 0x004fe6000000180c */
[----:B----4-:R-:W-:Y:S04]  /*40c00*/  STL.64 [R1+0x3000], R22 ;  /* 0x0030001601007387 */ /* 0x010fe80000100a00 */
[----:B---3--:R0:W-:Y:S04]  /*40c10*/  STL.64 [R1+0x2ff8], R20 ;  /* 0x002ff81401007387 */ /* 0x0081e80000100a00 */
[----:B0-----:R-:W2:Y:S04]  /*40c20*/  LDL.LU.64 R20, [R1+0x480] ;  /* 0x0004800001147983 */ /* 0x001ea80000300a00 */
[----:B------:R-:W2:Y:S04]  /*40c30*/  LDL.LU.64 R22, [R1+0x488] ;  /* 0x0004880001167983 */ /* 0x000ea80000300a00 */
[----:B------:R-:W3:Y:S04]  /*40c40*/  LDL.LU.64 R16, [R1+0x420] ;  /* 0x0004200001107983 */ /* 0x000ee80000300a00 */
[----:B------:R-:W3:Y:S04]  /*40c50*/  LDL.LU.64 R18, [R1+0x428] ;  /* 0x0004280001127983 */ /* 0x000ee80000300a00 */
[----:B------:R-:W4:Y:S04]  /*40c60*/  LDL.64 R8, [R1+0x170] ;  /* 0x0001700001087983 */ /* 0x000f280000100a00 */
[----:B----4-:R0:W-:Y:S04]  /*40c70*/  STL.64 [R1+0x2f90], R8 ;  /* 0x002f900801007387 */ /* 0x0101e80000100a00 */
[----:B0-----:R-:W4:Y:S04]  /*40c80*/  LDL.LU.64 R8, [R1+0xb0] ;  /* 0x0000b00001087983 */ /* 0x001f280000300a00 */
[----:B------:R-:W-:Y:S04]  /*40c90*/  STL [R1+0x2f48], R2 ;  /* 0x002f480201007387 */ /* 0x000fe80000100800 */
[----:B------:R-:W2:Y:S04]  /*40ca0*/  LDL.LU.64 R14, [R1+0x3018] ;  /* 0x00301800010e7983 */ /* 0x000ea80000300a00 */
[----:B------:R-:W2:Y:S04]  /*40cb0*/  LDL.LU.64 R12, [R1+0x3010] ;  /* 0x00301000010c7983 */ /* 0x000ea80000300a00 */
[----:B------:R0:W-:Y:S04]  /*40cc0*/  STL.64 [R1+0x230], R4 ;  /* 0x0002300401007387 */ /* 0x0001e80000100a00 */
[----:B------:R-:W-:Y:S04]  /*40cd0*/  STL.64 [R1+0x238], R6 ;  /* 0x0002380601007387 */ /* 0x000fe80000100a00 */
[----:B0-----:R-:W2:Y:S04]  /*40ce0*/  LDL.LU R4, [R1+0x3008] ;  /* 0x0030080001047983 */ /* 0x001ea80000300800 */
[----:B--2---:R-:W0:Y:S04]  /*40cf0*/  LDSM.16.MT88.4 R4, [R4+UR5+0x10400] ;  /* 0x010400050404783b */ /* 0x004e280008004200 */
[----:B0-----:R-:W-:Y:S04]  /*40d00*/  STL.64 [R1+0x2eb8], R6 ;  /* 0x002eb80601007387 */ /* 0x001fe80000100a00 */
[----:B------:R0:W-:Y:S02]  /*40d10*/  STL.64 [R1+0x2eb0], R4 ;  /* 0x002eb00401007387 */ /* 0x0001e40000100a00 */
[----:B0-----:R-:W-:-:S02]  /*40d20*/  IMAD.MOV.U32 R4, RZ, RZ, R15 ;  /* 0x000000ffff047224 */ /* 0x001fc400078e000f */
[----:B------:R-:W-:Y:S02]  /*40d30*/  IMAD.MOV.U32 R5, RZ, RZ, R14 ;  /* 0x000000ffff057224 */ /* 0x000fe400078e000e */
[----:B------:R-:W-:Y:S01]  /*40d40*/  HMMA.16816.F32 R12, R24, R12, R20 ;  /* 0x0000000c180c723c */ /* 0x000fe20000001814 */
[----:B------:R-:W2:Y:S04]  /*40d50*/  LDL.LU.64 R22, [R1+0x3000] ;  /* 0x0030000001167983 */ /* 0x000ea80000300a00 */
[----:B------:R-:W2:-:S14]  /*40d60*/  LDL.LU.64 R20, [R1+0x2ff8] ;  /* 0x002ff80001147983 */ /* 0x000e9c0000300a00 */
[----:B------:R0:W-:Y:S04]  /*40d70*/  STL.64 [R1+0x220], R12 ;  /* 0x0002200c01007387 */ /* 0x0001e80000100a00 */
[----:B------:R-:W-:Y:S04]  /*40d80*/  STL.64 [R1+0x228], R14 ;  /* 0x0002280e01007387 */ /* 0x000fe80000100a00 */
[----:B0-----:R-:W2:Y:S02]  /*40d90*/  LDL.LU.64 R12, [R1+0x2ff0] ;  /* 0x002ff000010c7983 */ /* 0x001ea40000300a00 */
[----:B--2---:R-:W-:Y:S01]  /*40da0*/  HMMA.16816.F32 R20, R24, R12, R20 ;  /* 0x0000000c1814723c */ /* 0x004fe20000001814 */
[----:B------:R-:W-:-:S02]  /*40db0*/  IMAD.MOV.U32 R7, RZ, RZ, R12 ;  /* 0x000000ffff077224 */ /* 0x000fc400078e000c */
[----:B------:R-:W-:-:S15]  /*40dc0*/  IMAD.MOV.U32 R6, RZ, RZ, R13 ;  /* 0x000000ffff067224 */ /* 0x000fde00078e000d */
[----:B------:R-:W-:Y:S01]  /*40dd0*/  NOP ;  /* 0x0000000000007918 */ /* 0x000fe20000000000 */
[----:B------:R-:W-:Y:S04]  /*40de0*/  STL.64 [R1+0x210], R20 ;  /* 0x0002101401007387 */ /* 0x000fe80000100a00 */
[----:B------:R0:W-:Y:S04]  /*40df0*/  STL.64 [R1+0x218], R22 ;  /* 0x0002181601007387 */ /* 0x0001e80000100a00 */
[----:B0-----:R-:W2:Y:S04]  /*40e00*/  LDL.LU.64 R22, [R1+0x2fe8] ;  /* 0x002fe80001167983 */ /* 0x001ea80000300a00 */
[----:B------:R-:W2:Y:S04]  /*40e10*/  LDL.LU.64 R20, [R1+0x2fe0] ;  /* 0x002fe00001147983 */ /* 0x000ea80000300a00 */
[----:B------:R-:W2:Y:S04]  /*40e20*/  LDL.LU.64 R12, [R1+0x2fd8] ;  /* 0x002fd800010c7983 */ /* 0x000ea80000300a00 */
[----:B------:R-:W-:Y:S04]  /*40e30*/  STL.64 [R1+0x2fa0], R6 ;  /* 0x002fa00601007387 */ /* 0x000fe80000100a00 */
[----:B------:R0:W-:Y:S04]  /*40e40*/  STL.64 [R1+0x2f98], R4 ;  /* 0x002f980401007387 */ /* 0x0001e80000100a00 */
[----:B0-----:R-:W3:Y:S04]  /*40e50*/  LDL.LU.64 R4, [R1+0x410] ;  /* 0x0004100001047983 */ /* 0x001ee80000300a00 */
[----:B------:R-:W3:Y:S01]  /*40e60*/  LDL.LU.64 R6, [R1+0x418] ;  /* 0x0004180001067983 */ /* 0x000ee20000300a00 */
[----:B--2---:R-:W-:Y:S03]  /*40e70*/  HMMA.16816.F32 R12, R24, R12, R20 ;  /* 0x0000000c180c723c */ /* 0x004fe60000001814 */
[----:B------:R-:W2:Y:S04]  /*40e80*/  LDL.LU.64 R22, [R1+0x2fd0] ;  /* 0x002fd00001167983 */ /* 0x000ea80000300a00 */
[----:B------:R-:W3:-:S12]  /*40e90*/  LDL.LU.64 R20, [R1+0x2fc8] ;  /* 0x002fc80001147983 */ /* 0x000ed80000300a00 */
[----:B------:R-:W-:Y:S04]  /*40ea0*/  STL.64 [R1+0x200], R12 ;  /* 0x0002000c01007387 */ /* 0x000fe80000100a00 */
[----:B------:R0:W-:Y:S04]  /*40eb0*/  STL.64 [R1+0x208], R14 ;  /* 0x0002080e01007387 */ /* 0x0001e80000100a00 */
[----:B0-----:R-:W2:Y:S04]  /*40ec0*/  LDL.LU.64 R14, [R1+0x2fc0] ;  /* 0x002fc000010e7983 */ /* 0x001ea80000300a00 */
[----:B------:R-:W2:Y:S01]  /*40ed0*/  LDL.LU.64 R12, [R1+0x2fb8] ;  /* 0x002fb800010c7983 */ /* 0x000ea20000300a00 */
[----:B---3--:R-:W-:-:S15]  /*40ee0*/  HMMA.16816.F32 R16, R24, R20, R16 ;  /* 0x000000141810723c */ /* 0x008fde0000001810 */
[----:B------:R-:W-:-:S04]  /*40ef0*/  NOP ;  /* 0x0000000000007918 */ /* 0x000fc80000000000 */
[----:B------:R-:W-:Y:S04]  /*40f00*/  STL.64 [R1+0x1f0], R16 ;  /* 0x0001f01001007387 */ /* 0x000fe80000100a00 */
[----:B------:R0:W-:Y:S04]  /*40f10*/  STL.64 [R1+0x1f8], R18 ;  /* 0x0001f81201007387 */ /* 0x0001e80000100a00 */
[----:B0-----:R-:W3:Y:S04]  /*40f20*/  LDL.LU.64 R18, [R1+0x2fb0] ;  /* 0x002fb00001127983 */ /* 0x001ee80000300a00 */
[----:B------:R-:W2:Y:S02]  /*40f30*/  LDL.LU.64 R16, [R1+0x2fa8] ;  /* 0x002fa80001107983 */ /* 0x000ea40000300a00 */
[----:B--2---:R-:W-:-:S15]  /*40f40*/  HMMA.16816.F32 R4, R24, R16, R4 ;  /* 0x000000101804723c */ /* 0x004fde0000001804 */
[----:B------:R-:W-:-:S04]  /*40f50*/  NOP ;  /* 0x0000000000007918 */ /* 0x000fc80000000000 */
[----:B------:R0:W-:Y:S04]  /*40f60*/  STL.64 [R1+0x1e0], R4 ;  /* 0x0001e00401007387 */ /* 0x0001e80000100a00 */
[----:B------:R1:W-:Y:S04]  /*40f70*/  STL.64 [R1+0x1e8], R6 ;  /* 0x0001e80601007387 */ /* 0x0003e80000100a00 */
[----:B0-----:R-:W2:Y:S04]  /*40f80*/  LDL.LU.64 R4, [R1+0x3d0] ;  /* 0x0003d00001047983 */ /* 0x001ea80000300a00 */
[----:B-1----:R-:W2:Y:S04]  /*40f90*/  LDL.LU.64 R6, [R1+0x3d8] ;  /* 0x0003d80001067983 */ /* 0x002ea80000300a00 */
[----:B---3--:R-:W-:Y:S04]  /*40fa0*/  STL.64 [R1+0x2f08], R18 ;  /* 0x002f081201007387 */ /* 0x008fe80000100a00 */
[----:B------:R0:W-:Y:S04]  /*40fb0*/  STL.64 [R1+0x2f00], R16 ;  /* 0x002f001001007387 */ /* 0x0001e80000100a00 */
[----:B0-----:R-:W3:Y:S04]  /*40fc0*/  LDL.LU.64 R16, [R1+0x3e0] ;  /* 0x0003e00001107983 */ /* 0x001ee80000300a00 */
[----:B------:R-:W3:Y:S01]  /*40fd0*/  LDL.LU.64 R18, [R1+0x3e8] ;  /* 0x0003e80001127983 */ /* 0x000ee20000300a00 */
[----:B----4-:R-:W-:-:S02]  /*40fe0*/  IMAD.MOV.U32 R29, RZ, RZ, R8 ;  /* 0x000000ffff1d7224 */ /* 0x010fc400078e0008 */
[----:B------:R-:W-:Y:S01]  /*40ff0*/  IMAD.MOV.U32 R28, RZ, RZ, R9 ;  /* 0x000000ffff1c7224 */ /* 0x000fe200078e0009 */
[C---:B---3--:R-:W-:Y:S08]  /*41000*/  HMMA.16816.F32 R16, R24.reuse, R12, R16 ;  /* 0x0000000c1810723c */ /* 0x048ff00000001810 */
[----:B--2---:R-:W-:Y:S11]  /*41010*/  HMMA.16816.F32 R4, R24, R8, R4 ;  /* 0x000000081804723c */ /* 0x004ff60000001804 */
[----:B------:R-:W-:Y:S04]  /*41020*/  STL.64 [R1+0x1d0], R16 ;  /* 0x0001d01001007387 */ /* 0x000fe80000100a00 */
[----:B------:R0:W-:Y:S04]  /*41030*/  STL.64 [R1+0x1d8], R18 ;  /* 0x0001d81201007387 */ /* 0x0001e80000100a00 */
[----:B0-----:R-:W2:Y:S04]  /*41040*/  LDL R19, [R1+0x6d0] ;  /* 0x0006d00001137983 */ /* 0x001ea80000100800 */
[----:B------:R-:W-:Y:S04]  /*41050*/  STL.64 [R1+0x2ef8], R14 ;  /* 0x002ef80e01007387 */ /* 0x000fe80000100a00 */
[----:B------:R0:W-:Y:S02]  /*41060*/  STL.64 [R1+0x2ef0], R12 ;  /* 0x002ef00c01007387 */ /* 0x0001e40000100a00 */
[----:B0-----:R-:W-:-:S02]  /*41070*/  IMAD.MOV.U32 R12, RZ, RZ, R11 ;  /* 0x000000ffff0c7224 */ /* 0x001fc400078e000b */
[----:B------:R-:W-:-:S05]  /*41080*/  IMAD.MOV.U32 R13, RZ, RZ, R10 ;  /* 0x000000ffff0d7224 */ /* 0x000fca00078e000a */
[----:B------:R0:W-:Y:S02]  /*41090*/  STL.64 [R1+0x2f60], R12 ;  /* 0x002f600c01007387 */ /* 0x0001e40000100a00 */
[----:B0-----:R-:W-:Y:S02]  /*410a0*/  IMAD.MOV.U32 R12, RZ, RZ, R3 ;  /* 0x000000ffff0c7224 */ /* 0x001fe400078e0003 */
[----:B------:R-:W-:-:S05]  /*410b0*/  IMAD.MOV.U32 R13, RZ, RZ, R0 ;  /* 0x000000ffff0d7224 */ /* 0x000fca00078e0000 */
[----:B------:R0:W-:Y:S04]  /*410c0*/  STL.64 [R1+0x2f78], R12 ;  /* 0x002f780c01007387 */ /* 0x0001e80000100a00 */
[----:B0-----:R-:W3:Y:S04]  /*410d0*/  LDL.LU.64 R12, [R1+0x3c0] ;  /* 0x0003c000010c7983 */ /* 0x001ee80000300a00 */
[----:B------:R-:W3:Y:S04]  /*410e0*/  LDL.LU.64 R14, [R1+0x3c8] ;  /* 0x0003c800010e7983 */ /* 0x000ee80000300a00 */
[----:B------:R-:W-:Y:S04]  /*410f0*/  STL.64 [R1+0x1c0], R4 ;  /* 0x0001c00401007387 */ /* 0x000fe80000100a00 */
[----:B------:R0:W-:Y:S04]  /*41100*/  STL.64 [R1+0x1c8], R6 ;  /* 0x0001c80601007387 */ /* 0x0001e80000100a00 */
[----:B0-----:R-:W4:Y:S04]  /*41110*/  LDL.LU.64 R6, [R1+0x2fa0] ;  /* 0x002fa00001067983 */ /* 0x001f280000300a00 */
[----:B------:R-:W2:Y:S04]  /*41120*/  LDL.LU.64 R4, [R1+0x2f98] ;  /* 0x002f980001047983 */ /* 0x000ea80000300a00 */
[----:B------:R-:W3:Y:S01]  /*41130*/  LDL.LU.64 R8, [R1+0x2f90] ;  /* 0x002f900001087983 */ /* 0x000ee20000300a00 */
[----:B------:R-:W-:-:S02]  /*41140*/  IMAD.MOV.U32 R16, RZ, RZ, R23 ;  /* 0x000000ffff107224 */ /* 0x000fc400078e0017 */
[----:B------:R-:W-:Y:S01]  /*41150*/  IMAD.MOV.U32 R17, RZ, RZ, R22 ;  /* 0x000000ffff117224 */ /* 0x000fe200078e0016 */
[----:B------:R-:W2:Y:S01]  /*41160*/  LDL.LU.64 R10, [R1+0x2f88] ;  /* 0x002f8800010a7983 */ /* 0x000ea20000300a00 */
[----:B---3--:R-:W-:Y:S01]  /*41170*/  HMMA.16816.F32 R12, R24, R8, R12 ;  /* 0x00000008180c723c */ /* 0x008fe2000000180c */
[----:B------:R-:W-:Y:S02]  /*41180*/  IMAD.MOV.U32 R2, RZ, RZ, R9 ;  /* 0x000000ffff027224 */ /* 0x000fe400078e0009 */
[----:B------:R-:W3:-:S15]  /*41190*/  LDL.LU.64 R8, [R1+0x2f80] ;  /* 0x002f800001087983 */ /* 0x000ede0000300a00 */
[----:B------:R-:W-:Y:S01]  /*411a0*/  NOP ;  /* 0x0000000000007918 */ /* 0x000fe20000000000 */
[----:B------:R-:W-:Y:S02]  /*411b0*/  IMAD.MOV.U32 R22, RZ, RZ, R12 ;  /* 0x000000ffff167224 */ /* 0x000fe400078e000c */
[----:B------:R-:W-:Y:S02]  /*411c0*/  IMAD.MOV.U32 R23, RZ, RZ, R13 ;  /* 0x000000ffff177224 */ /* 0x000fe400078e000d */
[----:B------:R-:W-:Y:S02]  /*411d0*/  IMAD.MOV.U32 R3, RZ, RZ, R14 ;  /* 0x000000ffff037224 */ /* 0x000fe400078e000e */
[----:B------:R-:W-:Y:S01]  /*411e0*/  IMAD.MOV.U32 R0, RZ, RZ, R15 ;  /* 0x000000ffff007224 */ /* 0x000fe200078e000f */
[----:B------:R-:W3:Y:S04]  /*411f0*/  LDL.LU.64 R12, [R1+0x4e0] ;  /* 0x0004e000010c7983 */ /* 0x000ee80000300a00 */
[----:B------:R-:W3:Y:S04]  /*41200*/  LDL.LU.64 R14, [R1+0x4e8] ;  /* 0x0004e800010e7983 */ /* 0x000ee80000300a00 */
[----:B------:R-:W-:Y:S04]  /*41210*/  STL.64 [R1+0x2f18], R22 ;  /* 0x002f181601007387 */ /* 0x000fe80000100a00 */
[----:B------:R0:W-:Y:S04]  /*41220*/  STL.64 [R1+0x2f10], R20 ;  /* 0x002f101401007387 */ /* 0x0001e80000100a00 */
[----:B0-----:R-:W2:Y:S04]  /*41230*/  LDL.LU.64 R20, [R1+0x450] ;  /* 0x0004500001147983 */ /* 0x001ea80000300a00 */
[----:B------:R-:W2:Y:S04]  /*41240*/  LDL.LU.64 R22, [R1+0x458] ;  /* 0x0004580001167983 */ /* 0x000ea80000300a00 */
[----:B--2---:R-:W-:Y:S04]  /*41250*/  STL.64 [R1+0x2f70], R22 ;  /* 0x002f701601007387 */ /* 0x004fe80000100a00 */
[----:B------:R0:W-:Y:S04]  /*41260*/  STL.64 [R1+0x2f68], R20 ;  /* 0x002f681401007387 */ /* 0x0001e80000100a00 */
[----:B0-----:R-:W2:Y:S04]  /*41270*/  LDL.LU.64 R20, [R1+0x3a0] ;  /* 0x0003a00001147983 */ /* 0x001ea80000300a00 */
[----:B------:R-:W2:Y:S02]  /*41280*/  LDL.LU.64 R22, [R1+0x3a8] ;  /* 0x0003a80001167983 */ /* 0x000ea40000300a00 */
[----:B--2---:R-:W-:Y:S02]  /*41290*/  HMMA.16816.F32 R24, R24, R4, R20 ;  /* 0x000000041818723c */ /* 0x004fe40000001814 */
[----:B------:R-:W2:Y:S04]  /*412a0*/  LDL.LU.64 R20, [R1+0x4b0] ;  /* 0x0004b00001147983 */ /* 0x000ea80000300a00 */
[----:B------:R-:W2:-:S13]  /*412b0*/  LDL.LU.64 R22, [R1+0x4b8] ;  /* 0x0004b80001167983 */ /* 0x000e9a0000300a00 */
[----:B------:R-:W-:Y:S04]  /*412c0*/  STL.64 [R1+0x190], R24 ;  /* 0x0001901801007387 */ /* 0x000fe80000100a00 */
[----:B------:R-:W-:Y:S04]  /*412d0*/  STL.64 [R1+0x198], R26 ;  /* 0x0001981a01007387 */ /* 0x000fe80000100a00 */
[----:B------:R3:W0:Y:S02]  /*412e0*/  LDSM.16.MT88.4 R24, [R19+UR5+0x10400] ;  /* 0x010400051318783b */ /* 0x0006240008004200 */
[C---:B---3--:R-:W-:Y:S02]  /*412f0*/  HMMA.16816.F32 R16, R8.reuse, R16, R12 ;  /* 0x000000100810723c */ /* 0x048fe4000000180c */
[----:B------:R-:W-:Y:S04]  /*41300*/  STL.64 [R1+0x2ed8], R4 ;  /* 0x002ed80401007387 */ /* 0x000fe80000100a00 */
[----:B0-----:R0:W-:Y:S04]  /*41310*/  STL [R1+0x2d74], R24 ;  /* 0x002d741801007387 */ /* 0x0011e80000100800 */
[----:B------:R1:W-:Y:S04]  /*41320*/  STL [R1+0x2d70], R25 ;  /* 0x002d701901007387 */ /* 0x0003e80000100800 */
[----:B------:R-:W-:Y:S04]  /*41330*/  STL [R1+0x2d6c], R26 ;  /* 0x002d6c1a01007387 */ /* 0x000fe80000100800 */
[----:B------:R-:W-:Y:S04]  /*41340*/  STL [R1+0x2d68], R27 ;  /* 0x002d681b01007387 */ /* 0x000fe80000100800 */
[----:B0-----:R-:W3:Y:S04]  /*41350*/  LDL.LU R24, [R1+0x70] ;  /* 0x0000700001187983 */ /* 0x001ee80000300800 */
[----:B-1----:R-:W3:Y:S04]  /*41360*/  LDL.LU R25, [R1+0x74] ;  /* 0x0000740001197983 */ /* 0x002ee80000300800 */
[----:B------:R-:W2:Y:S04]  /*41370*/  LDL.LU.64 R12, [R1+0x2f78] ;  /* 0x002f7800010c7983 */ /* 0x000ea80000300a00 */
[----:B------:R0:W-:Y:S04]  /*41380*/  STL.64 [R1+0x180], R16 ;  /* 0x0001801001007387 */ /* 0x0001e80000100a00 */
[----:B------:R-:W-:Y:S04]  /*41390*/  STL.64 [R1+0x188], R18 ;  /* 0x0001881201007387 */ /* 0x000fe80000100a00 */
[----:B0-----:R-:W2:Y:S04]  /*413a0*/  LDL.LU R16, [R1+0x30] ;  /* 0x0000300001107983 */ /* 0x001ea80000300800 */
[----:B------:R-:W2:Y:S04]  /*413b0*/  LDL.LU R17, [R1+0x34] ;  /* 0x0000340001117983 */ /* 0x000ea80000300800 */
[----:B--2---:R0:W-:Y:S04]  /*413c0*/  STL.64 [R1+0x2f50], R16 ;  /* 0x002f501001007387 */ /* 0x0041e80000100a00 */
[----:B0-----:R-:W2:Y:S04]  /*413d0*/  LDL.LU R16, [R1+0x40] ;  /* 0x0000400001107983 */ /* 0x001ea80000300800 */
[----:B------:R-:W2:Y:S01]  /*413e0*/  LDL.LU R17, [R1+0x44] ;  /* 0x0000440001117983 */ /* 0x000ea20000300800 */
[C---:B------:R-:W-:Y:S03]  /*413f0*/  HMMA.16816.F32 R12, R8.reuse, R12, R20 ;  /* 0x0000000c080c723c */ /* 0x040fe60000001814 */
[----:B--2---:R0:W-:Y:S04]  /*41400*/  STL.64 [R1+0x2f58], R16 ;  /* 0x002f581001007387 */ /* 0x0041e80000100a00 */
[----:B0-----:R-:W3:Y:S04]  /*41410*/  LDL.LU.64 R16, [R1+0x470] ;  /* 0x0004700001107983 */ /* 0x001ee80000300a00 */
[----:B------:R-:W3:Y:S04]  /*41420*/  LDL.LU.64 R18, [R1+0x478] ;  /* 0x0004780001127983 */ /* 0x000ee80000300a00 */
[----:B------:R-:W2:Y:S04]  /*41430*/  LDL.LU.64 R22, [R1+0x2f70] ;  /* 0x002f700001167983 */ /* 0x000ea80000300a00 */
[----:B------:R-:W2:Y:S04]  /*41440*/  LDL.LU.64 R20, [R1+0x2f68] ;  /* 0x002f680001147983 */ /* 0x000ea80000300a00 */
[----:B------:R0:W-:Y:S04]  /*41450*/  STL.64 [R1+0x160], R12 ;  /* 0x0001600c01007387 */ /* 0x0001e80000100a00 */
[----:B------:R2:W-:Y:S04]  /*41460*/  STL.64 [R1+0x168], R14 ;  /* 0x0001680e01007387 */ /* 0x0005e80000100a00 */
[----:B0-----:R-:W2:Y:S01]  /*41470*/  LDL.LU.64 R12, [R1+0x2f60] ;  /* 0x002f6000010c7983 */ /* 0x001ea20000300a00 */
[C---:B---3--:R-:W-:Y:S08]  /*41480*/  HMMA.16816.F32 R16, R8.reuse, R24, R16 ;  /* 0x000000180810723c */ /* 0x048ff00000001810 */
[----:B--2---:R-:W-:Y:S11]  /*41490*/  HMMA.16816.F32 R12, R8, R12, R20 ;  /* 0x0000000c080c723c */ /* 0x004ff60000001814 */
[----:B------:R0:W-:Y:S04]  /*414a0*/  STL.64 [R1+0x150], R16 ;  /* 0x0001501001007387 */ /* 0x0001e80000100a00 */
[----:B------:R1:W-:Y:S04]  /*414b0*/  STL.64 [R1+0x158], R18 ;  /* 0x0001581201007387 */ /* 0x0003e80000100a00 */
[----:B0-----:R-:W2:Y:S04]  /*414c0*/  LDL.LU.64 R16, [R1+0x400] ;  /* 0x0004000001107983 */ /* 0x001ea80000300a00 */
[----:B-1----:R-:W2:Y:S04]  /*414d0*/  LDL.LU.64 R18, [R1+0x408] ;  /* 0x0004080001127983 */ /* 0x002ea80000300a00 */
[----:B------:R-:W3:Y:S04]  /*414e0*/  LDL.LU R20, [R1] ;  /* 0x0000000001147983 */ /* 0x000ee80000300800 */
[----:B------:R-:W3:Y:S04]  /*414f0*/  LDL.LU R21, [R1+0x4] ;  /* 0x0000040001157983 */ /* 0x000ee80000300800 */
[----:B------:R-:W2:Y:S01]  /*41500*/  LDL.LU R4, [R1+0x20] ;  /* 0x0000200001047983 */ /* 0x000ea20000300800 */
[----:B------:R-:W-:-:S02]  /*41510*/  IMAD.MOV.U32 R24, RZ, RZ, R12 ;  /* 0x000000ffff187224 */ /* 0x000fc400078e000c */
[----:B------:R-:W-:Y:S01]  /*41520*/  IMAD.MOV.U32 R25, RZ, RZ, R13 ;  /* 0x000000ffff197224 */ /* 0x000fe200078e000d */
[----:B------:R-:W2:Y:S01]  /*41530*/  LDL.LU R5, [R1+0x24] ;  /* 0x0000240001057983 */ /* 0x000ea20000300800 */
[----:B------:R-:W-:Y:S02]  /*41540*/  IMAD.MOV.U32 R26, RZ, RZ, R14 ;  /* 0x000000ffff1a7224 */ /* 0x000fe400078e000e */
[----:B------:R-:W-:Y:S01]  /*41550*/  IMAD.MOV.U32 R27, RZ, RZ, R15 ;  /* 0x000000ffff1b7224 */ /* 0x000fe200078e000f */
[----:B------:R-:W2:Y:S04]  /*41560*/  LDL.LU.64 R12, [R1+0x3b0] ;  /* 0x0003b000010c7983 */ /* 0x000ea80000300a00 */
[----:B------:R-:W2:Y:S04]  /*41570*/  LDL.LU.64 R14, [R1+0x3b8] ;  /* 0x0003b800010e7983 */ /* 0x000ea80000300a00 */
[----:B---3--:R0:W-:Y:S04]  /*41580*/  STL.64 [R1+0x2f30], R20 ;  /* 0x002f301401007387 */ /* 0x0081e80000100a00 */
[----:B0-----:R-:W2:Y:S04]  /*41590*/  LDL.LU R20, [R1+0x50] ;  /* 0x0000500001147983 */ /* 0x001ea80000300800 */
[----:B------:R-:W2:Y:S04]  /*415a0*/  LDL.LU R21, [R1+0x54] ;  /* 0x0000540001157983 */ /* 0x000ea80000300800 */
[----:B------:R-:W-:Y:S04]  /*415b0*/  STL [R1+0x2d84], R27 ;  /* 0x002d841b01007387 */ /* 0x000fe80000100800 */
[----:B------:R-:W-:Y:S04]  /*415c0*/  STL [R1+0x2d80], R26 ;  /* 0x002d801a01007387 */ /* 0x000fe80000100800 */
[----:B------:R-:W-:Y:S04]  /*415d0*/  STL [R1+0x2d7c], R25 ;  /* 0x002d7c1901007387 */ /* 0x000fe80000100800 */
[----:B------:R0:W-:Y:S04]  /*415e0*/  STL [R1+0x2d78], R24 ;  /* 0x002d781801007387 */ /* 0x0001e80000100800 */
[----:B0-----:R-:W3:Y:S04]  /*415f0*/  LDL.LU.64 R24, [R1+0x3f0] ;  /* 0x0003f00001187983 */ /* 0x001ee80000300a00 */
[----:B------:R-:W3:Y:S01]  /*41600*/  LDL.LU.64 R26, [R1+0x3f8] ;  /* 0x0003f800011a7983 */ /* 0x000ee20000300a00 */
[----:B--2---:R-:W-:Y:S03]  /*41610*/  HMMA.16816.F32 R20, R8, R20, R16 ;  /* 0x000000140814723c */ /* 0x004fe60000001810 */
[----:B------:R-:W3:-:S15]  /*41620*/  LDL.LU.64 R16, [R1+0x2f58] ;  /* 0x002f580001107983 */ /* 0x000ede0000300a00 */
[----:B------:R-:W-:Y:S01]  /*41630*/  NOP ;  /* 0x0000000000007918 */ /* 0x000fe20000000000 */
[----:B------:R-:W-:Y:S04]  /*41640*/  STL.64 [R1+0x130], R20 ;  /* 0x0001301401007387 */ /* 0x000fe80000100a00 */
[----:B------:R-:W-:Y:S01]  /*41650*/  STL.64 [R1+0x138], R22 ;  /* 0x0001381601007387 */ /* 0x000fe20000100a00 */
[----:B---3--:R-:W-:-:S15]  /*41660*/  HMMA.16816.F32 R16, R8, R16, R24 ;  /* 0x000000100810723c */ /* 0x008fde0000001818 */
[----:B------:R-:W-:-:S04]  /*41670*/  NOP ;  /* 0x0000000000007918 */ /* 0x000fc80000000000 */
[----:B------:R-:W-:Y:S02]  /*41680*/  IMAD.MOV.U32 R27, RZ, RZ, R16 ;  /* 0x000000ffff1b7224 */ /* 0x000fe400078e0010 */
[----:B------:R-:W-:Y:S02]  /*41690*/  IMAD.MOV.U32 R26, RZ, RZ, R17 ;  /* 0x000000ffff1a7224 */ /* 0x000fe400078e0011 */
[----:B------:R-:W2:Y:S01]  /*416a0*/  LDL.LU.64 R16, [R1+0x2f50] ;  /* 0x002f500001107983 */ /* 0x000ea20000300a00 */
[----:B------:R-:W-:Y:S02]  /*416b0*/  IMAD.MOV.U32 R24, RZ, RZ, R19 ;  /* 0x000000ffff187224 */ /* 0x000fe400078e0013 */
[----:B------:R-:W-:-:S03]  /*416c0*/  IMAD.MOV.U32 R25, RZ, RZ, R18 ;  /* 0x000000ffff197224 */ /* 0x000fc600078e0012 */
[----:B------:R-:W-:Y:S04]  /*416d0*/  STL [R1+0x2d94], R24 ;  /* 0x002d941801007387 */ /* 0x000fe80000100800 */
[----:B------:R0:W-:Y:S04]  /*416e0*/  STL [R1+0x2d90], R25 ;  /* 0x002d901901007387 */ /* 0x0001e80000100800 */
[----:B------:R-:W-:Y:S04]  /*416f0*/  STL [R1+0x2d8c], R26 ;  /* 0x002d8c1a01007387 */ /* 0x000fe80000100800 */
[----:B------:R1:W-:Y:S04]  /*41700*/  STL [R1+0x2d88], R27 ;  /* 0x002d881b01007387 */ /* 0x0003e80000100800 */
[----:B0-----:R-:W3:Y:S04]  /*41710*/  LDL.LU.64 R24, [R1+0x390] ;  /* 0x0003900001187983 */ /* 0x001ee80000300a00 */
[----:B-1----:R-:W3:Y:S01]  /*41720*/  LDL.LU.64 R26, [R1+0x398] ;  /* 0x00039800011a7983 */ /* 0x002ee20000300a00 */
[----:B--2---:R-:W-:Y:S03]  /*41730*/  HMMA.16816.F32 R12, R8, R16, R12 ;  /* 0x00000010080c723c */ /* 0x004fe6000000180c */
[----:B------:R-:W2:Y:S04]  /*41740*/  LDL.LU.64 R16, [R1+0x360] ;  /* 0x0003600001107983 */ /* 0x000ea80000300a00 */
[----:B------:R-:W2:-:S12]  /*41750*/  LDL.LU.64 R18, [R1+0x368] ;  /* 0x0003680001127983 */ /* 0x000e980000300a00 */
[----:B------:R-:W-:Y:S04]  /*41760*/  STL.64 [R1+0x110], R12 ;  /* 0x0001100c01007387 */ /* 0x000fe80000100a00 */
[----:B------:R-:W-:Y:S04]  /*41770*/  STL.64 [R1+0x118], R14 ;  /* 0x0001180e01007387 */ /* 0x000fe80000100a00 */
[----:B--2---:R-:W-:Y:S04]  /*41780*/  STL.64 [R1+0x2f28], R18 ;  /* 0x002f281201007387 */ /* 0x004fe80000100a00 */
[----:B------:R0:W-:Y:S04]  /*41790*/  STL.64 [R1+0x2f20], R16 ;  /* 0x002f201001007387 */ /* 0x0001e80000100a00 */
[----:B0-----:R-:W2:Y:S04]  /*417a0*/  LDL.LU.64 R16, [R1+0x370] ;  /* 0x0003700001107983 */ /* 0x001ea80000300a00 */
[----:B------:R-:W2:Y:S01]  /*417b0*/  LDL.LU.64 R18, [R1+0x378] ;  /* 0x0003780001127983 */ /* 0x000ea20000300a00 */
[----:B----4-:R-:W-:-:S02]  /*417c0*/  IMAD.MOV.U32 R20, RZ, RZ, R7 ;  /* 0x000000ffff147224 */ /* 0x010fc400078e0007 */
[----:B------:R-:W-:Y:S02]  /*417d0*/  IMAD.MOV.U32 R21, RZ, RZ, R6 ;  /* 0x000000ffff157224 */ /* 0x000fe400078e0006 */
[----:B---3--:R-:W-:-:S15]  /*417e0*/  HMMA.16816.F32 R4, R8, R4, R24 ;  /* 0x000000040804723c */ /* 0x008fde0000001818 */
[----:B------:R-:W-:-:S04]  /*417f0*/  NOP ;  /* 0x0000000000007918 */ /* 0x000fc80000000000 */
[----:B------:R-:W-:Y:S02]  /*41800*/  IMAD.MOV.U32 R24, RZ, RZ, R6 ;  /* 0x000000ffff187224 */ /* 0x000fe400078e0006 */
[----:B------:R-:W-:Y:S01]  /*41810*/  IMAD.MOV.U32 R25, RZ, RZ, R7 ;  /* 0x000000ffff197224 */ /* 0x000fe200078e0007 */
[----:B--2---:R-:W-:Y:S04]  /*41820*/  STL.64 [R1+0x2f40], R18 ;  /* 0x002f401201007387 */ /* 0x004fe80000100a00 */
[----:B------:R0:W-:Y:S04]  /*41830*/  STL.64 [R1+0x2f38], R16 ;  /* 0x002f381001007387 */ /* 0x0001e80000100a00 */
[----:B0-----:R-:W2:Y:S04]  /*41840*/  LDL.LU.64 R16, [R1+0x380] ;  /* 0x0003800001107983 */ /* 0x001ea80000300a00 */
[----:B------:R-:W2:Y:S04]  /*41850*/  LDL.LU.64 R18, [R1+0x388] ;  /* 0x0003880001127983 */ /* 0x000ea80000300a00 */
[----:B------:R-:W3:Y:S04]  /*41860*/  LDL.LU.64 R12, [R1+0x350] ;  /* 0x00035000010c7983 */ /* 0x000ee80000300a00 */
[----:B------:R-:W3:Y:S04]  /*41870*/  LDL.LU.64 R14, [R1+0x358] ;  /* 0x00035800010e7983 */ /* 0x000ee80000300a00 */
[----:B------:R0:W-:Y:S04]  /*41880*/  STL.64 [R1+0x100], R4 ;  /* 0x0001000401007387 */ /* 0x0001e80000100a00 */
[----:B0-----:R-:W4:Y:S04]  /*41890*/  LDL.LU.64 R4, [R1+0x2a0] ;  /* 0x0002a00001047983 */ /* 0x001f280000300a00 */
[----:B------:R-:W3:Y:S01]  /*418a0*/  LDL.LU.64 R6, [R1+0x2a8] ;  /* 0x0002a80001067983 */ /* 0x000ee20000300a00 */
[----:B--2---:R-:W-:Y:S03]  /*418b0*/  HMMA.16816.F32 R20, R8, R20, R16 ;  /* 0x000000140814723c */ /* 0x004fe60000001810 */
[----:B---3--:R-:W-:Y:S04]  /*418c0*/  STL.64 [R1+0x2ee8], R6 ;  /* 0x002ee80601007387 */ /* 0x008fe80000100a00 */
[----:B----4-:R0:W-:Y:S04]  /*418d0*/  STL.64 [R1+0x2ee0], R4 ;  /* 0x002ee00401007387 */ /* 0x0101e80000100a00 */
[----:B0-----:R-:W2:Y:S04]  /*418e0*/  LDL.LU.64 R4, [R1+0x2d0] ;  /* 0x0002d00001047983 */ /* 0x001ea80000300a00 */
[----:B------:R-:W2:Y:S04]  /*418f0*/  LDL.LU.64 R6, [R1+0x2d8] ;  /* 0x0002d80001067983 */ /* 0x000ea80000300a00 */
[----:B------:R0:W-:Y:S04]  /*41900*/  STL [R1+0x2da0], R24 ;  /* 0x002da01801007387 */ /* 0x0001e80000100800 */
[----:B------:R1:W-:Y:S04]  /*41910*/  STL [R1+0x2d9c], R25 ;  /* 0x002d9c1901007387 */ /* 0x0003e80000100800 */
[----:B0-----:R-:W3:Y:S01]  /*41920*/  LDL.LU R24, [R1+0x170] ;  /* 0x0001700001187983 */ /* 0x001ee20000300800 */
[----:B-1----:R-:W-:-:S03]  /*41930*/  IMAD.MOV.U32 R25, RZ, RZ, R2 ;  /* 0x000000ffff197224 */ /* 0x002fc600078e0002 */
[----:B------:R-:W4:Y:S04]  /*41940*/  LDL.LU R2, [R1+0x2f48] ;  /* 0x002f480001027983 */ /* 0x000f280000300800 */
[----:B------:R-:W2:Y:S04]  /*41950*/  LDL.LU.64 R18, [R1+0x2f40] ;  /* 0x002f400001127983 */ /* 0x000ea80000300a00 */
[----:B------:R-:W2:Y:S04]  /*41960*/  LDL.LU.64 R16, [R1+0x2f38] ;  /* 0x002f380001107983 */ /* 0x000ea80000300a00 */
[----:B------:R0:W-:Y:S04]  /*41970*/  STL.64 [R1+0xf0], R20 ;  /* 0x0000f01401007387 */ /* 0x0001e80000100a00 */
[----:B------:R2:W-:Y:S04]  /*41980*/  STL.64 [R1+0xf8], R22 ;  /* 0x0000f81601007387 */ /* 0x0005e80000100a00 */
[----:B0-----:R-:W2:Y:S02]  /*41990*/  LDL.LU.64 R20, [R1+0x2f30] ;  /* 0x002f300001147983 */ /* 0x001ea40000300a00 */
[----:B--2---:R-:W-:Y:S02]  /*419a0*/  HMMA.16816.F32 R20, R8, R20, R16 ;  /* 0x000000140814723c */ /* 0x004fe40000001810 */
[----:B------:R-:W2:Y:S04]  /*419b0*/  LDL.LU.64 R18, [R1+0x2f28] ;  /* 0x002f280001127983 */ /* 0x000ea80000300a00 */
[----:B------:R-:W2:-:S13]  /*419c0*/  LDL.LU.64 R16, [R1+0x2f20] ;  /* 0x002f200001107983 */ /* 0x000e9a0000300a00 */
[----:B------:R-:W-:Y:S04]  /*419d0*/  STL.64 [R1+0xe0], R20 ;  /* 0x0000e01401007387 */ /* 0x000fe80000100a00 */
[----:B------:R0:W-:Y:S04]  /*419e0*/  STL.64 [R1+0xe8], R22 ;  /* 0x0000e81601007387 */ /* 0x0001e80000100a00 */
[----:B0-----:R-:W2:Y:S04]  /*419f0*/  LDL.LU.64 R22, [R1+0x2f18] ;  /* 0x002f180001167983 */ /* 0x001ea80000300a00 */
[----:B------:R-:W2:Y:S02]  /*41a00*/  LDL.LU.64 R20, [R1+0x2f10] ;  /* 0x002f100001147983 */ /* 0x000ea40000300a00 */
[----:B--2---:R-:W-:-:S15]  /*41a10*/  HMMA.16816.F32 R16, R8, R20, R16 ;  /* 0x000000140810723c */ /* 0x004fde0000001810 */
[----:B------:R-:W-:-:S04]  /*41a20*/  NOP ;  /* 0x0000000000007918 */ /* 0x000fc80000000000 */
        /* <DEDUP_REMOVED lines=12> */
[----:B------:R0:W-:Y:S01]  /*41af0*/  STL.64 [R1+0xa8], R6 ;  /* 0x0000a80601007387 */ /* 0x0001e20000100a00 */
[----:B------:R-:W-:Y:S02]  /*41b00*/  IMAD.MOV.U32 R16, RZ, RZ, R4 ;  /* 0x000000ffff107224 */ /* 0x000fe400078e0004 */
[----:B------:R-:W-:Y:S01]  /*41b10*/  IMAD.MOV.U32 R17, RZ, RZ, R5 ;  /* 0x000000ffff117224 */ /* 0x000fe200078e0005 */
[----:B0-----:R-:W2:Y:S04]  /*41b20*/  LDL.LU.64 R6, [R1+0x2ee8] ;  /* 0x002ee80001067983 */ /* 0x001ea80000300a00 */
[----:B------:R-:W2:Y:S04]  /*41b30*/  LDL.LU.64 R4, [R1+0x2ee0] ;  /* 0x002ee00001047983 */ /* 0x000ea80000300a00 */
[----:B------:R0:W-:Y:S04]  /*41b40*/  STL.64 [R1+0x2e38], R14 ;  /* 0x002e380e01007387 */ /* 0x0001e80000100a00 */
[----:B------:R-:W3:Y:S04]  /*41b50*/  LDL.LU.64 R12, [R1+0x2b0] ;  /* 0x0002b000010c7983 */ /* 0x000ee80000300a00 */
[----:B0-----:R-:W3:Y:S04]  /*41b60*/  LDL.LU.64 R14, [R1+0x2b8] ;  /* 0x0002b800010e7983 */ /* 0x001ee80000300a00 */
[----:B------:R-:W-:Y:S04]  /*41b70*/  STL.64 [R1+0x2e08], R18 ;  /* 0x002e081201007387 */ /* 0x000fe80000100a00 */
[----:B------:R0:W-:Y:S02]  /*41b80*/  STL.64 [R1+0x2e00], R16 ;  /* 0x002e001001007387 */ /* 0x0001e40000100a00 */
[----:B0-----:R-:W-:-:S02]  /*41b90*/  IMAD.MOV.U32 R16, RZ, RZ, R29 ;  /* 0x000000ffff107224 */ /* 0x001fc400078e001d */
[----:B------:R-:W-:-:S07]  /*41ba0*/  IMAD.MOV.U32 R17, RZ, RZ, R28 ;  /* 0x000000ffff117224 */ /* 0x000fce00078e001c */
[C---:B--2---:R-:W-:Y:S01]  /*41bb0*/  HMMA.16816.F32 R16, R8.reuse, R16, R4 ;  /* 0x000000100810723c */ /* 0x044fe20000001804 */
[----:B------:R-:W2:Y:S07]  /*41bc0*/  LDL.LU.64 R4, [R1+0x2ed8] ;  /* 0x002ed80001047983 */ /* 0x000eae0000300a00 */
[----:B---3--:R-:W-:Y:S11]  /*41bd0*/  HMMA.16816.F32 R12, R8, R24, R12 ;  /* 0x00000018080c723c */ /* 0x008ff6000000180c */
[----:B------:R0:W-:Y:S04]  /*41be0*/  STL.64 [R1+0x2a0], R16 ;  /* 0x0002a01001007387 */ /* 0x0001e80000100a00 */
[----:B------:R1:W-:Y:S04]  /*41bf0*/  STL.64 [R1+0x2a8], R18 ;  /* 0x0002a81201007387 */ /* 0x0003e80000100a00 */
[----:B------:R-:W-:Y:S04]  /*41c00*/  STL.64 [R1+0x2b0], R12 ;  /* 0x0002b00c01007387 */ /* 0x000fe80000100a00 */
[----:B0-----:R-:W3:Y:S04]  /*41c10*/  LDL.LU R16, [R1+0x230] ;  /* 0x0002300001107983 */ /* 0x001ee80000300800 */
[----:B------:R-:W3:Y:S04]  /*41c20*/  LDL.LU R17, [R1+0x234] ;  /* 0x0002340001117983 */ /* 0x000ee80000300800 */
[----:B-1----:R-:W2:Y:S04]  /*41c30*/  LDL.LU R18, [R1+0x238] ;  /* 0x0002380001127983 */ /* 0x002ea80000300800 */
[----:B------:R-:W2:Y:S04]  /*41c40*/  LDL.LU R19, [R1+0x23c] ;  /* 0x00023c0001137983 */ /* 0x000ea80000300800 */
[----:B------:R-:W2:Y:S04]  /*41c50*/  LDL.LU R24, [R1+0x290] ;  /* 0x0002900001187983 */ /* 0x000ea80000300800 */
[----:B------:R-:W2:Y:S04]  /*41c60*/  LDL.LU R25, [R1+0x294] ;  /* 0x0002940001197983 */ /* 0x000ea80000300800 */
[----:B------:R-:W2:Y:S04]  /*41c70*/  LDL.LU R26, [R1+0x298] ;  /* 0x00029800011a7983 */ /* 0x000ea80000300800 */
[----:B------:R-:W2:Y:S04]  /*41c80*/  LDL.LU R27, [R1+0x29c] ;  /* 0x00029c00011b7983 */ /* 0x000ea80000300800 */
[----:B--2---:R-:W-:Y:S04]  /*41c90*/  STL.64 [R1+0x2ec8], R26 ;  /* 0x002ec81a01007387 */ /* 0x004fe80000100a00 */
[----:B------:R0:W-:Y:S04]  /*41ca0*/  STL.64 [R1+0x2ec0], R24 ;  /* 0x002ec01801007387 */ /* 0x0001e80000100a00 */
[----:B0-----:R-:W2:Y:S04]  /*41cb0*/  LDL.LU.64 R24, [R1+0x2c0] ;  /* 0x0002c00001187983 */ /* 0x001ea80000300a00 */
[----:B------:R-:W2:Y:S04]  /*41cc0*/  LDL.LU.64 R26, [R1+0x2c8] ;  /* 0x0002c800011a7983 */ /* 0x000ea80000300a00 */
[----:B------:R0:W-:Y:S04]  /*41cd0*/  STL.64 [R1+0x2e70], R18 ;  /* 0x002e701201007387 */ /* 0x0001e80000100a00 */
[----:B---3--:R-:W-:Y:S04]  /*41ce0*/  STL.64 [R1+0x2e68], R16 ;  /* 0x002e681001007387 */ /* 0x008fe80000100a00 */
[----:B0-----:R-:W3:Y:S04]  /*41cf0*/  LDL.LU.64 R18, [R1+0x48] ;  /* 0x0000480001127983 */ /* 0x001ee80000300a00 */
[----:B---3--:R0:W-:Y:S04]  /*41d00*/  STL.64 [R1+0x2e78], R18 ;  /* 0x002e781201007387 */ /* 0x0081e80000100a00 */
[----:B0-----:R-:W3:Y:S04]  /*41d10*/  LDL.LU.64 R18, [R1+0x58] ;  /* 0x0000580001127983 */ /* 0x001ee80000300a00 */
[----:B---3--:R0:W-:Y:S04]  /*41d20*/  STL.64 [R1+0x2e80], R18 ;  /* 0x002e801201007387 */ /* 0x0081e80000100a00 */
[----:B0-----:R-:W3:Y:S04]  /*41d30*/  LDL.LU.64 R18, [R1+0x68] ;  /* 0x0000680001127983 */ /* 0x001ee80000300a00 */
[----:B---3--:R0:W-:Y:S04]  /*41d40*/  STL.64 [R1+0x2e88], R18 ;  /* 0x002e881201007387 */ /* 0x0081e80000100a00 */
[----:B------:R-:W3:Y:S04]  /*41d50*/  LDL.LU R16, [R1+0x270] ;  /* 0x0002700001107983 */ /* 0x000ee80000300800 */
[----:B------:R-:W3:Y:S04]  /*41d60*/  LDL.LU R17, [R1+0x274] ;  /* 0x0002740001117983 */ /* 0x000ee80000300800 */
[----:B0-----:R-:W2:Y:S04]  /*41d70*/  LDL.LU R18, [R1+0x278] ;  /* 0x0002780001127983 */ /* 0x001ea80000300800 */
[----:B------:R-:W2:Y:S04]  /*41d80*/  LDL.LU R19, [R1+0x27c] ;  /* 0x00027c0001137983 */ /* 0x000ea80000300800 */
[----:B--2---:R0:W-:Y:S04]  /*41d90*/  STL.64 [R1+0x2e98], R18 ;  /* 0x002e981201007387 */ /* 0x0041e80000100a00 */
[----:B---3--:R-:W-:Y:S04]  /*41da0*/  STL.64 [R1+0x2e90], R16 ;  /* 0x002e901001007387 */ /* 0x008fe80000100a00 */
[----:B0-----:R-:W2:Y:S01]  /*41db0*/  LDL.LU.64 R18, [R1+0x88] ;  /* 0x0000880001127983 */ /* 0x001ea20000300a00 */
[----:B------:R-:W-:-:S02]  /*41dc0*/  IMAD.MOV.U32 R29, RZ, RZ, R14 ;  /* 0x000000ffff1d7224 */ /* 0x000fc400078e000e */
[----:B------:R-:W-:Y:S01]  /*41dd0*/  IMAD.MOV.U32 R28, RZ, RZ, R15 ;  /* 0x000000ffff1c7224 */ /* 0x000fe200078e000f */
[----:B--2---:R0:W-:Y:S04]  /*41de0*/  STL.64 [R1+0x2ea8], R18 ;  /* 0x002ea81201007387 */ /* 0x0041e80000100a00 */
[----:B0-----:R-:W2:Y:S04]  /*41df0*/  LDL.LU.64 R18, [R1+0x98] ;  /* 0x0000980001127983 */ /* 0x001ea80000300a00 */
[----:B------:R-:W3:Y:S01]  /*41e00*/  LDL.LU.64 R14, [R1+0x38] ;  /* 0x00003800010e7983 */ /* 0x000ee20000300a00 */
[----:B------:R-:W-:Y:S03]  /*41e10*/  HMMA.16816.F32 R4, R8, R4, R24 ;  /* 0x000000040804723c */ /* 0x000fe60000001818 */
[----:B---3--:R0:W-:Y:S04]  /*41e20*/  STL.64 [R1+0x2ea0], R14 ;  /* 0x002ea00e01007387 */ /* 0x0081e80000100a00 */
[----:B------:R-:W3:Y:S04]  /*41e30*/  LDL.LU R12, [R1+0x280] ;  /* 0x00028000010c7983 */ /* 0x000ee80000300800 */
[----:B------:R-:W3:Y:S04]  /*41e40*/  LDL.LU R13, [R1+0x284] ;  /* 0x00028400010d7983 */ /* 0x000ee80000300800 */
[----:B0-----:R-:W3:Y:S04]  /*41e50*/  LDL.LU R14, [R1+0x288] ;  /* 0x00028800010e7983 */ /* 0x001ee80000300800 */
[----:B------:R-:W3:Y:S04]  /*41e60*/  LDL.LU R15, [R1+0x28c] ;  /* 0x00028c00010f7983 */ /* 0x000ee80000300800 */
[----:B------:R-:W-:Y:S04]  /*41e70*/  STL [R1+0x2da4], R28 ;  /* 0x002da41c01007387 */ /* 0x000fe80000100800 */
[----:B------:R-:W-:Y:S04]  /*41e80*/  STL [R1+0x2d98], R29 ;  /* 0x002d981d01007387 */ /* 0x000fe80000100800 */
[----:B------:R-:W2:Y:S04]  /*41e90*/  LDL R21, [R1+0x708] ;  /* 0x0007080001157983 */ /* 0x000ea80000100800 */
[----:B------:R4:W-:Y:S01]  /*41ea0*/  STL.64 [R1+0x2e50], R22 ;  /* 0x002e501601007387 */ /* 0x0009e20000100a00 */
[----:B------:R-:W-:-:S02]  /*41eb0*/  IMAD.MOV.U32 R9, RZ, RZ, R6 ;  /* 0x000000ffff097224 */ /* 0x000fc400078e0006 */
[----:B------:R-:W-:Y:S02]  /*41ec0*/  IMAD.MOV.U32 R8, RZ, RZ, R7 ;  /* 0x000000ffff087224 */ /* 0x000fe400078e0007 */
[----:B------:R-:W-:Y:S02]  /*41ed0*/  IMAD.MOV.U32 R11, RZ, RZ, R4 ;  /* 0x000000ffff0b7224 */ /* 0x000fe400078e0004 */
[----:B------:R-:W-:Y:S02]  /*41ee0*/  IMAD.MOV.U32 R10, RZ, RZ, R5 ;  /* 0x000000ffff0a7224 */ /* 0x000fe400078e0005 */
[----:B----4-:R-:W-:Y:S01]  /*41ef0*/  IMAD.MOV.U32 R23, RZ, RZ, R2 ;  /* 0x000000ffff177224 */ /* 0x010fe200078e0002 */
[----:B--2---:R0:W-:Y:S04]  /*41f00*/  STL [R1+0x2e48], R21 ;  /* 0x002e481501007387 */ /* 0x0041e80000100800 */
[----:B------:R-:W2:Y:S04]  /*41f10*/  LDL.LU R20, [R1+0x240] ;  /* 0x0002400001147983 */ /* 0x000ea80000300800 */
[----:B0-----:R-:W2:Y:S04]  /*41f20*/  LDL.LU R21, [R1+0x244] ;  /* 0x0002440001157983 */ /* 0x001ea80000300800 */
[----:B------:R-:W2:Y:S04]  /*41f30*/  LDL.LU R22, [R1+0x248] ;  /* 0x0002480001167983 */ /* 0x000ea80000300800 */
[----:B------:R-:W4:Y:S04]  /*41f40*/  LDL.LU R2, [R1+0x2ed0] ;  /* 0x002ed00001027983 */ /* 0x000f280000300800 */
[----:B------:R-:W2:Y:S04]  /*41f50*/  LDL.LU.64 R26, [R1+0x2ec8] ;  /* 0x002ec800011a7983 */ /* 0x000ea80000300a00 */
[----:B------:R-:W2:Y:S04]  /*41f60*/  LDL.LU.64 R24, [R1+0x2ec0] ;  /* 0x002ec00001187983 */ /* 0x000ea80000300a00 */
[----:B------:R-:W2:Y:S04]  /*41f70*/  LDL.LU.64 R6, [R1+0x2eb8] ;  /* 0x002eb80001067983 */ /* 0x000ea80000300a00 */
[----:B------:R-:W2:Y:S04]  /*41f80*/  LDL.LU.64 R4, [R1+0x2eb0] ;  /* 0x002eb00001047983 */ /* 0x000ea80000300a00 */
[----:B------:R0:W-:Y:S04]  /*41f90*/  STL.64 [R1+0x2c68], R10 ;  /* 0x002c680a01007387 */ /* 0x0001e80000100a00 */
[----:B------:R-:W-:Y:S04]  /*41fa0*/  STL.64 [R1+0x2c60], R8 ;  /* 0x002c600801007387 */ /* 0x000fe80000100a00 */
[----:B0-----:R-:W3:Y:S04]  /*41fb0*/  LDL.LU R10, [R1+0x78] ;  /* 0x00007800010a7983 */ /* 0x001ee80000300800 */
[----:B------:R-:W3:Y:S01]  /*41fc0*/  LDL.LU R11, [R1+0x7c] ;  /* 0x00007c00010b7983 */ /* 0x000ee20000300800 */
[----:B--2---:R-:W-:-:S15]  /*41fd0*/  HMMA.16816.F32 R24, R4, R18, R24 ;  /* 0x000000120418723c */ /* 0x004fde0000001818 */
[----:B------:R-:W-:-:S04]  /*41fe0*/  NOP ;  /* 0x0000000000007918 */ /* 0x000fc80000000000 */
[----:B------:R-:W-:Y:S04]  /*41ff0*/  STL.64 [R1+0x290], R24 ;  /* 0x0002901801007387 */ /* 0x000fe80000100a00 */
[----:B------:R0:W-:Y:S02]  /*42000*/  STL.64 [R1+0x298], R26 ;  /* 0x0002981a01007387 */ /* 0x0001e40000100a00 */
[----:B0-----:R-:W-:Y:S02]  /*42010*/  IMAD.MOV.U32 R26, RZ, RZ, R18 ;  /* 0x000000ffff1a7224 */ /* 0x001fe400078e0012 */
[----:B------:R-:W-:Y:S02]  /*42020*/  IMAD.MOV.U32 R27, RZ, RZ, R19 ;  /* 0x000000ffff1b7224 */ /* 0x000fe400078e0013 */
[----:B------:R-:W3:Y:S04]  /*42030*/  LDL.LU.64 R18, [R1+0x2ea8] ;  /* 0x002ea80001127983 */ /* 0x000ee80000300a00 */
[----:B------:R-:W-:Y:S04]  /*42040*/  STL [R1+0x2dac], R27 ;  /* 0x002dac1b01007387 */ /* 0x000fe80000100800 */
[----:B------:R0:W-:Y:S04]  /*42050*/  STL [R1+0x2da8], R26 ;  /* 0x002da81a01007387 */ /* 0x0001e80000100800 */
[----:B------:R-:W2:Y:S04]  /*42060*/  LDL.LU R24, [R1+0x250] ;  /* 0x0002500001187983 */ /* 0x000ea80000300800 */
[----:B------:R-:W2:Y:S04]  /*42070*/  LDL.LU R25, [R1+0x254] ;  /* 0x0002540001197983 */ /* 0x000ea80000300800 */
[----:B0-----:R-:W2:Y:S04]  /*42080*/  LDL.LU R26, [R1+0x258] ;  /* 0x00025800011a7983 */ /* 0x001ea80000300800 */
[----:B------:R-:W2:Y:S01]  /*42090*/  LDL.LU R27, [R1+0x25c] ;  /* 0x00025c00011b7983 */ /* 0x000ea20000300800 */
[----:B---3--:R-:W-:Y:S01]  /*420a0*/  HMMA.16816.F32 R12, R4, R18, R12 ;  /* 0x00000012040c723c */ /* 0x008fe2000000180c */
[----:B------:R-:W-:-:S02]  /*420b0*/  IMAD.MOV.U32 R9, RZ, RZ, R18 ;  /* 0x000000ffff097224 */ /* 0x000fc400078e0012 */
[----:B------:R-:W-:-:S15]  /*420c0*/  IMAD.MOV.U32 R8, RZ, RZ, R19 ;  /* 0x000000ffff087224 */ /* 0x000fde00078e0013 */
[----:B------:R-:W-:Y:S01]  /*420d0*/  NOP ;  /* 0x0000000000007918 */ /* 0x000fe20000000000 */
[----:B------:R-:W-:Y:S04]  /*420e0*/  STL.64 [R1+0x280], R12 ;  /* 0x0002800c01007387 */ /* 0x000fe80000100a00 */
[----:B------:R0:W-:Y:S04]  /*420f0*/  STL.64 [R1+0x288], R14 ;  /* 0x0002880e01007387 */ /* 0x0001e80000100a00 */
[----:B0-----:R-:W3:Y:S04]  /*42100*/  LDL.LU.64 R14, [R1+0x2ea0] ;  /* 0x002ea000010e7983 */ /* 0x001ee80000300a00 */
[----:B------:R-:W2:Y:S04]  /*42110*/  LDL.LU.64 R18, [R1+0x2e98] ;  /* 0x002e980001127983 */ /* 0x000ea80000300a00 */
[----:B------:R-:W2:Y:S04]  /*42120*/  LDL.LU.64 R16, [R1+0x2e90] ;  /* 0x002e900001107983 */ /* 0x000ea80000300a00 */
[----:B------:R-:W-:Y:S04]  /*42130*/  STL [R1+0x2db4], R8 ;  /* 0x002db40801007387 */ /* 0x000fe80000100800 */
[----:B------:R-:W-:Y:S01]  /*42140*/  STL [R1+0x2db0], R9 ;  /* 0x002db00901007387 */ /* 0x000fe20000100800 */
[----:B--2---:R-:W-:-:S15]  /*42150*/  HMMA.16816.F32 R16, R4, R10, R16 ;  /* 0x0000000a0410723c */ /* 0x004fde0000001810 */
[----:B------:R-:W-:-:S04]  /*42160*/  NOP ;  /* 0x0000000000007918 */ /* 0x000fc80000000000 */
[----:B------:R-:W-:Y:S04]  /*42170*/  STL.64 [R1+0x270], R16 ;  /* 0x0002701001007387 */ /* 0x000fe80000100a00 */
[----:B------:R0:W-:Y:S04]  /*42180*/  STL.64 [R1+0x278], R18 ;  /* 0x0002781201007387 */ /* 0x0001e80000100a00 */
[----:B0-----:R-:W2:Y:S04]  /*42190*/  LDL.LU.64 R18, [R1+0x2e88] ;  /* 0x002e880001127983 */ /* 0x001ea80000300a00 */
[----:B------:R0:W-:Y:S04]  /*421a0*/  STL.64 [R1+0x2d48], R10 ;  /* 0x002d480a01007387 */ /* 0x0001e80000100a00 */
[----:B------:R-:W2:Y:S04]  /*421b0*/  LDL.LU R8, [R1+0x260] ;  /* 0x0002600001087983 */ /* 0x000ea80000300800 */
[----:B------:R-:W2:Y:S04]  /*421c0*/  LDL.LU R9, [R1+0x264] ;  /* 0x0002640001097983 */ /* 0x000ea80000300800 */
[----:B0-----:R-:W2:Y:S01]  /*421d0*/  LDL.LU R10, [R1+0x268] ;  /* 0x00026800010a7983 */ /* 0x001ea20000300800 */
[----:B----4-:R-:W-:-:S07]  /*421e0*/  IMAD.MOV.U32 R11, RZ, RZ, R2 ;  /* 0x000000ffff0b7224 */ /* 0x010fce00078e0002 */
[----:B--2---:R-:W-:-:S15]  /*421f0*/  HMMA.16816.F32 R8, R4, R18, R8 ;  /* 0x000000120408723c */ /* 0x004fde0000001808 */
[----:B------:R-:W-:-:S04]  /*42200*/  NOP ;  /* 0x0000000000007918 */ /* 0x000fc80000000000 */
[----:B------:R-:W-:Y:S04]  /*42210*/  STL.64 [R1+0x260], R8 ;  /* 0x0002600801007387 */ /* 0x000fe80000100a00 */
[----:B------:R0:W-:Y:S02]  /*42220*/  STL.64 [R1+0x268], R10 ;  /* 0x0002680a01007387 */ /* 0x0001e40000100a00 */
[----:B0-----:R-:W-:Y:S02]  /*42230*/  IMAD.MOV.U32 R11, RZ, RZ, R18 ;  /* 0x000000ffff0b7224 */ /* 0x001fe400078e0012 */
[----:B------:R-:W-:Y:S02]  /*42240*/  IMAD.MOV.U32 R10, RZ, RZ, R19 ;  /* 0x000000ffff0a7224 */ /* 0x000fe400078e0013 */
[----:B------:R-:W2:Y:S02]  /*42250*/  LDL.LU.64 R18, [R1+0x2e80] ;  /* 0x002e800001127983 */ /* 0x000ea40000300a00 */
[----:B--2---:R-:W-:Y:S01]  /*42260*/  HMMA.16816.F32 R24, R4, R18, R24 ;  /* 0x000000120418723c */ /* 0x004fe20000001818 */
[----:B------:R-:W-:-:S15]  /*42270*/  IMAD.MOV.U32 R29, RZ, RZ, R19 ;  /* 0x000000ffff1d7224 */ /* 0x000fde00078e0013 */
[----:B------:R-:W-:-:S03]  /*42280*/  NOP ;  /* 0x0000000000007918 */ /* 0x000fc60000000000 */
[----:B------:R0:W-:Y:S04]  /*42290*/  STL.64 [R1+0x250], R24 ;  /* 0x0002501801007387 */ /* 0x0001e80000100a00 */
[----:B------:R3:W-:Y:S01]  /*422a0*/  STL.64 [R1+0x258], R26 ;  /* 0x0002581a01007387 */ /* 0x0007e20000100a00 */
[----:B0-----:R-:W-:-:S03]  /*422b0*/  IMAD.MOV.U32 R25, RZ, RZ, R18 ;  /* 0x000000ffff197224 */ /* 0x001fc600078e0012 */
[----:B------:R-:W2:Y:S02]  /*422c0*/  LDL.LU.64 R18, [R1+0x2e78] ;  /* 0x002e780001127983 */ /* 0x000ea40000300a00 */
[----:B--2---:R-:W-:Y:S01]  /*422d0*/  HMMA.16816.F32 R20, R4, R18, R20 ;  /* 0x000000120414723c */ /* 0x004fe20000001814 */
[----:B------:R-:W-:Y:S02]  /*422e0*/  IMAD.MOV.U32 R28, RZ, RZ, R18 ;  /* 0x000000ffff1c7224 */ /* 0x000fe400078e0012 */
[----:B------:R-:W-:Y:S02]  /*422f0*/  IMAD.MOV.U32 R24, RZ, RZ, R19 ;  /* 0x000000ffff187224 */ /* 0x000fe400078e0013 */
[----:B------:R-:W2:Y:S04]  /*42300*/  LDL.LU.64 R18, [R1+0x2e70] ;  /* 0x002e700001127983 */ /* 0x000ea80000300a00 */
[----:B------:R-:W2:Y:S01]  /*42310*/  LDL.LU.64 R16, [R1+0x2e68] ;  /* 0x002e680001107983 */ /* 0x000ea20000300a00 */
[----:B---3--:R-:W-:-:S02]  /*42320*/  IMAD.MOV.U32 R27, RZ, RZ, R14 ;  /* 0x000000ffff1b7224 */ /* 0x008fc400078e000e */
[----:B------:R-:W-:-:S07]  /*42330*/  IMAD.MOV.U32 R26, RZ, RZ, R15 ;  /* 0x000000ffff1a7224 */ /* 0x000fce00078e000f */
[----:B------:R-:W-:Y:S01]  /*42340*/  IMAD.MOV.U32 R2, RZ, RZ, R23 ;  /* 0x000000ffff027224 */ /* 0x000fe200078e0017 */
[----:B------:R-:W-:Y:S04]  /*42350*/  STL.64 [R1+0x240], R20 ;  /* 0x0002401401007387 */ /* 0x000fe80000100a00 */
[----:B------:R-:W-:Y:S04]  /*42360*/  STL [R1+0x248], R22 ;  /* 0x0002481601007387 */ /* 0x000fe80000100800 */
[----:B------:R-:W-:Y:S01]  /*42370*/  STL [R1+0x2c58], R2 ;  /* 0x002c580201007387 */ /* 0x000fe20000100800 */
[----:B--2---:R-:W-:-:S15]  /*42380*/  HMMA.16816.F32 R16, R4, R14, R16 ;  /* 0x0000000e0410723c */ /* 0x004fde0000001810 */
[----:B------:R-:W-:-:S04]  /*42390*/  NOP ;  /* 0x0000000000007918 */ /* 0x000fc80000000000 */
[----:B------:R-:W-:Y:S04]  /*423a0*/  STL.64 [R1+0x230], R16 ;  /* 0x0002301001007387 */ /* 0x000fe80000100a00 */
[----:B------:R-:W-:Y:S04]  /*423b0*/  STL.64 [R1+0x238], R18 ;  /* 0x0002381201007387 */ /* 0x000fe80000100a00 */
[----:B------:R-:W-:Y:S04]  /*423c0*/  STL.64 [R1+0x2dc0], R26 ;  /* 0x002dc01a01007387 */ /* 0x000fe80000100a00 */
[----:B------:R0:W-:Y:S04]  /*423d0*/  STL.64 [R1+0x2db8], R24 ;  /* 0x002db81801007387 */ /* 0x0001e80000100a00 */
[----:B0-----:R-:W2:Y:S04]  /*423e0*/  LDL.LU R24, [R1+0x190] ;  /* 0x0001900001187983 */ /* 0x001ea80000300800 */
[----:B------:R-:W2:Y:S04]  /*423f0*/  LDL.LU R25, [R1+0x194] ;  /* 0x0001940001197983 */ /* 0x000ea80000300800 */
[----:B------:R-:W3:Y:S04]  /*42400*/  LDL.LU R26, [R1+0x198] ;  /* 0x00019800011a7983 */ /* 0x000ee80000300800 */
[----:B------:R-:W3:Y:S04]  /*42410*/  LDL.LU R27, [R1+0x19c] ;  /* 0x00019c00011b7983 */ /* 0x000ee80000300800 */
[----:B------:R-:W4:Y:S04]  /*42420*/  LDL.LU R16, [R1+0x1f0] ;  /* 0x0001f00001107983 */ /* 0x000f280000300800 */
        /* <DEDUP_REMOVED lines=11> */
[----:B--2---:R0:W-:Y:S04]  /*424e0*/  STL.64 [R1+0x2e60], R14 ;  /* 0x002e600e01007387 */ /* 0x0041e80000100a00 */
[----:B------:R-:W-:Y:S04]  /*424f0*/  STL.64 [R1+0x2e58], R12 ;  /* 0x002e580c01007387 */ /* 0x000fe80000100a00 */
[----:B0-----:R-:W2:Y:S04]  /*42500*/  LDL.LU.64 R14, [R1+0x28] ;  /* 0x00002800010e7983 */ /* 0x001ea80000300a00 */
[----:B------:R0:W-:Y:S04]  /*42510*/  STL.64 [R1+0x2e18], R18 ;  /* 0x002e181201007387 */ /* 0x0001e80000100a00 */
[----:B----4-:R-:W-:Y:S04]  /*42520*/  STL.64 [R1+0x2e10], R16 ;  /* 0x002e101001007387 */ /* 0x010fe80000100a00 */
[----:B0-----:R-:W4:Y:S04]  /*42530*/  LDL.LU.64 R18, [R1+0x8] ;  /* 0x0000080001127983 */ /* 0x001f280000300a00 */
[----:B----4-:R0:W-:Y:S04]  /*42540*/  STL.64 [R1+0x2e30], R18 ;  /* 0x002e301201007387 */ /* 0x0101e80000100a00 */
[----:B0-----:R-:W4:Y:S04]  /*42550*/  LDL.LU.64 R18, [R1+0x18] ;  /* 0x0000180001127983 */ /* 0x001f280000300a00 */
[----:B---3--:R0:W-:Y:S04]  /*42560*/  STL.64 [R1+0x2dd0], R26 ;  /* 0x002dd01a01007387 */ /* 0x0081e80000100a00 */
[----:B------:R1:W-:Y:S04]  /*42570*/  STL.64 [R1+0x2dc8], R24 ;  /* 0x002dc81801007387 */ /* 0x0003e80000100a00 */
[----:B0-----:R-:W3:Y:S04]  /*42580*/  LDL.64 R26, [R1+0x178] ;  /* 0x00017800011a7983 */ /* 0x001ee80000100a00 */
[----:B---3--:R0:W-:Y:S04]  /*42590*/  STL.64 [R1+0x2de8], R26 ;  /* 0x002de81a01007387 */ /* 0x0081e80000100a00 */
[----:B-1----:R-:W3:Y:S04]  /*425a0*/  LDL.LU R24, [R1+0x1c0] ;  /* 0x0001c00001187983 */ /* 0x002ee80000300800 */
[----:B------:R-:W3:Y:S04]  /*425b0*/  LDL.LU R25, [R1+0x1c4] ;  /* 0x0001c40001197983 */ /* 0x000ee80000300800 */
[----:B0-----:R-:W2:Y:S04]  /*425c0*/  LDL.LU R26, [R1+0x1c8] ;  /* 0x0001c800011a7983 */ /* 0x001ea80000300800 */
[----:B------:R-:W2:Y:S04]  /*425d0*/  LDL.LU R27, [R1+0x1cc] ;  /* 0x0001cc00011b7983 */ /* 0x000ea80000300800 */
[----:B--2---:R-:W-:Y:S04]  /*425e0*/  STL.64 [R1+0x2df8], R26 ;  /* 0x002df81a01007387 */ /* 0x004fe80000100a00 */
[----:B---3--:R0:W-:Y:S04]  /*425f0*/  STL.64 [R1+0x2df0], R24 ;  /* 0x002df01801007387 */ /* 0x0081e80000100a00 */
[----:B0-----:R-:W2:Y:S04]  /*42600*/  LDL.LU R24, [R1+0x1e0] ;  /* 0x0001e00001187983 */ /* 0x001ea80000300800 */
[----:B------:R-:W2:Y:S04]  /*42610*/  LDL.LU R25, [R1+0x1e4] ;  /* 0x0001e40001197983 */ /* 0x000ea80000300800 */
[----:B------:R-:W3:Y:S04]  /*42620*/  LDL.LU R26, [R1+0x1e8] ;  /* 0x0001e800011a7983 */ /* 0x000ee80000300800 */
[----:B------:R-:W3:Y:S01]  /*42630*/  LDL.LU R27, [R1+0x1ec] ;  /* 0x0001ec00011b7983 */ /* 0x000ee20000300800 */
[----:B------:R-:W-:Y:S01]  /*42640*/  HMMA.16816.F32 R20, R4, R14, R20 ;  /* 0x0000000e0414723c */ /* 0x000fe20000001814 */
[----:B------:R-:W-:-:S02]  /*42650*/  IMAD.MOV.U32 R8, RZ, RZ, R14 ;  /* 0x000000ffff087224 */ /* 0x000fc400078e000e */
[----:B------:R-:W-:Y:S01]  /*42660*/  IMAD.MOV.U32 R9, RZ, RZ, R15 ;  /* 0x000000ffff097224 */ /* 0x000fe200078e000f */
[----:B---3--:R-:W-:Y:S04]  /*42670*/  STL.64 [R1+0x2e28], R26 ;  /* 0x002e281a01007387 */ /* 0x008fe80000100a00 */
[----:B--2---:R0:W-:Y:S04]  /*42680*/  STL.64 [R1+0x2e20], R24 ;  /* 0x002e201801007387 */ /* 0x0041e80000100a00 */
[----:B0-----:R-:W2:Y:S04]  /*42690*/  LDL.LU R24, [R1+0x200] ;  /* 0x0002000001187983 */ /* 0x001ea80000300800 */
[----:B------:R-:W2:Y:S04]  /*426a0*/  LDL.LU R25, [R1+0x204] ;  /* 0x0002040001197983 */ /* 0x000ea80000300800 */
[----:B------:R-:W2:Y:S04]  /*426b0*/  LDL.LU R26, [R1+0x208] ;  /* 0x00020800011a7983 */ /* 0x000ea80000300800 */
[----:B------:R-:W2:Y:S04]  /*426c0*/  LDL.LU R27, [R1+0x20c] ;  /* 0x00020c00011b7983 */ /* 0x000ea80000300800 */
[----:B------:R-:W3:Y:S04]  /*426d0*/  LDL.LU.64 R14, [R1+0x2e60] ;  /* 0x002e6000010e7983 */ /* 0x000ee80000300a00 */
[----:B------:R-:W3:Y:S04]  /*426e0*/  LDL.LU.64 R12, [R1+0x2e58] ;  /* 0x002e5800010c7983 */ /* 0x000ee80000300a00 */
[----:B------:R0:W-:Y:S04]  /*426f0*/  STL.64 [R1+0x220], R20 ;  /* 0x0002201401007387 */ /* 0x0001e80000100a00 */
[----:B------:R1:W-:Y:S01]  /*42700*/  STL [R1+0x228], R22 ;  /* 0x0002281601007387 */ /* 0x0003e20000100800 */
[----:B0-----:R-:W-:-:S03]  /*42710*/  IMAD.MOV.U32 R20, RZ, RZ, R23 ;  /* 0x000000ffff147224 */ /* 0x001fc600078e0017 */
[----:B-1----:R-:W2:Y:S04]  /*42720*/  LDL.LU.64 R22, [R1+0x2e50] ;  /* 0x002e500001167983 */ /* 0x002ea80000300a00 */
[----:B------:R-:W2:Y:S04]  /*42730*/  LDL.LU R21, [R1+0x2e48] ;  /* 0x002e480001157983 */ /* 0x000ea80000300800 */
[----:B------:R-:W-:Y:S04]  /*42740*/  STL.64 [R1+0x2de0], R10 ;  /* 0x002de00a01007387 */ /* 0x000fe80000100a00 */
[----:B------:R2:W-:Y:S01]  /*42750*/  STL.64 [R1+0x2dd8], R8 ;  /* 0x002dd80801007387 */ /* 0x0005e20000100a00 */
[----:B----4-:R-:W-:Y:S01]  /*42760*/  IMAD.MOV.U32 R2, RZ, RZ, R19 ;  /* 0x000000ffff027224 */ /* 0x010fe200078e0013 */
[----:B---3--:R-:W-:Y:S01]  /*42770*/  HMMA.16816.F32 R12, R4, R18, R12 ;  /* 0x00000012040c723c */ /* 0x008fe2000000180c */
[----:B--2---:R-:W-:-:S02]  /*42780*/  IMAD.MOV.U32 R8, RZ, RZ, R22 ;  /* 0x000000ffff087224 */ /* 0x004fc400078e0016 */
[----:B------:R-:W-:Y:S01]  /*42790*/  IMAD.MOV.U32 R9, RZ, RZ, R23 ;  /* 0x000000ffff097224 */ /* 0x000fe200078e0017 */
[----:B------:R-:W2:Y:S04]  /*427a0*/  LDL.LU R22, [R1+0x2e44] ;  /* 0x002e440001167983 */ /* 0x000ea80000300800 */
[----:B------:R-:W2:Y:S04]  /*427b0*/  LDL.LU R23, [R1+0x2e40] ;  /* 0x002e400001177983 */ /* 0x000ea80000300800 */
[----:B------:R-:W-:Y:S07]  /*427c0*/  STL [R1+0x2bd8], R20 ;  /* 0x002bd81401007387 */ /* 0x000fee0000100800 */
[----:B------:R0:W-:Y:S04]  /*427d0*/  STL.64 [R1+0x210], R12 ;  /* 0x0002100c01007387 */ /* 0x0001e80000100a00 */
[----:B------:R1:W-:Y:S01]  /*427e0*/  STL.64 [R1+0x218], R14 ;  /* 0x0002180e01007387 */ /* 0x0003e20000100a00 */
[----:B0-----:R-:W-:-:S03]  /*427f0*/  IMAD.MOV.U32 R12, RZ, RZ, R18 ;  /* 0x000000ffff0c7224 */ /* 0x001fc600078e0012 */
[----:B-1----:R-:W3:Y:S04]  /*42800*/  LDL.LU.64 R14, [R1+0x2e38] ;  /* 0x002e3800010e7983 */ /* 0x002ee80000300a00 */
[----:B------:R-:W4:Y:S01]  /*42810*/  LDL.LU.64 R18, [R1+0x2e30] ;  /* 0x002e300001127983 */ /* 0x000f220000300a00 */
[----:B------:R-:W-:Y:S02]  /*42820*/  IMAD.MOV.U32 R10, RZ, RZ, R3 ;  /* 0x000000ffff0a7224 */ /* 0x000fe400078e0003 */
[----:B------:R-:W-:Y:S01]  /*42830*/  IMAD.MOV.U32 R11, RZ, RZ, R0 ;  /* 0x000000ffff0b7224 */ /* 0x000fe200078e0000 */
[----:B----4-:R-:W-:Y:S01]  /*42840*/  HMMA.16816.F32 R24, R4, R18, R24 ;  /* 0x000000120418723c */ /* 0x010fe20000001818 */
[----:B------:R-:W-:Y:S02]  /*42850*/  IMAD.MOV.U32 R3, RZ, RZ, R18 ;  /* 0x000000ffff037224 */ /* 0x000fe400078e0012 */
[----:B------:R-:W-:-:S15]  /*42860*/  IMAD.MOV.U32 R0, RZ, RZ, R19 ;  /* 0x000000ffff007224 */ /* 0x000fde00078e0013 */
[----:B------:R-:W-:Y:S01]  /*42870*/  NOP ;  /* 0x0000000000007918 */ /* 0x000fe20000000000 */
[----:B------:R-:W-:Y:S04]  /*42880*/  STL.64 [R1+0x200], R24 ;  /* 0x0002001801007387 */ /* 0x000fe80000100a00 */
[----:B------:R0:W-:Y:S04]  /*42890*/  STL.64 [R1+0x208], R26 ;  /* 0x0002081a01007387 */ /* 0x0001e80000100a00 */
[----:B0-----:R-:W4:Y:S04]  /*428a0*/  LDL.LU.64 R26, [R1+0x2e28] ;  /* 0x002e2800011a7983 */ /* 0x001f280000300a00 */
[----:B------:R-:W4:Y:S04]  /*428b0*/  LDL.LU.64 R24, [R1+0x2e20] ;  /* 0x002e200001187983 */ /* 0x000f280000300a00 */
[----:B------:R-:W2:Y:S04]  /*428c0*/  LDL.LU.64 R18, [R1+0x2e18] ;  /* 0x002e180001127983 */ /* 0x000ea80000300a00 */
[----:B------:R-:W2:Y:S02]  /*428d0*/  LDL.LU.64 R16, [R1+0x2e10] ;  /* 0x002e100001107983 */ /* 0x000ea40000300a00 */
[----:B--2---:R-:W-:-:S15]  /*428e0*/  HMMA.16816.F32 R16, R4, R22, R16 ;  /* 0x000000160410723c */ /* 0x004fde0000001810 */
[----:B------:R-:W-:-:S04]  /*428f0*/  NOP ;  /* 0x0000000000007918 */ /* 0x000fc80000000000 */
[----:B------:R-:W-:Y:S04]  /*42900*/  STL.64 [R1+0x1f0], R16 ;  /* 0x0001f01001007387 */ /* 0x000fe80000100a00 */
[----:B------:R0:W-:Y:S04]  /*42910*/  STL.64 [R1+0x1f8], R18 ;  /* 0x0001f81201007387 */ /* 0x0001e80000100a00 */
[----:B0-----:R-:W4:Y:S04]  /*42920*/  LDL.LU.64 R18, [R1+0x2e08] ;  /* 0x002e080001127983 */ /* 0x001f280000300a00 */
[----:B------:R-:W2:Y:S01]  /*42930*/  LDL.LU.64 R16, [R1+0x2e00] ;  /* 0x002e000001107983 */ /* 0x000ea20000300a00 */
[----:B----4-:R-:W-:-:S15]  /*42940*/  HMMA.16816.F32 R24, R4, R18, R24 ;  /* 0x000000120418723c */ /* 0x010fde0000001818 */
[----:B------:R-:W-:-:S04]  /*42950*/  NOP ;  /* 0x0000000000007918 */ /* 0x000fc80000000000 */
[----:B------:R-:W-:Y:S04]  /*42960*/  STL.64 [R1+0x1e0], R24 ;  /* 0x0001e01801007387 */ /* 0x000fe80000100a00 */
[----:B------:R0:W-:Y:S04]  /*42970*/  STL.64 [R1+0x1e8], R26 ;  /* 0x0001e81a01007387 */ /* 0x0001e80000100a00 */
[----:B0-----:R-:W4:Y:S04]  /*42980*/  LDL.LU.64 R26, [R1+0x2df8] ;  /* 0x002df800011a7983 */ /* 0x001f280000300a00 */
[----:B------:R-:W4:Y:S04]  /*42990*/  LDL.LU.64 R24, [R1+0x2df0] ;  /* 0x002df00001187983 */ /* 0x000f280000300a00 */
[----:B------:R-:W-:Y:S04]  /*429a0*/  STL.64 [R1+0x2c88], R18 ;  /* 0x002c881201007387 */ /* 0x000fe80000100a00 */
[----:B--2---:R0:W-:Y:S04]  /*429b0*/  STL.64 [R1+0x2c80], R16 ;  /* 0x002c801001007387 */ /* 0x0041e80000100a00 */
[----:B0-----:R-:W3:Y:S04]  /*429c0*/  LDL.LU R16, [R1+0x1d0] ;  /* 0x0001d00001107983 */ /* 0x001ee80000300800 */
[----:B------:R-:W3:Y:S04]  /*429d0*/  LDL.LU R17, [R1+0x1d4] ;  /* 0x0001d40001117983 */ /* 0x000ee80000300800 */
[----:B------:R-:W3:Y:S04]  /*429e0*/  LDL.LU R18, [R1+0x1d8] ;  /* 0x0001d80001127983 */ /* 0x000ee80000300800 */
[----:B------:R-:W3:Y:S02]  /*429f0*/  LDL.LU R19, [R1+0x1dc] ;  /* 0x0001dc0001137983 */ /* 0x000ee40000300800 */
[----:B---3--:R-:W-:-:S15]  /*42a00*/  HMMA.16816.F32 R16, R4, R14, R16 ;  /* 0x0000000e0410723c */ /* 0x008fde0000001810 */
[----:B------:R-:W-:-:S04]  /*42a10*/  NOP ;  /* 0x0000000000007918 */ /* 0x000fc80000000000 */
[----:B------:R0:W-:Y:S04]  /*42a20*/  STL [R1+0x330], R16 ;  /* 0x0003301001007387 */ /* 0x0001e80000100800 */
[----:B------:R1:W-:Y:S01]  /*42a30*/  STL.64 [R1+0x338], R18 ;  /* 0x0003381201007387 */ /* 0x0003e20000100a00 */
[----:B------:R-:W-:-:S03]  /*42a40*/  IMAD.MOV.U32 R20, RZ, RZ, R17 ;  /* 0x000000ffff147224 */ /* 0x000fc600078e0011 */
[----:B0-----:R-:W2:Y:S04]  /*42a50*/  LDL.LU R16, [R1+0xd0] ;  /* 0x0000d00001107983 */ /* 0x001ea80000300800 */
[----:B------:R-:W2:Y:S04]  /*42a60*/  LDL.LU R17, [R1+0xd4] ;  /* 0x0000d40001117983 */ /* 0x000ea80000300800 */
[----:B-1----:R-:W3:Y:S04]  /*42a70*/  LDL.LU R18, [R1+0xd8] ;  /* 0x0000d80001127983 */ /* 0x002ee80000300800 */
[----:B------:R-:W3:Y:S04]  /*42a80*/  LDL.LU R19, [R1+0xdc] ;  /* 0x0000dc0001137983 */ /* 0x000ee80000300800 */
[----:B---3--:R0:W-:Y:S04]  /*42a90*/  STL.64 [R1+0x2c98], R18 ;  /* 0x002c981201007387 */ /* 0x0081e80000100a00 */
[----:B--2---:R-:W-:Y:S01]  /*42aa0*/  STL.64 [R1+0x2c90], R16 ;  /* 0x002c901001007387 */ /* 0x004fe20000100a00 */
[----:B0-----:R-:W-:-:S02]  /*42ab0*/  IMAD.MOV.U32 R18, RZ, RZ, R3 ;  /* 0x000000ffff127224 */ /* 0x001fc400078e0003 */
[----:B------:R-:W-:-:S05]  /*42ac0*/  IMAD.MOV.U32 R19, RZ, RZ, R0 ;  /* 0x000000ffff137224 */ /* 0x000fca00078e0000 */
[----:B------:R0:W-:Y:S04]  /*42ad0*/  STL.64 [R1+0x2cb0], R18 ;  /* 0x002cb01201007387 */ /* 0x0001e80000100a00 */
[----:B0-----:R-:W4:Y:S04]  /*42ae0*/  LDL.LU.64 R18, [R1+0xb8] ;  /* 0x0000b80001127983 */ /* 0x001f280000300a00 */
[----:B------:R-:W-:Y:S01]  /*42af0*/  STL [R1+0x2bdc], R20 ;  /* 0x002bdc1401007387 */ /* 0x000fe20000100800 */
[----:B----4-:R-:W-:-:S15]  /*42b00*/  HMMA.16816.F32 R24, R4, R18, R24 ;  /* 0x000000120418723c */ /* 0x010fde0000001818 */
[----:B------:R-:W-:-:S04]  /*42b10*/  NOP ;  /* 0x0000000000007918 */ /* 0x000fc80000000000 */
[----:B------:R-:W-:Y:S04]  /*42b20*/  STL.64 [R1+0x320], R24 ;  /* 0x0003201801007387 */ /* 0x000fe80000100a00 */
[----:B------:R0:W-:Y:S04]  /*42b30*/  STL.64 [R1+0x328], R26 ;  /* 0x0003281a01007387 */ /* 0x0001e80000100a00 */
[----:B0-----:R-:W2:Y:S01]  /*42b40*/  LDL.LU.64 R26, [R1+0x2de8] ;  /* 0x002de800011a7983 */ /* 0x001ea20000300a00 */
[----:B------:R-:W-:Y:S02]  /*42b50*/  IMAD.MOV.U32 R3, RZ, RZ, R18 ;  /* 0x000000ffff037224 */ /* 0x000fe400078e0012 */
[----:B------:R-:W-:-:S02]  /*42b60*/  IMAD.MOV.U32 R0, RZ, RZ, R19 ;  /* 0x000000ffff007224 */ /* 0x000fc400078e0013 */
[----:B------:R-:W-:Y:S02]  /*42b70*/  IMAD.MOV.U32 R18, RZ, RZ, R12 ;  /* 0x000000ffff127224 */ /* 0x000fe400078e000c */
[----:B------:R-:W-:-:S05]  /*42b80*/  IMAD.MOV.U32 R19, RZ, RZ, R2 ;  /* 0x000000ffff137224 */ /* 0x000fca00078e0002 */
[----:B------:R0:W-:Y:S04]  /*42b90*/  STL.64 [R1+0x2cc8], R18 ;  /* 0x002cc81201007387 */ /* 0x0001e80000100a00 */
[----:B0-----:R-:W3:Y:S01]  /*42ba0*/  LDL.LU.64 R18, [R1+0x1a8] ;  /* 0x0001a80001127983 */ /* 0x001ee20000300a00 */
[----:B--2---:R-:W-:Y:S01]  /*42bb0*/  HMMA.16816.F32 R8, R4, R26, R8 ;  /* 0x0000001a0408723c */ /* 0x004fe20000001808 */
[----:B------:R-:W-:-:S15]  /*42bc0*/  IMAD.MOV.U32 R2, RZ, RZ, R27 ;  /* 0x000000ffff027224 */ /* 0x000fde00078e001b */
[----:B------:R-:W-:-:S03]  /*42bd0*/  NOP ;  /* 0x0000000000007918 */ /* 0x000fc60000000000 */
[----:B------:R-:W-:Y:S04]  /*42be0*/  STL.64 [R1+0x310], R8 ;  /* 0x0003100801007387 */ /* 0x000fe80000100a00 */
[----:B------:R0:W-:Y:S04]  /*42bf0*/  STL.64 [R1+0x318], R10 ;  /* 0x0003180a01007387 */ /* 0x0001e80000100a00 */
[----:B0-----:R-:W2:Y:S04]  /*42c00*/  LDL.LU.64 R10, [R1+0x2de0] ;  /* 0x002de000010a7983 */ /* 0x001ea80000300a00 */
[----:B------:R-:W4:Y:S04]  /*42c10*/  LDL.LU.64 R8, [R1+0x2dd8] ;  /* 0x002dd80001087983 */ /* 0x000f280000300a00 */
[----:B------:R-:W2:Y:S04]  /*42c20*/  LDL.LU.64 R26, [R1+0x2dd0] ;  /* 0x002dd000011a7983 */ /* 0x000ea80000300a00 */
[----:B------:R-:W2:Y:S01]  /*42c30*/  LDL.LU.64 R24, [R1+0x2dc8] ;  /* 0x002dc80001187983 */ /* 0x000ea20000300a00 */
[----:B---3--:R-:W-:-:S02]  /*42c40*/  IMAD.MOV.U32 R13, RZ, RZ, R18 ;  /* 0x000000ffff0d7224 */ /* 0x008fc400078e0012 */
[----:B------:R-:W-:Y:S01]  /*42c50*/  IMAD.MOV.U32 R12, RZ, RZ, R19 ;  /* 0x000000ffff0c7224 */ /* 0x000fe200078e0013 */
[----:B--2---:R-:W-:Y:S01]  /*42c60*/  HMMA.16816.F32 R4, R4, R18, R24 ;  /* 0x000000120404723c */ /* 0x004fe20000001818 */
[----:B------:R-:W2:Y:S04]  /*42c70*/  LDL.LU.64 R26, [R1+0x2dc0] ;  /* 0x002dc000011a7983 */ /* 0x000ea80000300a00 */
[----:B------:R-:W3:Y:S01]  /*42c80*/  LDL.LU.64 R24, [R1+0x2db8] ;  /* 0x002db80001187983 */ /* 0x000ee20000300a00 */
[----:B----4-:R-:W-:Y:S02]  /*42c90*/  IMAD.MOV.U32 R18, RZ, RZ, R8 ;  /* 0x000000ffff127224 */ /* 0x010fe400078e0008 */
[----:B------:R-:W-:-:S11]  /*42ca0*/  IMAD.MOV.U32 R19, RZ, RZ, R9 ;  /* 0x000000ffff137224 */ /* 0x000fd600078e0009 */
[----:B------:R-:W-:Y:S04]  /*42cb0*/  STL.64 [R1+0x2f0], R4 ;  /* 0x0002f00401007387 */ /* 0x000fe80000100a00 */
[----:B------:R-:W-:Y:S04]  /*42cc0*/  STL [R1+0x2f8], R6 ;  /* 0x0002f80601007387 */ /* 0x000fe80000100800 */
[----:B------:R-:W4:Y:S04]  /*42cd0*/  LDL.LU R8, [R1+0x2db4] ;  /* 0x002db40001087983 */ /* 0x000f280000300800 */
[----:B------:R-:W3:Y:S04]  /*42ce0*/  LDL.LU R9, [R1+0x2db0] ;  /* 0x002db00001097983 */ /* 0x000ee80000300800 */
[----:B------:R2:W-:Y:S01]  /*42cf0*/  STL.64 [R1+0x2ce0], R18 ;  /* 0x002ce01201007387 */ /* 0x0005e20000100a00 */
[----:B------:R-:W-:-:S02]  /*42d00*/  IMAD.MOV.U32 R20, RZ, RZ, R7 ;  /* 0x000000ffff147224 */ /* 0x000fc400078e0007 */
[----:B--2---:R-:W-:Y:S02]  /*42d10*/  IMAD.MOV.U32 R18, RZ, RZ, R27 ;  /* 0x000000ffff127224 */ /* 0x004fe400078e001b */
[----:B------:R-:W-:Y:S01]  /*42d20*/  IMAD.MOV.U32 R19, RZ, RZ, R26 ;  /* 0x000000ffff137224 */ /* 0x000fe200078e001a */
[----:B------:R-:W2:Y:S04]  /*42d30*/  LDL.LU R27, [R1+0x2dac] ;  /* 0x002dac00011b7983 */ /* 0x000ea80000300800 */
[----:B------:R-:W2:Y:S04]  /*42d40*/  LDL.LU R26, [R1+0x2da8] ;  /* 0x002da800011a7983 */ /* 0x000ea80000300800 */
[----:B------:R-:W-:Y:S04]  /*42d50*/  STL.64 [R1+0x2cf8], R18 ;  /* 0x002cf81201007387 */ /* 0x000fe80000100a00 */
[----:B------:R-:W-:Y:S04]  /*42d60*/  STL.64 [R1+0x2ca8], R22 ;  /* 0x002ca81601007387 */ /* 0x000fe80000100a00 */
[----:B------:R0:W-:Y:S04]  /*42d70*/  STL.64 [R1+0x2ca0], R20 ;  /* 0x002ca01401007387 */ /* 0x0001e80000100a00 */
[----:B0-----:R-:W2:Y:S04]  /*42d80*/  LDL.LU R20, [R1+0xe0] ;  /* 0x0000e00001147983 */ /* 0x001ea80000300800 */
[----:B------:R-:W2:Y:S04]  /*42d90*/  LDL.LU R21, [R1+0xe4] ;  /* 0x0000e40001157983 */ /* 0x000ea80000300800 */
[----:B------:R-:W2:Y:S04]  /*42da0*/  LDL.LU R22, [R1+0xe8] ;  /* 0x0000e80001167983 */ /* 0x000ea80000300800 */
[----:B------:R-:W2:Y:S01]  /*42db0*/  LDL.LU R23, [R1+0xec] ;  /* 0x0000ec0001177983 */ /* 0x000ea20000300800 */
[----:B------:R-:W-:-:S02]  /*42dc0*/  IMAD.MOV.U32 R18, RZ, RZ, R28 ;  /* 0x000000ffff127224 */ /* 0x000fc400078e001c */
[----:B---3--:R-:W-:Y:S01]  /*42dd0*/  IMAD.MOV.U32 R19, RZ, RZ, R24 ;  /* 0x000000ffff137224 */ /* 0x008fe200078e0018 */
[----:B------:R-:W3:Y:S04]  /*42de0*/  LDL.LU R28, [R1+0x2da4] ;  /* 0x002da400011c7983 */ /* 0x000ee80000300800 */
[----:B------:R-:W3:Y:S04]  /*42df0*/  LDL.LU R24, [R1+0x2da0] ;  /* 0x002da00001187983 */ /* 0x000ee80000300800 */
[----:B------:R0:W-:Y:S02]  /*42e00*/  STL.64 [R1+0x2d10], R18 ;  /* 0x002d101201007387 */ /* 0x0001e40000100a00 */
[----:B0-----:R-:W-:-:S02]  /*42e10*/  IMAD.MOV.U32 R18, RZ, RZ, R25 ;  /* 0x000000ffff127224 */ /* 0x001fc400078e0019 */
[----:B--2---:R-:W-:Y:S04]  /*42e20*/  STL.64 [R1+0x2cc0], R22 ;  /* 0x002cc01601007387 */ /* 0x004fe80000100a00 */
[----:B------:R0:W-:Y:S04]  /*42e30*/  STL.64 [R1+0x2cb8], R20 ;  /* 0x002cb81401007387 */ /* 0x0001e80000100a00 */
[----:B0-----:R-:W2:Y:S04]  /*42e40*/  LDL.LU R20, [R1+0xf0] ;  /* 0x0000f00001147983 */ /* 0x001ea80000300800 */
[----:B------:R-:W2:Y:S04]  /*42e50*/  LDL.LU R21, [R1+0xf4] ;  /* 0x0000f40001157983 */ /* 0x000ea80000300800 */
[----:B------:R-:W2:Y:S04]  /*42e60*/  LDL.LU R22, [R1+0xf8] ;  /* 0x0000f80001167983 */ /* 0x000ea80000300800 */
[----:B------:R-:W2:Y:S04]  /*42e70*/  LDL.LU R23, [R1+0xfc] ;  /* 0x0000fc0001177983 */ /* 0x000ea80000300800 */
[----:B------:R-:W3:Y:S01]  /*42e80*/  LDL.LU R25, [R1+0x2d9c] ;  /* 0x002d9c0001197983 */ /* 0x000ee20000300800 */
[----:B------:R-:W-:-:S03]  /*42e90*/  IMAD.MOV.U32 R19, RZ, RZ, R29 ;  /* 0x000000ffff137224 */ /* 0x000fc600078e001d */
[----:B------:R-:W3:Y:S04]  /*42ea0*/  LDL.LU R29, [R1+0x2d98] ;  /* 0x002d9800011d7983 */ /* 0x000ee80000300800 */
[----:B------:R0:W-:Y:S02]  /*42eb0*/  STL.64 [R1+0x2d28], R18 ;  /* 0x002d281201007387 */ /* 0x0001e40000100a00 */
[----:B0-----:R-:W-:Y:S02]  /*42ec0*/  IMAD.MOV.U32 R18, RZ, RZ, R11 ;  /* 0x000000ffff127224 */ /* 0x001fe400078e000b */
[----:B------:R-:W-:Y:S01]  /*42ed0*/  IMAD.MOV.U32 R19, RZ, RZ, R10 ;  /* 0x000000ffff137224 */ /* 0x000fe200078e000a */
[----:B--2---:R3:W-:Y:S04]  /*42ee0*/  STL.64 [R1+0x2cd8], R22 ;  /* 0x002cd81601007387 */ /* 0x0047e80000100a00 */
[----:B------:R0:W-:Y:S01]  /*42ef0*/  STL.64 [R1+0x2cd0], R20 ;  /* 0x002cd01401007387 */ /* 0x0001e20000100a00 */
[----:B---3--:R-:W-:-:S03]  /*42f00*/  IMAD.MOV.U32 R22, RZ, RZ, R24 ;  /* 0x000000ffff167224 */ /* 0x008fc600078e0018 */
[----:B0-----:R-:W2:Y:S04]  /*42f10*/  LDL.LU R20, [R1+0x100] ;  /* 0x0001000001147983 */ /* 0x001ea80000300800 */
[----:B------:R-:W2:Y:S04]  /*42f20*/  LDL.LU R21, [R1+0x104] ;  /* 0x0001040001157983 */ /* 0x000ea80000300800 */
[----:B------:R-:W3:Y:S01]  /*42f30*/  LDL.LU R24, [R1+0x2d94] ;  /* 0x002d940001187983 */ /* 0x000ee20000300800 */
[----:B------:R-:W-:-:S03]  /*42f40*/  IMAD.MOV.U32 R23, RZ, RZ, R25 ;  /* 0x000000ffff177224 */ /* 0x000fc600078e0019 */
[----:B------:R-:W2:Y:S04]  /*42f50*/  LDL.LU R25, [R1+0x2d90] ;  /* 0x002d900001197983 */ /* 0x000ea80000300800 */
[----:B------:R0:W-:Y:S04]  /*42f60*/  STL.64 [R1+0x2d40], R18 ;  /* 0x002d401201007387 */ /* 0x0001e80000100a00 */
[----:B------:R-:W2:Y:S04]  /*42f70*/  LDL.LU R16, [R1+0x150] ;  /* 0x0001500001107983 */ /* 0x000ea80000300800 */
[----:B------:R-:W2:Y:S04]  /*42f80*/  LDL.LU R17, [R1+0x154] ;  /* 0x0001540001117983 */ /* 0x000ea80000300800 */
[----:B0-----:R-:W2:Y:S04]  /*42f90*/  LDL.LU R18, [R1+0x158] ;  /* 0x0001580001127983 */ /* 0x001ea80000300800 */
[----:B------:R-:W2:Y:S01]  /*42fa0*/  LDL.LU R19, [R1+0x15c] ;  /* 0x00015c0001137983 */ /* 0x000ea20000300800 */
[----:B------:R-:W-:-:S02]  /*42fb0*/  IMAD.MOV.U32 R6, RZ, RZ, R9 ;  /* 0x000000ffff067224 */ /* 0x000fc400078e0009 */
[----:B----4-:R-:W-:Y:S01]  /*42fc0*/  IMAD.MOV.U32 R7, RZ, RZ, R8 ;  /* 0x000000ffff077224 */ /* 0x010fe200078e0008 */
[----:B--2---:R0:W-:Y:S04]  /*42fd0*/  STL.64 [R1+0x2d58], R18 ;  /* 0x002d581201007387 */ /* 0x0041e80000100a00 */
[----:B------:R-:W-:Y:S04]  /*42fe0*/  STL.64 [R1+0x2d50], R16 ;  /* 0x002d501001007387 */ /* 0x000fe80000100a00 */
[----:B------:R1:W-:Y:S04]  /*42ff0*/  STL.64 [R1+0x2d60], R6 ;  /* 0x002d600601007387 */ /* 0x0003e80000100a00 */
[----:B------:R-:W2:Y:S04]  /*43000*/  LDL.LU R8, [R1+0x160] ;  /* 0x0001600001087983 */ /* 0x000ea80000300800 */
[----:B------:R-:W2:Y:S04]  /*43010*/  LDL.LU R9, [R1+0x164] ;  /* 0x0001640001097983 */ /* 0x000ea80000300800 */
[----:B------:R-:W2:Y:S04]  /*43020*/  LDL.LU R10, [R1+0x168] ;  /* 0x00016800010a7983 */ /* 0x000ea80000300800 */
[----:B------:R-:W2:Y:S01]  /*43030*/  LDL.LU R11, [R1+0x16c] ;  /* 0x00016c00010b7983 */ /* 0x000ea20000300800 */
[----:B0-----:R-:W-:-:S02]  /*43040*/  IMAD.MOV.U32 R18, RZ, RZ, R26 ;  /* 0x000000ffff127224 */ /* 0x001fc400078e001a */
[----:B------:R-:W-:Y:S01]  /*43050*/  IMAD.MOV.U32 R19, RZ, RZ, R27 ;  /* 0x000000ffff137224 */ /* 0x000fe200078e001b */
[----:B------:R-:W4:Y:S04]  /*43060*/  LDL.LU R26, [R1+0x2d8c] ;  /* 0x002d8c00011a7983 */ /* 0x000f280000300800 */
[----:B------:R-:W2:Y:S04]  /*43070*/  LDL.LU R27, [R1+0x2d88] ;  /* 0x002d8800011b7983 */ /* 0x000ea80000300800 */
[----:B------:R-:W2:Y:S04]  /*43080*/  LDL.LU R4, [R1+0x180] ;  /* 0x0001800001047983 */ /* 0x000ea80000300800 */
[----:B------:R-:W2:Y:S04]  /*43090*/  LDL.LU R5, [R1+0x184] ;  /* 0x0001840001057983 */ /* 0x000ea80000300800 */
[----:B-1----:R-:W2:Y:S04]  /*430a0*/  LDL.LU R6, [R1+0x188] ;  /* 0x0001880001067983 */ /* 0x002ea80000300800 */
[----:B------:R-:W2:Y:S04]  /*430b0*/  LDL.LU R7, [R1+0x18c] ;  /* 0x00018c0001077983 */ /* 0x000ea80000300800 */
[----:B------:R-:W-:Y:S04]  /*430c0*/  STL.64 [R1+0x2cf0], R22 ;  /* 0x002cf01601007387 */ /* 0x000fe80000100a00 */
[----:B------:R0:W-:Y:S04]  /*430d0*/  STL.64 [R1+0x2ce8], R20 ;  /* 0x002ce81401007387 */ /* 0x0001e80000100a00 */
[----:B0-----:R-:W2:Y:S04]  /*430e0*/  LDL.LU R20, [R1+0x110] ;  /* 0x0001100001147983 */ /* 0x001ea80000300800 */
[----:B------:R-:W2:Y:S04]  /*430f0*/  LDL.LU R21, [R1+0x114] ;  /* 0x0001140001157983 */ /* 0x000ea80000300800 */
[----:B------:R-:W2:Y:S04]  /*43100*/  LDL.LU R22, [R1+0x118] ;  /* 0x0001180001167983 */ /* 0x000ea80000300800 */
[----:B------:R-:W2:Y:S04]  /*43110*/  LDL.LU R23, [R1+0x11c] ;  /* 0x00011c0001177983 */ /* 0x000ea80000300800 */
[----:B--2---:R0:W-:Y:S04]  /*43120*/  STL.64 [R1+0x2d08], R22 ;  /* 0x002d081601007387 */ /* 0x0041e80000100a00 */
[----:B------:R1:W-:Y:S01]  /*43130*/  STL.64 [R1+0x2d00], R20 ;  /* 0x002d001401007387 */ /* 0x0003e20000100a00 */
[----:B0-----:R-:W-:-:S02]  /*43140*/  IMAD.MOV.U32 R22, RZ, RZ, R25 ;  /* 0x000000ffff167224 */ /* 0x001fc400078e0019 */
[----:B-1----:R-:W-:Y:S02]  /*43150*/  IMAD.MOV.U32 R20, RZ, RZ, R27 ;  /* 0x000000ffff147224 */ /* 0x002fe400078e001b */
[----:B---3--:R-:W-:Y:S01]  /*43160*/  IMAD.MOV.U32 R23, RZ, RZ, R24 ;  /* 0x000000ffff177224 */ /* 0x008fe200078e0018 */
[----:B------:R-:W2:Y:S01]  /*43170*/  LDL.LU R27, [R1+0x2d84] ;  /* 0x002d8400011b7983 */ /* 0x000ea20000300800 */
[----:B----4-:R-:W-:-:S03]  /*43180*/  IMAD.MOV.U32 R21, RZ, RZ, R26 ;  /* 0x000000ffff157224 */ /* 0x010fc600078e001a */
[----:B------:R-:W3:Y:S04]  /*43190*/  LDL.LU R26, [R1+0x2d80] ;  /* 0x002d8000011a7983 */ /* 0x000ee80000300800 */
[----:B------:R-:W4:Y:S04]  /*431a0*/  LDL.LU R25, [R1+0x2d7c] ;  /* 0x002d7c0001197983 */ /* 0x000f280000300800 */
[----:B------:R-:W2:Y:S04]  /*431b0*/  LDL.LU R24, [R1+0x2d78] ;  /* 0x002d780001187983 */ /* 0x000ea80000300800 */
[----:B------:R-:W-:Y:S04]  /*431c0*/  STL.64 [R1+0x2d20], R22 ;  /* 0x002d201601007387 */ /* 0x000fe80000100a00 */
[----:B------:R0:W-:Y:S04]  /*431d0*/  STL.64 [R1+0x2d18], R20 ;  /* 0x002d181401007387 */ /* 0x0001e80000100a00 */
[----:B0-----:R-:W2:Y:S04]  /*431e0*/  LDL.LU R20, [R1+0x130] ;  /* 0x0001300001147983 */ /* 0x001ea80000300800 */
[----:B------:R-:W2:Y:S04]  /*431f0*/  LDL.LU R21, [R1+0x134] ;  /* 0x0001340001157983 */ /* 0x000ea80000300800 */
[----:B------:R-:W2:Y:S04]  /*43200*/  LDL.LU R22, [R1+0x138] ;  /* 0x0001380001167983 */ /* 0x000ea80000300800 */
[----:B------:R-:W2:Y:S04]  /*43210*/  LDL.LU R23, [R1+0x13c] ;  /* 0x00013c0001177983 */ /* 0x000ea80000300800 */
[----:B--2---:R-:W-:Y:S04]  /*43220*/  STL.64 [R1+0x2d38], R22 ;  /* 0x002d381601007387 */ /* 0x004fe80000100a00 */
[----:B------:R0:W-:Y:S02]  /*43230*/  STL.64 [R1+0x2d30], R20 ;  /* 0x002d301401007387 */ /* 0x0001e40000100a00 */
[----:B0-----:R-:W-:-:S02]  /*43240*/  IMAD.MOV.U32 R20, RZ, RZ, R24 ;  /* 0x000000ffff147224 */ /* 0x001fc400078e0018 */
[----:B----4-:R-:W-:Y:S01]  /*43250*/  IMAD.MOV.U32 R21, RZ, RZ, R25 ;  /* 0x000000ffff157224 */ /* 0x010fe200078e0019 */
[----:B------:R-:W2:Y:S04]  /*43260*/  LDL.LU R24, [R1+0x2d74] ;  /* 0x002d740001187983 */ /* 0x000ea80000300800 */
[----:B------:R-:W2:Y:S01]  /*43270*/  LDL.LU R25, [R1+0x2d70] ;  /* 0x002d700001197983 */ /* 0x000ea20000300800 */
[----:B---3--:R-:W-:Y:S02]  /*43280*/  IMAD.MOV.U32 R22, RZ, RZ, R26 ;  /* 0x000000ffff167224 */ /* 0x008fe400078e001a */
[----:B------:R-:W-:Y:S01]  /*43290*/  IMAD.MOV.U32 R23, RZ, RZ, R27 ;  /* 0x000000ffff177224 */ /* 0x000fe200078e001b */
[----:B------:R-:W2:Y:S04]  /*432a0*/  LDL.LU R26, [R1+0x2d6c] ;  /* 0x002d6c00011a7983 */ /* 0x000ea80000300800 */
[----:B------:R-:W2:Y:S04]  /*432b0*/  LDL.LU R27, [R1+0x2d68] ;  /* 0x002d6800011b7983 */ /* 0x000ea80000300800 */
[----:B------:R-:W-:Y:S04]  /*432c0*/  STL.64 [R1+0x2c78], R14 ;  /* 0x002c780e01007387 */ /* 0x000fe80000100a00 */
[----:B------:R0:W-:Y:S04]  /*432d0*/  STL.64 [R1+0x2c70], R12 ;  /* 0x002c700c01007387 */ /* 0x0001e80000100a00 */
[----:B0-----:R-:W3:Y:S04]  /*432e0*/  LDL.LU R12, [R1+0xc0] ;  /* 0x0000c000010c7983 */ /* 0x001ee80000300800 */
[----:B------:R-:W3:Y:S04]  /*432f0*/  LDL.LU R13, [R1+0xc4] ;  /* 0x0000c400010d7983 */ /* 0x000ee80000300800 */
[----:B------:R-:W3:Y:S04]  /*43300*/  LDL.LU R14, [R1+0xc8] ;  /* 0x0000c800010e7983 */ /* 0x000ee80000300800 */
[----:B------:R-:W3:Y:S01]  /*43310*/  LDL.LU R15, [R1+0xcc] ;  /* 0x0000cc00010f7983 */ /* 0x000ee20000300800 */
[----:B--2---:R-:W-:Y:S03]  /*43320*/  HMMA.16816.F32 R16, R24, R18, R4 ;  /* 0x000000121810723c */ /* 0x004fe60000001804 */
[----:B------:R-:W2:-:S15]  /*43330*/  LDL.LU.64 R6, [R1+0x2d60] ;  /* 0x002d600001067983 */ /* 0x000e9e0000300a00 */
[----:B------:R-:W-:Y:S01]  /*43340*/  NOP ;  /* 0x0000000000007918 */ /* 0x000fe20000000000 */
[----:B------:R-:W-:Y:S04]  /*43350*/  STL.64 [R1+0x2e0], R16 ;  /* 0x0002e01001007387 */ /* 0x000fe80000100a00 */
[----:B------:R0:W-:Y:S04]  /*43360*/  STL.64 [R1+0x2e8], R18 ;  /* 0x0002e81201007387 */ /* 0x0001e80000100a00 */
[----:B0-----:R-:W4:Y:S04]  /*43370*/  LDL.LU.64 R18, [R1+0x2d58] ;  /* 0x002d580001127983 */ /* 0x001f280000300a00 */
[----:B------:R-:W4:Y:S01]  /*43380*/  LDL.LU.64 R16, [R1+0x2d50] ;  /* 0x002d500001107983 */ /* 0x000f220000300a00 */
[----:B--2---:R-:W-:Y:S03]  /*43390*/  HMMA.16816.F32 R4, R24, R6, R8 ;  /* 0x000000061804723c */ /* 0x004fe60000001808 */
[----:B------:R-:W4:-:S15]  /*433a0*/  LDL.LU.64 R10, [R1+0x2d48] ;  /* 0x002d4800010a7983 */ /* 0x000f1e0000300a00 */
[----:B------:R-:W-:Y:S01]  /*433b0*/  NOP ;  /* 0x0000000000007918 */ /* 0x000fe20000000000 */
[----:B------:R0:W-:Y:S04]  /*433c0*/  STL.64 [R1+0x160], R4 ;  /* 0x0001600401007387 */ /* 0x0001e80000100a00 */
[----:B------:R-:W-:Y:S04]  /*433d0*/  STL.64 [R1+0x168], R6 ;  /* 0x0001680601007387 */ /* 0x000fe80000100a00 */
[----:B0-----:R-:W2:Y:S01]  /*433e0*/  LDL R4, [R1+0x19b0] ;  /* 0x0019b00001047983 */ /* 0x001ea20000100800 */
[----:B----4-:R-:W-:Y:S03]  /*433f0*/  HMMA.16816.F32 R8, R24, R10, R16 ;  /* 0x0000000a1808723c */ /* 0x010fe60000001810 */
[----:B------:R-:W4:-:S15]  /*43400*/  LDL.LU.64 R18, [R1+0x2d40] ;  /* 0x002d400001127983 */ /* 0x000f1e0000300a00 */
[----:B------:R-:W-:Y:S01]  /*43410*/  NOP ;  /* 0x0000000000007918 */ /* 0x000fe20000000000 */
[----:B------:R0:W-:Y:S04]  /*43420*/  STL.64 [R1+0x150], R8 ;  /* 0x0001500801007387 */ /* 0x0001e80000100a00 */
[----:B------:R1:W-:Y:S04]  /*43430*/  STL.64 [R1+0x158], R10 ;  /* 0x0001580a01007387 */ /* 0x0003e80000100a00 */
[----:B0-----:R-:W2:Y:S04]  /*43440*/  LDL.LU R8, [R1+0x2a0] ;  /* 0x0002a00001087983 */ /* 0x001ea80000300800 */
[----:B------:R-:W2:Y:S04]  /*43450*/  LDL.LU R9, [R1+0x2a4] ;  /* 0x0002a40001097983 */ /* 0x000ea80000300800 */
[----:B-1----:R-:W2:Y:S04]  /*43460*/  LDL.LU R10, [R1+0x2a8] ;  /* 0x0002a800010a7983 */ /* 0x002ea80000300800 */
[----:B------:R-:W2:Y:S01]  /*43470*/  LDL.LU R11, [R1+0x2ac] ;  /* 0x0002ac00010b7983 */ /* 0x000ea20000300800 */
[----:B----4-:R-:W-:Y:S03]  /*43480*/  HMMA.16816.F32 R16, R24, R18, R20 ;  /* 0x000000121810723c */ /* 0x010fe60000001814 */
[----:B------:R-:W4:Y:S04]  /*43490*/  LDL.LU.64 R22, [R1+0x2d38] ;  /* 0x002d380001167983 */ /* 0x000f280000300a00 */
[----:B------:R-:W4:-:S12]  /*434a0*/  LDL.LU.64 R20, [R1+0x2d30] ;  /* 0x002d300001147983 */ /* 0x000f180000300a00 */
[----:B------:R-:W-:Y:S04]  /*434b0*/  STL.64 [R1+0x140], R16 ;  /* 0x0001401001007387 */ /* 0x000fe80000100a00 */
[----:B------:R0:W-:Y:S04]  /*434c0*/  STL.64 [R1+0x148], R18 ;  /* 0x0001481201007387 */ /* 0x0001e80000100a00 */
[----:B0-----:R-:W4:Y:S02]  /*434d0*/  LDL.LU.64 R18, [R1+0x2d28] ;  /* 0x002d280001127983 */ /* 0x001f240000300a00 */
[----:B----4-:R-:W-:Y:S02]  /*434e0*/  HMMA.16816.F32 R16, R24, R18, R20 ;  /* 0x000000121810723c */ /* 0x010fe40000001814 */
[----:B------:R-:W4:Y:S04]  /*434f0*/  LDL.LU.64 R22, [R1+0x2d20] ;  /* 0x002d200001167983 */ /* 0x000f280000300a00 */
[----:B------:R-:W4:-:S13]  /*43500*/  LDL.LU.64 R20, [R1+0x2d18] ;  /* 0x002d180001147983 */ /* 0x000f1a0000300a00 */
        /* <DEDUP_REMOVED lines=29> */
[----:B------:R-:W2:-:S13]  /*436e0*/  LDL.LU.64 R20, [R1+0x2ca0] ;  /* 0x002ca00001147983 */ /* 0x000e9a0000300a00 */
[----:B------:R-:W-:Y:S04]  /*436f0*/  STL.64 [R1+0xe0], R16 ;  /* 0x0000e01001007387 */ /* 0x000fe80000100a00 */
[----:B------:R0:W-:Y:S04]  /*43700*/  STL.64 [R1+0xe8], R18 ;  /* 0x0000e81201007387 */ /* 0x0001e80000100a00 */
[----:B0-----:R-:W4:Y:S04]  /*43710*/  LDL.LU.64 R18, [R1+0x2c98] ;  /* 0x002c980001127983 */ /* 0x001f280000300a00 */
[----:B------:R-:W4:Y:S02]  /*43720*/  LDL.LU.64 R16, [R1+0x2c90] ;  /* 0x002c900001107983 */ /* 0x000f240000300a00 */
[----:B----4-:R-:W-:-:S15]  /*43730*/  HMMA.16816.F32 R16, R24, R22, R16 ;  /* 0x000000161810723c */ /* 0x010fde0000001810 */
[----:B------:R-:W-:-:S04]  /*43740*/  NOP ;  /* 0x0000000000007918 */ /* 0x000fc80000000000 */
[----:B------:R-:W-:Y:S04]  /*43750*/  STL.64 [R1+0xd0], R16 ;  /* 0x0000d01001007387 */ /* 0x000fe80000100a00 */
[----:B------:R0:W-:Y:S04]  /*43760*/  STL.64 [R1+0xd8], R18 ;  /* 0x0000d81201007387 */ /* 0x0001e80000100a00 */
[----:B0-----:R-:W3:Y:S04]  /*43770*/  LDL.LU.64 R18, [R1+0x2c88] ;  /* 0x002c880001127983 */ /* 0x001ee80000300a00 */
[----:B------:R-:W4:Y:S01]  /*43780*/  LDL.LU.64 R16, [R1+0x2c80] ;  /* 0x002c800001107983 */ /* 0x000f220000300a00 */
[----:B---3--:R-:W-:-:S15]  /*43790*/  HMMA.16816.F32 R12, R24, R18, R12 ;  /* 0x00000012180c723c */ /* 0x008fde000000180c */
[----:B------:R-:W-:-:S04]  /*437a0*/  NOP ;  /* 0x0000000000007918 */ /* 0x000fc80000000000 */
[----:B------:R-:W-:Y:S04]  /*437b0*/  STL.64 [R1+0xc0], R12 ;  /* 0x0000c00c01007387 */ /* 0x000fe80000100a00 */
[----:B------:R0:W-:Y:S04]  /*437c0*/  STL.64 [R1+0xc8], R14 ;  /* 0x0000c80e01007387 */ /* 0x0001e80000100a00 */
[----:B0-----:R-:W4:Y:S04]  /*437d0*/  LDL.LU.64 R14, [R1+0x2c78] ;  /* 0x002c7800010e7983 */ /* 0x001f280000300a00 */
[----:B------:R-:W3:Y:S04]  /*437e0*/  LDL.LU.64 R12, [R1+0x2c70] ;  /* 0x002c7000010c7983 */ /* 0x000ee80000300a00 */
[----:B------:R-:W4:Y:S04]  /*437f0*/  LDL.LU R18, [R1+0xa8] ;  /* 0x0000a80001127983 */ /* 0x000f280000300800 */
[----:B------:R-:W4:Y:S02]  /*43800*/  LDL.LU R19, [R1+0xac] ;  /* 0x0000ac0001137983 */ /* 0x000f240000300800 */
[----:B----4-:R-:W-:-:S15]  /*43810*/  HMMA.16816.F32 R16, R24, R14, R16 ;  /* 0x0000000e1810723c */ /* 0x010fde0000001810 */
[----:B------:R-:W-:-:S04]  /*43820*/  NOP ;  /* 0x0000000000007918 */ /* 0x000fc80000000000 */
[----:B------:R-:W-:Y:S04]  /*43830*/  STL.64 [R1+0x2d0], R16 ;  /* 0x0002d01001007387 */ /* 0x000fe80000100a00 */
[----:B------:R-:W-:Y:S04]  /*43840*/  STL.64 [R1+0x2d8], R18 ;  /* 0x0002d81201007387 */ /* 0x000fe80000100a00 */
[----:B--2---:R-:W0:Y:S04]  /*43850*/  LDSM.16.MT88.4 R16, [R21+UR5+0x10800] ;  /* 0x010800051510783b */ /* 0x004e280008004200 */
[----:B0-----:R-:W-:Y:S04]  /*43860*/  STL.64 [R1+0x2c40], R18 ;  /* 0x002c401201007387 */ /* 0x001fe80000100a00 */
[----:B------:R-:W-:Y:S04]  /*43870*/  STL.64 [R1+0x2c38], R16 ;  /* 0x002c381001007387 */ /* 0x000fe80000100a00 */
[----:B------:R-:W0:Y:S04]  /*43880*/  LDSM.16.M88.4 R16, [R4+UR5] ;  /* 0x000000050410783b */ /* 0x000e280008000200 */
[----:B------:R-:W-:Y:S04]  /*43890*/  STL.64 [R1+0x2be0], R20 ;  /* 0x002be01401007387 */ /* 0x000fe80000100a00 */
[----:B------:R-:W1:Y:S04]  /*438a0*/  LDSM.16.M88.4 R20, [R4+UR5+0x1000] ;  /* 0x001000050414783b */ /* 0x000e680008000200 */
[----:B0-----:R-:W-:Y:S04]  /*438b0*/  STL.64 [R1+0xa0], R16 ;  /* 0x0000a01001007387 */ /* 0x001fe80000100a00 */
[----:B------:R-:W-:Y:S04]  /*438c0*/  STL.64 [R1+0xa8], R18 ;  /* 0x0000a81201007387 */ /* 0x000fe80000100a00 */
[----:B------:R-:W0:Y:S04]  /*438d0*/  LDSM.16.M88.4 R16, [R4+UR5+0x2000] ;  /* 0x002000050410783b */ /* 0x000e280008000200 */
[----:B-1----:R-:W-:Y:S04]  /*438e0*/  STL.64 [R1+0x90], R20 ;  /* 0x0000901401007387 */ /* 0x002fe80000100a00 */
[----:B------:R-:W-:Y:S04]  /*438f0*/  STL.64 [R1+0x98], R22 ;  /* 0x0000981601007387 */ /* 0x000fe80000100a00 */
[----:B------:R-:W1:Y:S04]  /*43900*/  LDSM.16.M88.4 R20, [R4+UR5+0x3000] ;  /* 0x003000050414783b */ /* 0x000e680008000200 */
[----:B0-----:R-:W-:Y:S04]  /*43910*/  STL.64 [R1+0x80], R16 ;  /* 0x0000801001007387 */ /* 0x001fe80000100a00 */
[----:B------:R-:W-:Y:S04]  /*43920*/  STL.64 [R1+0x88], R18 ;  /* 0x0000881201007387 */ /* 0x000fe80000100a00 */
[----:B------:R-:W0:Y:S04]  /*43930*/  LDSM.16.M88.4 R16, [R4+UR5+0x4000] ;  /* 0x004000050410783b */ /* 0x000e280008000200 */
[----:B-1----:R-:W-:Y:S04]  /*43940*/  STL.64 [R1+0x70], R20 ;  /* 0x0000701401007387 */ /* 0x002fe80000100a00 */
[----:B------:R-:W-:Y:S04]  /*43950*/  STL.64 [R1+0x78], R22 ;  /* 0x0000781601007387 */ /* 0x000fe80000100a00 */
[----:B------:R-:W-:Y:S04]  /*43960*/  LDSM.16.M88.4 R20, [R4+UR5+0x5000] ;  /* 0x005000050414783b */ /* 0x000fe80008000200 */
[----:B0-----:R-:W-:Y:S04]  /*43970*/  STL.64 [R1+0x60], R16 ;  /* 0x0000601001007387 */ /* 0x001fe80000100a00 */
[----:B------:R-:W-:Y:S04]  /*43980*/  STL.64 [R1+0x68], R18 ;  /* 0x0000681201007387 */ /* 0x000fe80000100a00 */
[----:B------:R-:W0:Y:S04]  /*43990*/  LDSM.16.M88.4 R16, [R4+UR5+0x6000] ;  /* 0x006000050410783b */ /* 0x000e280008000200 */
[----:B0-----:R0:W-:Y:S04]  /*439a0*/  STL.64 [R1+0x40], R16 ;  /* 0x0000401001007387 */ /* 0x0011e80000100a00 */
[----:B------:R1:W-:Y:S04]  /*439b0*/  STL.64 [R1+0x48], R18 ;  /* 0x0000481201007387 */ /* 0x0003e80000100a00 */
[----:B0-----:R-:W2:Y:S04]  /*439c0*/  LDL.LU R16, [R1+0x2b0] ;  /* 0x0002b00001107983 */ /* 0x001ea80000300800 */
[----:B------:R-:W2:Y:S01]  /*439d0*/  LDL.LU R17, [R1+0x2b4] ;  /* 0x0002b40001117983 */ /* 0x000ea20000300800 */
[----:B-1----:R-:W-:-:S02]  /*439e0*/  IMAD.MOV.U32 R18, RZ, RZ, R29 ;  /* 0x000000ffff127224 */ /* 0x002fc400078e001d */
[----:B------:R-:W-:-:S05]  /*439f0*/  IMAD.MOV.U32 R19, RZ, RZ, R28 ;  /* 0x000000ffff137224 */ /* 0x000fca00078e001c */
[----:B------:R0:W-:Y:S02]  /*43a00*/  STL.64 [R1+0x2c50], R18 ;  /* 0x002c501201007387 */ /* 0x0001e40000100a00 */
[----:B0-----:R-:W-:Y:S02]  /*43a10*/  IMAD.MOV.U32 R18, RZ, RZ, R3 ;  /* 0x000000ffff127224 */ /* 0x001fe400078e0003 */
[----:B------:R-:W-:Y:S01]  /*43a20*/  IMAD.MOV.U32 R19, RZ, RZ, R0 ;  /* 0x000000ffff137224 */ /* 0x000fe200078e0000 */
[----:B--2---:R0:W-:Y:S04]  /*43a30*/  STL.64 [R1+0x2c48], R16 ;  /* 0x002c481001007387 */ /* 0x0041e80000100a00 */
[----:B------:R-:W2:Y:S02]  /*43a40*/  LDL R7, [R1+0x6d0] ;  /* 0x0006d00001077983 */ /* 0x000ea40000100800 */
[----:B0-----:R-:W-:Y:S02]  /*43a50*/  HMMA.16816.F32 R16, R24, R18, R8 ;  /* 0x000000121810723c */ /* 0x001fe40000001808 */
[----:B------:R-:W4:Y:S04]  /*43a60*/  LDL.LU.64 R10, [R1+0x2c68] ;  /* 0x002c6800010a7983 */ /* 0x000f280000300a00 */
[----:B------:R-:W2:Y:S04]  /*43a70*/  LDL.LU.64 R8, [R1+0x2c60] ;  /* 0x002c600001087983 */ /* 0x000ea80000300a00 */
[----:B------:R3:W-:Y:S02]  /*43a80*/  STL.64 [R1+0x58], R22 ;  /* 0x0000581601007387 */ /* 0x0007e40000100a00 */
[----:B---3--:R-:W-:-:S02]  /*43a90*/  IMAD.MOV.U32 R22, RZ, RZ, R13 ;  /* 0x000000ffff167224 */ /* 0x008fc400078e000d */
[----:B------:R-:W-:Y:S02]  /*43aa0*/  IMAD.MOV.U32 R23, RZ, RZ, R12 ;  /* 0x000000ffff177224 */ /* 0x000fe400078e000c */
[----:B------:R-:W0:Y:S03]  /*43ab0*/  LDSM.16.M88.4 R12, [R4+UR5+0x7000] ;  /* 0x00700005040c783b */ /* 0x000e260008000200 */
[----:B------:R-:W-:Y:S02]  /*43ac0*/  IMAD.MOV.U32 R0, RZ, RZ, R19 ;  /* 0x000000ffff007224 */ /* 0x000fe400078e0013 */
[----:B------:R-:W-:Y:S02]  /*43ad0*/  IMAD.MOV.U32 R28, RZ, RZ, R17 ;  /* 0x000000ffff1c7224 */ /* 0x000fe400078e0011 */
[----:B------:R-:W-:Y:S02]  /*43ae0*/  IMAD.MOV.U32 R29, RZ, RZ, R16 ;  /* 0x000000ffff1d7224 */ /* 0x000fe400078e0010 */
[----:B------:R-:W-:Y:S01]  /*43af0*/  IMAD.MOV.U32 R3, RZ, RZ, R18 ;  /* 0x000000ffff037224 */ /* 0x000fe200078e0012 */
[----:B------:R-:W-:Y:S04]  /*43b00*/  STL.64 [R1+0x2be8], R20 ;  /* 0x002be81401007387 */ /* 0x000fe80000100a00 */
[----:B------:R-:W-:Y:S04]  /*43b10*/  STL [R1+0x2ae4], R0 ;  /* 0x002ae40001007387 */ /* 0x000fe80000100800 */
[----:B------:R-:W-:Y:S04]  /*43b20*/  STL [R1+0x2ae0], R28 ;  /* 0x002ae01c01007387 */ /* 0x000fe80000100800 */
[----:B------:R-:W-:Y:S04]  /*43b30*/  STL [R1+0x2adc], R29 ;  /* 0x002adc1d01007387 */ /* 0x000fe80000100800 */
[----:B------:R-:W-:Y:S04]  /*43b40*/  STL [R1+0x2ad8], R3 ;  /* 0x002ad80301007387 */ /* 0x000fe80000100800 */
        /* <DEDUP_REMOVED lines=10> */
[----:B0-----:R-:W-:Y:S04]  /*43bf0*/  STL.64 [R1+0x2b88], R14 ;  /* 0x002b880e01007387 */ /* 0x001fe80000100a00 */
[----:B------:R-:W-:Y:S04]  /*43c00*/  STL.64 [R1], R16 ;  /* 0x0000001001007387 */ /* 0x000fe80000100a00 */
[----:B------:R-:W-:Y:S04]  /*43c10*/  STL.64 [R1+0x8], R18 ;  /* 0x0000081201007387 */ /* 0x000fe80000100a00 */
[----:B------:R4:W-:Y:S04]  /*43c20*/  STL.64 [R1+0x2b80], R12 ;  /* 0x002b800c01007387 */ /* 0x0009e80000100a00 */
[----:B------:R-:W-:Y:S01]  /*43c30*/  LDSM.16.M88.4 R16, [R4+UR5+0xd000] ;  /* 0x00d000050410783b */ /* 0x000fe20008000200 */
[----:B----4-:R-:W-:-:S02]  /*43c40*/  IMAD.MOV.U32 R12, RZ, RZ, R11 ;  /* 0x000000ffff0c7224 */ /* 0x010fc400078e000b */
[----:B------:R-:W-:Y:S02]  /*43c50*/  IMAD.MOV.U32 R13, RZ, RZ, R10 ;  /* 0x000000ffff0d7224 */ /* 0x000fe400078e000a */
[----:B--2---:R-:W-:Y:S02]  /*43c60*/  IMAD.MOV.U32 R14, RZ, RZ, R9 ;  /* 0x000000ffff0e7224 */ /* 0x004fe400078e0009 */
[----:B------:R-:W-:Y:S02]  /*43c70*/  IMAD.MOV.U32 R15, RZ, RZ, R8 ;  /* 0x000000ffff0f7224 */ /* 0x000fe400078e0008 */
[----:B------:R-:W0:Y:S04]  /*43c80*/  LDSM.16.M88.4 R8, [R4+UR5+0xc000] ;  /* 0x00c000050408783b */ /* 0x000e280008000200 */
[----:B0-----:R0:W-:Y:S04]  /*43c90*/  STL.64 [R1+0x2b78], R10 ;  /* 0x002b780a01007387 */ /* 0x0011e80000100a00 */
[----:B------:R-:W-:Y:S04]  /*43ca0*/  STL.64 [R1+0x2b70], R8 ;  /* 0x002b700801007387 */ /* 0x000fe80000100a00 */
[----:B0-----:R-:W2:Y:S01]  /*43cb0*/  LDL.LU R10, [R1+0x178] ;  /* 0x00017800010a7983 */ /* 0x001ea20000300800 */
[----:B------:R-:W-:-:S03]  /*43cc0*/  IMAD.MOV.U32 R11, RZ, RZ, R2 ;  /* 0x000000ffff0b7224 */ /* 0x000fc600078e0002 */
[----:B------:R-:W3:Y:S04]  /*43cd0*/  LDL.LU R2, [R1+0x2c58] ;  /* 0x002c580001027983 */ /* 0x000ee80000300800 */
[----:B------:R-:W-:Y:S04]  /*43ce0*/  STL.64 [R1+0xb0], R16 ;  /* 0x0000b01001007387 */ /* 0x000fe80000100a00 */
[----:B------:R-:W-:Y:S04]  /*43cf0*/  STL.64 [R1+0xb8], R18 ;  /* 0x0000b81201007387 */ /* 0x000fe80000100a00 */
[----:B------:R-:W0:Y:S04]  /*43d00*/  LDSM.16.M88.4 R16, [R4+UR5+0xe000] ;  /* 0x00e000050410783b */ /* 0x000e280008000200 */
[----:B0-----:R-:W-:Y:S04]  /*43d10*/  STL.64 [R1+0x1b0], R16 ;  /* 0x0001b01001007387 */ /* 0x001fe80000100a00 */
[----:B------:R-:W-:Y:S04]  /*43d20*/  STL.64 [R1+0x1b8], R18 ;  /* 0x0001b81201007387 */ /* 0x000fe80000100a00 */
[----:B------:R-:W0:Y:S04]  /*43d30*/  LDSM.16.M88.4 R16, [R4+UR5+0xf000] ;  /* 0x00f000050410783b */ /* 0x000e280008000200 */
[----:B------:R-:W1:Y:S04]  /*43d40*/  LDSM.16.MT88.4 R4, [R7+UR5+0x10800] ;  /* 0x010800050704783b */ /* 0x000e680008004200 */
[----:B0-----:R-:W-:Y:S04]  /*43d50*/  STL.64 [R1+0x1d0], R16 ;  /* 0x0001d01001007387 */ /* 0x001fe80000100a00 */
[----:B------:R0:W-:Y:S04]  /*43d60*/  STL.64 [R1+0x1d8], R18 ;  /* 0x0001d81201007387 */ /* 0x0001e80000100a00 */
[----:B0-----:R-:W2:Y:S04]  /*43d70*/  LDL.LU.64 R18, [R1+0x2c50] ;  /* 0x002c500001127983 */ /* 0x001ea80000300a00 */
[----:B------:R-:W2:Y:S02]  /*43d80*/  LDL.LU.64 R16, [R1+0x2c48] ;  /* 0x002c480001107983 */ /* 0x000ea40000300a00 */
[----:B--2---:R-:W-:Y:S02]  /*43d90*/  HMMA.16816.F32 R8, R24, R10, R16 ;  /* 0x0000000a1808723c */ /* 0x004fe40000001810 */
[----:B------:R-:W2:Y:S04]  /*43da0*/  LDL.LU.64 R18, [R1+0x2c40] ;  /* 0x002c400001127983 */ /* 0x000ea80000300a00 */
[----:B------:R-:W2:-:S13]  /*43db0*/  LDL.LU.64 R16, [R1+0x2c38] ;  /* 0x002c380001107983 */ /* 0x000e9a0000300a00 */
[----:B------:R-:W-:Y:S01]  /*43dc0*/  IMAD.MOV.U32 R3, RZ, RZ, R8 ;  /* 0x000000ffff037224 */ /* 0x000fe200078e0008 */
[----:B------:R-:W-:Y:S04]  /*43dd0*/  STL [R1+0x2b4], R9 ;  /* 0x0002b40901007387 */ /* 0x000fe80000100800 */
[----:B------:R-:W-:Y:S04]  /*43de0*/  STL.64 [R1+0x2b8], R10 ;  /* 0x0002b80a01007387 */ /* 0x000fe80000100a00 */
[----:B------:R-:W-:Y:S04]  /*43df0*/  STL [R1+0x2ae8], R3 ;  /* 0x002ae80301007387 */ /* 0x000fe80000100800 */
[----:B-1----:R0:W-:Y:S04]  /*43e00*/  STL [R1+0x2af8], R4 ;  /* 0x002af80401007387 */ /* 0x0021e80000100800 */
[----:B------:R1:W-:Y:S04]  /*43e10*/  STL [R1+0x2af4], R5 ;  /* 0x002af40501007387 */ /* 0x0003e80000100800 */
[----:B------:R4:W-:Y:S04]  /*43e20*/  STL [R1+0x2af0], R6 ;  /* 0x002af00601007387 */ /* 0x0009e80000100800 */
[----:B------:R3:W-:Y:S04]  /*43e30*/  STL [R1+0x2aec], R7 ;  /* 0x002aec0701007387 */ /* 0x0007e80000100800 */
[----:B0-----:R-:W2:Y:S04]  /*43e40*/  LDL.LU R4, [R1+0x270] ;  /* 0x0002700001047983 */ /* 0x001ea80000300800 */
[----:B-1----:R-:W2:Y:S04]  /*43e50*/  LDL.LU R5, [R1+0x274] ;  /* 0x0002740001057983 */ /* 0x002ea80000300800 */
[----:B----4-:R-:W4:Y:S04]  /*43e60*/  LDL.LU R6, [R1+0x278] ;  /* 0x0002780001067983 */ /* 0x010f280000300800 */
[----:B---3--:R-:W4:Y:S01]  /*43e70*/  LDL.LU R7, [R1+0x27c] ;  /* 0x00027c0001077983 */ /* 0x008f220000300800 */
[----:B------:R-:W-:Y:S03]  /*43e80*/  HMMA.16816.F32 R8, R24, R22, R12 ;  /* 0x000000161808723c */ /* 0x000fe6000000180c */
[----:B----4-:R-:W-:Y:S04]  /*43e90*/  STL.64 [R1+0x2c10], R6 ;  /* 0x002c100601007387 */ /* 0x010fe80000100a00 */
[----:B--2---:R0:W-:Y:S04]  /*43ea0*/  STL.64 [R1+0x2c08], R4 ;  /* 0x002c080401007387 */ /* 0x0041e80000100a00 */
[----:B0-----:R-:W2:Y:S08]  /*43eb0*/  LDL.LU.64 R4, [R1+0x90] ;  /* 0x0000900001047983 */ /* 0x001eb00000300a00 */
[----:B------:R-:W-:-:S02]  /*43ec0*/  IMAD.MOV.U32 R27, RZ, RZ, R8 ;  /* 0x000000ffff1b7224 */ /* 0x000fc400078e0008 */
[----:B------:R-:W-:Y:S02]  /*43ed0*/  IMAD.MOV.U32 R26, RZ, RZ, R9 ;  /* 0x000000ffff1a7224 */ /* 0x000fe400078e0009 */
[----:B------:R-:W-:Y:S02]  /*43ee0*/  IMAD.MOV.U32 R25, RZ, RZ, R10 ;  /* 0x000000ffff197224 */ /* 0x000fe400078e000a */
[----:B------:R-:W-:Y:S01]  /*43ef0*/  IMAD.MOV.U32 R24, RZ, RZ, R11 ;  /* 0x000000ffff187224 */ /* 0x000fe200078e000b */
[----:B--2---:R0:W-:Y:S04]  /*43f00*/  STL.64 [R1+0x2c20], R4 ;  /* 0x002c200401007387 */ /* 0x0041e80000100a00 */
[----:B0-----:R-:W2:Y:S04]  /*43f10*/  LDL.LU R4, [R1+0x290] ;  /* 0x0002900001047983 */ /* 0x001ea80000300800 */
[----:B------:R-:W2:Y:S04]  /*43f20*/  LDL.LU R5, [R1+0x294] ;  /* 0x0002940001057983 */ /* 0x000ea80000300800 */
[----:B------:R-:W2:Y:S04]  /*43f30*/  LDL.LU R6, [R1+0x298] ;  /* 0x0002980001067983 */ /* 0x000ea80000300800 */
[----:B------:R-:W2:Y:S04]  /*43f40*/  LDL.LU R7, [R1+0x29c] ;  /* 0x00029c0001077983 */ /* 0x000ea80000300800 */
[----:B------:R-:W3:Y:S04]  /*43f50*/  LDL.LU R8, [R1+0x230] ;  /* 0x0002300001087983 */ /* 0x000ee80000300800 */
[----:B------:R-:W3:Y:S04]  /*43f60*/  LDL.LU R9, [R1+0x234] ;  /* 0x0002340001097983 */ /* 0x000ee80000300800 */
[----:B------:R-:W4:Y:S04]  /*43f70*/  LDL.LU R10, [R1+0x238] ;  /* 0x00023800010a7983 */ /* 0x000f280000300800 */
[----:B------:R-:W4:Y:S04]  /*43f80*/  LDL.LU R11, [R1+0x23c] ;  /* 0x00023c00010b7983 */ /* 0x000f280000300800 */
[----:B----4-:R-:W-:Y:S04]  /*43f90*/  STL.64 [R1+0x2bf8], R10 ;  /* 0x002bf80a01007387 */ /* 0x010fe80000100a00 */
[----:B---3--:R0:W-:Y:S04]  /*43fa0*/  STL.64 [R1+0x2bf0], R8 ;  /* 0x002bf00801007387 */ /* 0x0081e80000100a00 */
[----:B0-----:R-:W3:Y:S04]  /*43fb0*/  LDL.LU.64 R8, [R1+0x70] ;  /* 0x0000700001087983 */ /* 0x001ee80000300a00 */
[----:B---3--:R0:W-:Y:S04]  /*43fc0*/  STL.64 [R1+0x2c00], R8 ;  /* 0x002c000801007387 */ /* 0x0081e80000100a00 */
[----:B0-----:R-:W3:Y:S04]  /*43fd0*/  LDL.LU.64 R8, [R1+0x80] ;  /* 0x0000800001087983 */ /* 0x001ee80000300a00 */
[----:B---3--:R0:W-:Y:S04]  /*43fe0*/  STL.64 [R1+0x2c18], R8 ;  /* 0x002c180801007387 */ /* 0x0081e80000100a00 */
[----:B0-----:R-:W3:Y:S04]  /*43ff0*/  LDL.LU R8, [R1+0x280] ;  /* 0x0002800001087983 */ /* 0x001ee80000300800 */
[----:B------:R-:W3:Y:S04]  /*44000*/  LDL.LU R9, [R1+0x284] ;  /* 0x0002840001097983 */ /* 0x000ee80000300800 */
[----:B------:R-:W4:Y:S04]  /*44010*/  LDL.LU R10, [R1+0x288] ;  /* 0x00028800010a7983 */ /* 0x000f280000300800 */
[----:B------:R-:W4:Y:S04]  /*44020*/  LDL.LU R11, [R1+0x28c] ;  /* 0x00028c00010b7983 */ /* 0x000f280000300800 */
[----:B----4-:R-:W-:Y:S04]  /*44030*/  STL.64 [R1+0x2c30], R10 ;  /* 0x002c300a01007387 */ /* 0x010fe80000100a00 */
[----:B---3--:R0:W-:Y:S04]  /*44040*/  STL.64 [R1+0x2c28], R8 ;  /* 0x002c280801007387 */ /* 0x0081e80000100a00 */
[----:B0-----:R-:W2:Y:S04]  /*44050*/  LDL.LU.64 R8, [R1+0xa0] ;  /* 0x0000a00001087983 */ /* 0x001ea80000300a00 */
[----:B------:R-:W3:Y:S04]  /*44060*/  LDL.LU R20, [R1+0x250] ;  /* 0x0002500001147983 */ /* 0x000ee80000300800 */
[----:B------:R-:W3:Y:S04]  /*44070*/  LDL.LU R21, [R1+0x254] ;  /* 0x0002540001157983 */ /* 0x000ee80000300800 */
[----:B------:R-:W3:Y:S04]  /*44080*/  LDL.LU R22, [R1+0x258] ;  /* 0x0002580001167983 */ /* 0x000ee80000300800 */
[----:B------:R-:W3:Y:S04]  /*44090*/  LDL.LU R23, [R1+0x25c] ;  /* 0x00025c0001177983 */ /* 0x000ee80000300800 */
[----:B------:R-:W4:Y:S04]  /*440a0*/  LDL.LU.64 R12, [R1+0x40] ;  /* 0x00004000010c7983 */ /* 0x000f280000300a00 */
[----:B------:R-:W-:Y:S04]  /*440b0*/  STL.64 [R1+0x2b40], R26 ;  /* 0x002b401a01007387 */ /* 0x000fe80000100a00 */
[----:B------:R0:W-:Y:S04]  /*440c0*/  STL.64 [R1+0x2b38], R24 ;  /* 0x002b381801007387 */ /* 0x0001e80000100a00 */
[----:B0-----:R-:W3:Y:S04]  /*440d0*/  LDL.LU R24, [R1+0x240] ;  /* 0x0002400001187983 */ /* 0x001ee80000300800 */
[----:B------:R-:W3:Y:S04]  /*440e0*/  LDL.LU R25, [R1+0x244] ;  /* 0x0002440001197983 */ /* 0x000ee80000300800 */
[----:B------:R-:W3:Y:S04]  /*440f0*/  LDL.LU R26, [R1+0x248] ;  /* 0x00024800011a7983 */ /* 0x000ee80000300800 */
[----:B------:R-:W3:Y:S01]  /*44100*/  LDL.LU.64 R10, [R1+0x2c30] ;  /* 0x002c3000010a7983 */ /* 0x000ee20000300a00 */
[----:B--2---:R-:W-:Y:S01]  /*44110*/  HMMA.16816.F32 R4, R16, R8, R4 ;  /* 0x000000081004723c */ /* 0x004fe20000001804 */
[----:B------:R-:W-:-:S02]  /*44120*/  IMAD.MOV.U32 R28, RZ, RZ, R8 ;  /* 0x000000ffff1c7224 */ /* 0x000fc400078e0008 */
[----:B------:R-:W-:Y:S02]  /*44130*/  IMAD.MOV.U32 R29, RZ, RZ, R9 ;  /* 0x000000ffff1d7224 */ /* 0x000fe400078e0009 */
[----:B------:R-:W3:-:S14]  /*44140*/  LDL.LU.64 R8, [R1+0x2c28] ;  /* 0x002c280001087983 */ /* 0x000edc0000300a00 */
[----:B------:R0:W-:Y:S04]  /*44150*/  STL.64 [R1+0x290], R4 ;  /* 0x0002900401007387 */ /* 0x0001e80000100a00 */
[----:B------:R-:W-:Y:S04]  /*44160*/  STL [R1+0x298], R6 ;  /* 0x0002980601007387 */ /* 0x000fe80000100800 */
[----:B0-----:R-:W3:Y:S01]  /*44170*/  LDL.LU.64 R4, [R1+0x2c20] ;  /* 0x002c200001047983 */ /* 0x001ee20000300a00 */
[----:B------:R-:W-:Y:S02]  /*44180*/  IMAD.MOV.U32 R27, RZ, RZ, R2 ;  /* 0x000000ffff1b7224 */ /* 0x000fe400078e0002 */
[----:B------:R-:W-:-:S05]  /*44190*/  IMAD.MOV.U32 R2, RZ, RZ, R7 ;  /* 0x000000ffff027224 */ /* 0x000fca00078e0007 */
[----:B------:R-:W-:Y:S04]  /*441a0*/  STL [R1+0x2b04], R2 ;  /* 0x002b040201007387 */ /* 0x000fe80000100800 */
[----:B------:R-:W-:Y:S04]  /*441b0*/  STL [R1+0x2b00], R29 ;  /* 0x002b001d01007387 */ /* 0x000fe80000100800 */
[----:B------:R-:W-:Y:S01]  /*441c0*/  STL [R1+0x2afc], R28 ;  /* 0x002afc1c01007387 */ /* 0x000fe20000100800 */
[----:B---3--:R-:W-:Y:S01]  /*441d0*/  HMMA.16816.F32 R8, R16, R4, R8 ;  /* 0x000000041008723c */ /* 0x008fe20000001808 */
[----:B------:R-:W-:-:S02]  /*441e0*/  IMAD.MOV.U32 R3, RZ, RZ, R4 ;  /* 0x000000ffff037224 */ /* 0x000fc400078e0004 */
[----:B------:R-:W-:-:S15]  /*441f0*/  IMAD.MOV.U32 R0, RZ, RZ, R5 ;  /* 0x000000ffff007224 */ /* 0x000fde00078e0005 */
[----:B------:R-:W-:Y:S01]  /*44200*/  NOP ;  /* 0x0000000000007918 */ /* 0x000fe20000000000 */
[----:B------:R0:W-:Y:S04]  /*44210*/  STL.64 [R1+0x280], R8 ;  /* 0x0002800801007387 */ /* 0x0001e80000100a00 */
[----:B------:R-:W-:Y:S04]  /*44220*/  STL.64 [R1+0x288], R10 ;  /* 0x0002880a01007387 */ /* 0x000fe80000100a00 */
[----:B0-----:R-:W2:Y:S04]  /*44230*/  LDL.LU.64 R8, [R1+0x2c18] ;  /* 0x002c180001087983 */ /* 0x001ea80000300a00 */
[----:B------:R-:W2:Y:S04]  /*44240*/  LDL.LU.64 R6, [R1+0x2c10] ;  /* 0x002c100001067983 */ /* 0x000ea80000300a00 */
[----:B------:R-:W2:Y:S04]  /*44250*/  LDL.LU.64 R4, [R1+0x2c08] ;  /* 0x002c080001047983 */ /* 0x000ea80000300a00 */
[----:B------:R-:W-:Y:S04]  /*44260*/  STL [R1+0x2b0c], R0 ;  /* 0x002b0c0001007387 */ /* 0x000fe80000100800 */
[----:B------:R-:W-:Y:S01]  /*44270*/  STL [R1+0x2b08], R3 ;  /* 0x002b080301007387 */ /* 0x000fe20000100800 */
[----:B--2---:R-:W-:-:S15]  /*44280*/  HMMA.16816.F32 R4, R16, R8, R4 ;  /* 0x000000081004723c */ /* 0x004fde0000001804 */
[----:B------:R-:W-:-:S04]  /*44290*/  NOP ;  /* 0x0000000000007918 */ /* 0x000fc80000000000 */
[----:B------:R-:W-:Y:S04]  /*442a0*/  STL.64 [R1+0x270], R4 ;  /* 0x0002700401007387 */ /* 0x000fe80000100a00 */
[----:B------:R0:W-:Y:S02]  /*442b0*/  STL.64 [R1+0x278], R6 ;  /* 0x0002780601007387 */ /* 0x0001e40000100a00 */
[----:B0-----:R-:W-:Y:S02]  /*442c0*/  IMAD.MOV.U32 R7, RZ, RZ, R9 ;  /* 0x000000ffff077224 */ /* 0x001fe400078e0009 */
[----:B------:R-:W-:Y:S02]  /*442d0*/  IMAD.MOV.U32 R6, RZ, RZ, R8 ;  /* 0x000000ffff067224 */ /* 0x000fe400078e0008 */
[----:B------:R-:W2:Y:S04]  /*442e0*/  LDL.LU.64 R8, [R1+0x2c00] ;  /* 0x002c000001087983 */ /* 0x000ea80000300a00 */
[----:B------:R-:W-:Y:S04]  /*442f0*/  STL [R1+0x2b14], R7 ;  /* 0x002b140701007387 */ /* 0x000fe80000100800 */
[----:B------:R0:W-:Y:S04]  /*44300*/  STL [R1+0x2b10], R6 ;  /* 0x002b100601007387 */ /* 0x0001e80000100800 */
[----:B------:R-:W2:Y:S04]  /*44310*/  LDL.LU R4, [R1+0x260] ;  /* 0x0002600001047983 */ /* 0x000ea80000300800 */
[----:B------:R-:W2:Y:S04]  /*44320*/  LDL.LU R5, [R1+0x264] ;  /* 0x0002640001057983 */ /* 0x000ea80000300800 */
[----:B0-----:R-:W2:Y:S04]  /*44330*/  LDL.LU R6, [R1+0x268] ;  /* 0x0002680001067983 */ /* 0x001ea80000300800 */
[----:B------:R-:W2:Y:S02]  /*44340*/  LDL.LU R7, [R1+0x26c] ;  /* 0x00026c0001077983 */ /* 0x000ea40000300800 */
[----:B--2---:R-:W-:-:S15]  /*44350*/  HMMA.16816.F32 R4, R16, R8, R4 ;  /* 0x000000081004723c */ /* 0x004fde0000001804 */
[----:B------:R-:W-:-:S04]  /*44360*/  NOP ;  /* 0x0000000000007918 */ /* 0x000fc80000000000 */
[----:B------:R0:W-:Y:S04]  /*44370*/  STL.64 [R1+0x260], R4 ;  /* 0x0002600401007387 */ /* 0x0001e80000100a00 */
[----:B------:R-:W-:Y:S04]  /*44380*/  STL.64 [R1+0x268], R6 ;  /* 0x0002680601007387 */ /* 0x000fe80000100a00 */
[----:B------:R-:W4:Y:S01]  /*44390*/  LDL.LU.64 R10, [R1+0x2bf8] ;  /* 0x002bf800010a7983 */ /* 0x000f220000300a00 */
[----:B0-----:R-:W-:Y:S02]  /*443a0*/  IMAD.MOV.U32 R5, RZ, RZ, R9 ;  /* 0x000000ffff057224 */ /* 0x001fe400078e0009 */
[----:B------:R-:W-:-:S02]  /*443b0*/  IMAD.MOV.U32 R4, RZ, RZ, R8 ;  /* 0x000000ffff047224 */ /* 0x000fc400078e0008 */
[----:B------:R-:W4:Y:S04]  /*443c0*/  LDL.LU.64 R8, [R1+0x2bf0] ;  /* 0x002bf00001087983 */ /* 0x000f280000300a00 */
[----:B------:R-:W-:Y:S04]  /*443d0*/  STL [R1+0x2b1c], R5 ;  /* 0x002b1c0501007387 */ /* 0x000fe80000100800 */
[----:B------:R0:W-:Y:S04]  /*443e0*/  STL [R1+0x2b18], R4 ;  /* 0x002b180401007387 */ /* 0x0001e80000100800 */
[----:B0-----:R-:W2:Y:S02]  /*443f0*/  LDL.LU.64 R4, [R1+0x60] ;  /* 0x0000600001047983 */ /* 0x001ea40000300a00 */
[----:B--2---:R-:W-:-:S15]  /*44400*/  HMMA.16816.F32 R20, R16, R4, R20 ;  /* 0x000000041014723c */ /* 0x004fde0000001814 */
[----:B------:R-:W-:-:S04]  /*44410*/  NOP ;  /* 0x0000000000007918 */ /* 0x000fc80000000000 */
[----:B------:R0:W-:Y:S04]  /*44420*/  STL.64 [R1+0x250], R20 ;  /* 0x0002501401007387 */ /* 0x0001e80000100a00 */
[----:B------:R-:W-:Y:S04]  /*44430*/  STL.64 [R1+0x258], R22 ;  /* 0x0002581601007387 */ /* 0x000fe80000100a00 */
[----:B0-----:R-:W2:Y:S01]  /*44440*/  LDL.LU.64 R20, [R1+0x2be8] ;  /* 0x002be80001147983 */ /* 0x001ea20000300a00 */
[----:B------:R-:W-:Y:S02]  /*44450*/  IMAD.MOV.U32 R29, RZ, RZ, R4 ;  /* 0x000000ffff1d7224 */ /* 0x000fe400078e0004 */
[----:B------:R-:W-:-:S05]  /*44460*/  IMAD.MOV.U32 R28, RZ, RZ, R5 ;  /* 0x000000ffff1c7224 */ /* 0x000fca00078e0005 */
[----:B------:R-:W-:Y:S04]  /*44470*/  STL [R1+0x2b24], R28 ;  /* 0x002b241c01007387 */ /* 0x000fe80000100800 */
[----:B------:R-:W-:Y:S01]  /*44480*/  STL [R1+0x2b20], R29 ;  /* 0x002b201d01007387 */ /* 0x000fe20000100800 */
[----:B--2---:R-:W-:Y:S01]  /*44490*/  HMMA.16816.F32 R4, R16, R20, R24 ;  /* 0x000000141004723c */ /* 0x004fe20000001818 */
[----:B------:R-:W-:Y:S02]  /*444a0*/  IMAD.MOV.U32 R3, RZ, RZ, R20 ;  /* 0x000000ffff037224 */ /* 0x000fe400078e0014 */
[----:B------:R-:W-:-:S15]  /*444b0*/  IMAD.MOV.U32 R2, RZ, RZ, R21 ;  /* 0x000000ffff027224 */ /* 0x000fde00078e0015 */
[----:B------:R-:W-:Y:S01]  /*444c0*/  NOP ;  /* 0x0000000000007918 */ /* 0x000fe20000000000 */
[----:B------:R-:W-:Y:S04]  /*444d0*/  STL.64 [R1+0x240], R4 ;  /* 0x0002400401007387 */ /* 0x000fe80000100a00 */
[----:B------:R0:W-:Y:S04]  /*444e0*/  STL.64 [R1+0x248], R6 ;  /* 0x0002480601007387 */ /* 0x0001e80000100a00 */
[----:B------:R-:W2:Y:S01]  /*444f0*/  LDL.LU.64 R20, [R1+0x2be0] ;  /* 0x002be00001147983 */ /* 0x000ea20000300a00 */
[----:B----4-:R-:W-:Y:S03]  /*44500*/  HMMA.16816.F32 R8, R16, R12, R8 ;  /* 0x0000000c1008723c */ /* 0x010fe60000001808 */
[----:B------:R-:W-:Y:S04]  /*44510*/  STL [R1+0x2b2c], R2 ;  /* 0x002b2c0201007387 */ /* 0x000fe80000100800 */
[----:B------:R-:W-:Y:S01]  /*44520*/  STL [R1+0x2b28], R3 ;  /* 0x002b280301007387 */ /* 0x000fe20000100800 */
[----:B------:R-:W-:-:S02]  /*44530*/  IMAD.MOV.U32 R0, RZ, RZ, R13 ;  /* 0x000000ffff007224 */ /* 0x000fc400078e000d */
[----:B0-----:R-:W-:-:S09]  /*44540*/  IMAD.MOV.U32 R6, RZ, RZ, R12 ;  /* 0x000000ffff067224 */ /* 0x001fd200078e000c */
[----:B------:R0:W-:Y:S04]  /*44550*/  STL.64 [R1+0x230], R8 ;  /* 0x0002300801007387 */ /* 0x0001e80000100a00 */
[----:B------:R1:W-:Y:S04]  /*44560*/  STL.64 [R1+0x238], R10 ;  /* 0x0002380a01007387 */ /* 0x0003e80000100a00 */
[----:B------:R-:W3:Y:S04]  /*44570*/  LDL.LU R24, [R1+0x2f0] ;  /* 0x0002f00001187983 */ /* 0x000ee80000300800 */
[----:B------:R-:W3:Y:S04]  /*44580*/  LDL.LU R25, [R1+0x2f4] ;  /* 0x0002f40001197983 */ /* 0x000ee80000300800 */
[----:B------:R-:W4:Y:S01]  /*44590*/  LDL.LU R26, [R1+0x2f8] ;  /* 0x0002f800011a7983 */ /* 0x000f220000300800 */
[----:B--2---:R-:W-:-:S03]  /*445a0*/  IMAD.MOV.U32 R27, RZ, RZ, R20 ;  /* 0x000000ffff1b7224 */ /* 0x004fc600078e0014 */
[----:B------:R-:W2:Y:S04]  /*445b0*/  LDL.LU R20, [R1+0x2bdc] ;  /* 0x002bdc0001147983 */ /* 0x000ea80000300800 */
[----:B------:R-:W2:Y:S04]  /*445c0*/  LDL.LU.64 R12, [R1] ;  /* 0x00000000010c7983 */ /* 0x000ea80000300a00 */
[----:B--2---:R2:W-:Y:S04]  /*445d0*/  STL.64 [R1+0x2ba0], R12 ;  /* 0x002ba00c01007387 */ /* 0x0045e80000100a00 */
[----:B0-----:R-:W3:Y:S04]  /*445e0*/  LDL.LU R8, [R1+0x1e0] ;  /* 0x0001e00001087983 */ /* 0x001ee80000300800 */
[----:B------:R-:W3:Y:S04]  /*445f0*/  LDL.LU R9, [R1+0x1e4] ;  /* 0x0001e40001097983 */ /* 0x000ee80000300800 */
[----:B-1----:R-:W3:Y:S04]  /*44600*/  LDL.LU R10, [R1+0x1e8] ;  /* 0x0001e800010a7983 */ /* 0x002ee80000300800 */
[----:B------:R-:W3:Y:S04]  /*44610*/  LDL.LU R11, [R1+0x1ec] ;  /* 0x0001ec00010b7983 */ /* 0x000ee80000300800 */
[----:B--2---:R-:W2:Y:S04]  /*44620*/  LDL.LU.64 R12, [R1+0x10] ;  /* 0x00001000010c7983 */ /* 0x004ea80000300a00 */
[----:B--2---:R0:W-:Y:S04]  /*44630*/  STL.64 [R1+0x2bb8], R12 ;  /* 0x002bb80c01007387 */ /* 0x0041e80000100a00 */
[----:B0-----:R-:W2:Y:S04]  /*44640*/  LDL.LU.64 R12, [R1+0x20] ;  /* 0x00002000010c7983 */ /* 0x001ea80000300a00 */
[----:B--2---:R-:W-:Y:S04]  /*44650*/  STL.64 [R1+0x2bd0], R12 ;  /* 0x002bd00c01007387 */ /* 0x004fe80000100a00 */
[----:B---3--:R-:W-:Y:S04]  /*44660*/  STL.64 [R1+0x2b98], R10 ;  /* 0x002b980a01007387 */ /* 0x008fe80000100a00 */
[----:B------:R0:W-:Y:S04]  /*44670*/  STL.64 [R1+0x2b90], R8 ;  /* 0x002b900801007387 */ /* 0x0001e80000100a00 */
[----:B0-----:R-:W2:Y:S04]  /*44680*/  LDL.LU R8, [R1+0x1f0] ;  /* 0x0001f00001087983 */ /* 0x001ea80000300800 */
[----:B------:R-:W2:Y:S04]  /*44690*/  LDL.LU R9, [R1+0x1f4] ;  /* 0x0001f40001097983 */ /* 0x000ea80000300800 */
[----:B------:R-:W3:Y:S04]  /*446a0*/  LDL.LU R10, [R1+0x1f8] ;  /* 0x0001f800010a7983 */ /* 0x000ee80000300800 */
[----:B------:R-:W3:Y:S04]  /*446b0*/  LDL.LU R11, [R1+0x1fc] ;  /* 0x0001fc00010b7983 */ /* 0x000ee80000300800 */
[----:B------:R-:W2:Y:S04]  /*446c0*/  LDL.LU.64 R12, [R1+0x30] ;  /* 0x00003000010c7983 */ /* 0x000ea80000300a00 */
[----:B---3--:R-:W-:Y:S04]  /*446d0*/  STL.64 [R1+0x2bb0], R10 ;  /* 0x002bb00a01007387 */ /* 0x008fe80000100a00 */
[----:B--2---:R0:W-:Y:S04]  /*446e0*/  STL.64 [R1+0x2ba8], R8 ;  /* 0x002ba80801007387 */ /* 0x0041e80000100a00 */
[----:B0-----:R-:W2:Y:S04]  /*446f0*/  LDL.LU R8, [R1+0x200] ;  /* 0x0002000001087983 */ /* 0x001ea80000300800 */
[----:B------:R-:W2:Y:S04]  /*44700*/  LDL.LU R9, [R1+0x204] ;  /* 0x0002040001097983 */ /* 0x000ea80000300800 */
[----:B------:R-:W3:Y:S04]  /*44710*/  LDL.LU R10, [R1+0x208] ;  /* 0x00020800010a7983 */ /* 0x000ee80000300800 */
[----:B------:R-:W3:Y:S04]  /*44720*/  LDL.LU R11, [R1+0x20c] ;  /* 0x00020c00010b7983 */ /* 0x000ee80000300800 */
[----:B---3--:R-:W-:Y:S04]  /*44730*/  STL.64 [R1+0x2bc8], R10 ;  /* 0x002bc80a01007387 */ /* 0x008fe80000100a00 */
[----:B--2---:R0:W-:Y:S04]  /*44740*/  STL.64 [R1+0x2bc0], R8 ;  /* 0x002bc00801007387 */ /* 0x0041e80000100a00 */
[----:B0-----:R-:W2:Y:S04]  /*44750*/  LDL.LU R8, [R1+0x210] ;  /* 0x0002100001087983 */ /* 0x001ea80000300800 */
[----:B------:R-:W2:Y:S04]  /*44760*/  LDL.LU R9, [R1+0x214] ;  /* 0x0002140001097983 */ /* 0x000ea80000300800 */
[----:B------:R-:W2:Y:S04]  /*44770*/  LDL.LU R10, [R1+0x218] ;  /* 0x00021800010a7983 */ /* 0x000ea80000300800 */
[----:B------:R-:W2:Y:S04]  /*44780*/  LDL.LU R11, [R1+0x21c] ;  /* 0x00021c00010b7983 */ /* 0x000ea80000300800 */
[----:B----4-:R-:W-:Y:S04]  /*44790*/  STL.64 [R1+0x2b50], R26 ;  /* 0x002b501a01007387 */ /* 0x010fe80000100a00 */
[----:B------:R0:W-:Y:S04]  /*447a0*/  STL.64 [R1+0x2b48], R24 ;  /* 0x002b481801007387 */ /* 0x0001e80000100a00 */
[----:B0-----:R-:W3:Y:S04]  /*447b0*/  LDL.LU.64 R24, [R1+0x1b0] ;  /* 0x0001b00001187983 */ /* 0x001ee80000300a00 */
[----:B---3--:R0:W-:Y:S04]  /*447c0*/  STL.64 [R1+0x2b60], R24 ;  /* 0x002b601801007387 */ /* 0x0081e80000100a00 */
[----:B0-----:R-:W3:Y:S04]  /*447d0*/  LDL.LU.64 R24, [R1+0xb0] ;  /* 0x0000b00001187983 */ /* 0x001ee80000300a00 */
[----:B---3--:R0:W-:Y:S04]  /*447e0*/  STL.64 [R1+0x2b68], R24 ;  /* 0x002b681801007387 */ /* 0x0081e80000100a00 */
[----:B0-----:R-:W3:Y:S01]  /*447f0*/  LDL.LU R24, [R1+0x330] ;  /* 0x0003300001187983 */ /* 0x001ee20000300800 */
[----:B------:R-:W-:-:S03]  /*44800*/  IMAD.MOV.U32 R25, RZ, RZ, R20 ;  /* 0x000000ffff197224 */ /* 0x000fc600078e0014 */
[----:B------:R-:W4:Y:S04]  /*44810*/  LDL.LU R20, [R1+0x2bd8] ;  /* 0x002bd80001147983 */ /* 0x000f280000300800 */
[----:B------:R-:W3:Y:S04]  /*44820*/  LDL.LU R26, [R1+0x338] ;  /* 0x00033800011a7983 */ /* 0x000ee80000300800 */
[----:B------:R-:W3:Y:S04]  /*44830*/  LDL.LU R27, [R1+0x33c] ;  /* 0x00033c00011b7983 */ /* 0x000ee80000300800 */
[----:B------:R0:W-:Y:S04]  /*44840*/  STL [R1+0x2b30], R6 ;  /* 0x002b300601007387 */ /* 0x0001e80000100800 */
[----:B------:R-:W2:Y:S04]  /*44850*/  LDL.LU R4, [R1+0x220] ;  /* 0x0002200001047983 */ /* 0x000ea80000300800 */
[----:B------:R-:W2:Y:S04]  /*44860*/  LDL.LU R5, [R1+0x224] ;  /* 0x0002240001057983 */ /* 0x000ea80000300800 */
[----:B0-----:R-:W2:Y:S01]  /*44870*/  LDL.LU R6, [R1+0x228] ;  /* 0x0002280001067983 */ /* 0x001ea20000300800 */
[----:B----4-:R-:W-:-:S03]  /*44880*/  IMAD.MOV.U32 R7, RZ, RZ, R20 ;  /* 0x000000ffff077224 */ /* 0x010fc600078e0014 */
[----:B------:R-:W0:Y:S04]  /*44890*/  LDSM.16.MT88.4 R20, [R21+UR5+0x10c00] ;  /* 0x010c00051514783b */ /* 0x000e280008004200 */
[----:B0-----:R0:W-:Y:S04]  /*448a0*/  STL.64 [R1+0x2980], R22 ;  /* 0x0029801601007387 */ /* 0x0011e80000100a00 */
[----:B0-----:R-:W4:Y:S01]  /*448b0*/  LDL R23, [R1+0x6d0] ;  /* 0x0006d00001177983 */ /* 0x001f220000100800 */
[----:B--2---:R-:W-:Y:S03]  /*448c0*/  HMMA.16816.F32 R4, R16, R12, R4 ;  /* 0x0000000c1004723c */ /* 0x004fe60000001804 */
[----:B------:R0:W-:Y:S04]  /*448d0*/  STL.64 [R1+0x2978], R20 ;  /* 0x0029781401007387 */ /* 0x0001e80000100a00 */
[----:B----4-:R1:W-:Y:S04]  /*448e0*/  STL [R1+0x2b58], R23 ;  /* 0x002b581701007387 */ /* 0x0103e80000100800 */
[----:B0-----:R-:W2:Y:S04]  /*448f0*/  LDL.LU R20, [R1+0x310] ;  /* 0x0003100001147983 */ /* 0x001ea80000300800 */
[----:B------:R-:W2:Y:S04]  /*44900*/  LDL.LU R21, [R1+0x314] ;  /* 0x0003140001157983 */ /* 0x000ea80000300800 */
[----:B------:R-:W2:Y:S04]  /*44910*/  LDL.LU R22, [R1+0x318] ;  /* 0x0003180001167983 */ /* 0x000ea80000300800 */
[----:B-1----:R-:W2:Y:S04]  /*44920*/  LDL.LU R23, [R1+0x31c] ;  /* 0x00031c0001177983 */ /* 0x002ea80000300800 */
[----:B------:R0:W-:Y:S04]  /*44930*/  STL.64 [R1+0x220], R4 ;  /* 0x0002200401007387 */ /* 0x0001e80000100a00 */
[----:B------:R1:W-:Y:S01]  /*44940*/  STL.64 [R1+0x228], R6 ;  /* 0x0002280601007387 */ /* 0x0003e20000100a00 */
[----:B0-----:R-:W-:-:S02]  /*44950*/  IMAD.MOV.U32 R4, RZ, RZ, R12 ;  /* 0x000000ffff047224 */ /* 0x001fc400078e000c */
[----:B-1----:R-:W-:Y:S02]  /*44960*/  IMAD.MOV.U32 R7, RZ, RZ, R13 ;  /* 0x000000ffff077224 */ /* 0x002fe400078e000d */
[----:B------:R-:W4:Y:S02]  /*44970*/  LDL.LU.64 R12, [R1+0x2bd0] ;  /* 0x002bd000010c7983 */ /* 0x000f240000300a00 */
        /* <DEDUP_REMOVED lines=8> */
[----:B------:R-:W4:Y:S02]  /*44a00*/  LDL.LU.64 R12, [R1+0x2bb8] ;  /* 0x002bb800010c7983 */ /* 0x000f240000300a00 */
[----:B----4-:R-:W-:Y:S01]  /*44a10*/  HMMA.16816.F32 R8, R16, R12, R8 ;  /* 0x0000000c1008723c */ /* 0x010fe20000001808 */
[----:B------:R-:W-:-:S02]  /*44a20*/  IMAD.MOV.U32 R3, RZ, RZ, R12 ;  /* 0x000000ffff037224 */ /* 0x000fc400078e000c */
        /* <DEDUP_REMOVED lines=15> */
[----:B------:R-:W2:Y:S04]  /*44b20*/  LDL.LU.64 R14, [R1+0x2b88] ;  /* 0x002b8800010e7983 */ /* 0x000ea80000300a00 */
[----:B------:R-:W4:Y:S02]  /*44b30*/  LDL.LU.64 R12, [R1+0x2b80] ;  /* 0x002b8000010c7983 */ /* 0x000f240000300a00 */
[----:B----4-:R-:W-:-:S15]  /*44b40*/  HMMA.16816.F32 R8, R16, R12, R8 ;  /* 0x0000000c1008723c */ /* 0x010fde0000001808 */
[----:B------:R-:W-:-:S04]  /*44b50*/  NOP ;  /* 0x0000000000007918 */ /* 0x000fc80000000000 */
[----:B------:R-:W-:Y:S04]  /*44b60*/  STL.64 [R1+0x1e0], R8 ;  /* 0x0001e00801007387 */ /* 0x000fe80000100a00 */
[----:B------:R0:W-:Y:S04]  /*44b70*/  STL.64 [R1+0x1e8], R10 ;  /* 0x0001e80a01007387 */ /* 0x0001e80000100a00 */
[----:B0-----:R-:W4:Y:S04]  /*44b80*/  LDL.LU.64 R10, [R1+0x2b78] ;  /* 0x002b7800010a7983 */ /* 0x001f280000300a00 */
[----:B------:R-:W3:Y:S04]  /*44b90*/  LDL.LU.64 R8, [R1+0x2b70] ;  /* 0x002b700001087983 */ /* 0x000ee80000300a00 */
[----:B--2---:R-:W-:Y:S04]  /*44ba0*/  STL.64 [R1+0x29d8], R14 ;  /* 0x0029d80e01007387 */ /* 0x004fe80000100a00 */
[----:B------:R0:W-:Y:S04]  /*44bb0*/  STL.64 [R1+0x29d0], R12 ;  /* 0x0029d00c01007387 */ /* 0x0001e80000100a00 */
[----:B0-----:R-:W2:Y:S04]  /*44bc0*/  LDL R12, [R1+0x1d0] ;  /* 0x0001d000010c7983 */ /* 0x001ea80000100800 */
[----:B------:R-:W2:Y:S01]  /*44bd0*/  LDL R13, [R1+0x1d4] ;  /* 0x0001d400010d7983 */ /* 0x000ea20000100800 */
[----:B---3--:R-:W-:-:S15]  /*44be0*/  HMMA.16816.F32 R24, R16, R8, R24 ;  /* 0x000000081018723c */ /* 0x008fde0000001818 */
[----:B------:R-:W-:-:S04]  /*44bf0*/  NOP ;  /* 0x0000000000007918 */ /* 0x000fc80000000000 */
[----:B------:R0:W-:Y:S04]  /*44c00*/  STL.64 [R1+0x1c0], R24 ;  /* 0x0001c01801007387 */ /* 0x0001e80000100a00 */
[----:B------:R-:W-:Y:S04]  /*44c10*/  STL.64 [R1+0x1c8], R26 ;  /* 0x0001c81a01007387 */ /* 0x000fe80000100a00 */
[----:B0-----:R-:W3:Y:S04]  /*44c20*/  LDL.LU.64 R24, [R1+0x2b68] ;  /* 0x002b680001187983 */ /* 0x001ee80000300a00 */
[----:B----4-:R-:W-:Y:S04]  /*44c30*/  STL.64 [R1+0x29c8], R10 ;  /* 0x0029c80a01007387 */ /* 0x010fe80000100a00 */
[----:B------:R0:W-:Y:S04]  /*44c40*/  STL.64 [R1+0x29c0], R8 ;  /* 0x0029c00801007387 */ /* 0x0001e80000100a00 */
[----:B0-----:R-:W3:Y:S04]  /*44c50*/  LDL.LU R8, [R1+0x320] ;  /* 0x0003200001087983 */ /* 0x001ee80000300800 */
[----:B------:R-:W3:Y:S04]  /*44c60*/  LDL.LU R9, [R1+0x324] ;  /* 0x0003240001097983 */ /* 0x000ee80000300800 */
[----:B------:R-:W3:Y:S04]  /*44c70*/  LDL.LU R10, [R1+0x328] ;  /* 0x00032800010a7983 */ /* 0x000ee80000300800 */
[----:B------:R-:W3:Y:S02]  /*44c80*/  LDL.LU R11, [R1+0x32c] ;  /* 0x00032c00010b7983 */ /* 0x000ee40000300800 */
[----:B---3--:R-:W-:-:S15]  /*44c90*/  HMMA.16816.F32 R8, R16, R24, R8 ;  /* 0x000000181008723c */ /* 0x008fde0000001808 */
[----:B------:R-:W-:-:S04]  /*44ca0*/  NOP ;  /* 0x0000000000007918 */ /* 0x000fc80000000000 */
[----:B------:R0:W-:Y:S04]  /*44cb0*/  STL.64 [R1+0x1a0], R8 ;  /* 0x0001a00801007387 */ /* 0x0001e80000100a00 */
[----:B------:R1:W-:Y:S01]  /*44cc0*/  STL.64 [R1+0x1a8], R10 ;  /* 0x0001a80a01007387 */ /* 0x0003e20000100a00 */
[----:B0-----:R-:W-:Y:S02]  /*44cd0*/  IMAD.MOV.U32 R9, RZ, RZ, R24 ;  /* 0x000000ffff097224 */ /* 0x001fe400078e0018 */
[----:B------:R-:W-:Y:S02]  /*44ce0*/  IMAD.MOV.U32 R8, RZ, RZ, R25 ;  /* 0x000000ffff087224 */ /* 0x000fe400078e0019 */
[----:B------:R-:W3:Y:S02]  /*44cf0*/  LDL.LU.64 R24, [R1+0x2b60] ;  /* 0x002b600001187983 */ /* 0x000ee40000300a00 */
[----:B---3--:R-:W-:Y:S01]  /*44d00*/  HMMA.16816.F32 R20, R16, R24, R20 ;  /* 0x000000181014723c */ /* 0x008fe20000001814 */
[----:B-1----:R-:W-:-:S02]  /*44d10*/  IMAD.MOV.U32 R11, RZ, RZ, R24 ;  /* 0x000000ffff0b7224 */ /* 0x002fc400078e0018 */
[----:B------:R-:W-:-:S15]  /*44d20*/  IMAD.MOV.U32 R10, RZ, RZ, R25 ;  /* 0x000000ffff0a7224 */ /* 0x000fde00078e0019 */
[----:B------:R-:W-:Y:S01]  /*44d30*/  NOP ;  /* 0x0000000000007918 */ /* 0x000fe20000000000 */
[----:B------:R-:W-:Y:S04]  /*44d40*/  STL.64 [R1+0x190], R20 ;  /* 0x0001901401007387 */ /* 0x000fe80000100a00 */
[----:B------:R0:W-:Y:S04]  /*44d50*/  STL.64 [R1+0x198], R22 ;  /* 0x0001981601007387 */ /* 0x0001e80000100a00 */
[----:B0-----:R-:W3:Y:S04]  /*44d60*/  LDL.LU R23, [R1+0x2b58] ;  /* 0x002b580001177983 */ /* 0x001ee80000300800 */
[----:B------:R-:W2:Y:S04]  /*44d70*/  LDL.LU.64 R26, [R1+0x2b50] ;  /* 0x002b5000011a7983 */ /* 0x000ea80000300a00 */
[----:B------:R-:W2:Y:S02]  /*44d80*/  LDL.LU.64 R24, [R1+0x2b48] ;  /* 0x002b480001187983 */ /* 0x000ea40000300a00 */
[----:B--2---:R-:W-:Y:S02]  /*44d90*/  HMMA.16816.F32 R12, R16, R12, R24 ;  /* 0x0000000c100c723c */ /* 0x004fe40000001818 */
[----:B------:R-:W2:Y:S04]  /*44da0*/  LDL.LU.64 R26, [R1+0x2b40] ;  /* 0x002b4000011a7983 */ /* 0x000ea80000300a00 */
[----:B------:R-:W4:Y:S04]  /*44db0*/  LDL.LU.64 R24, [R1+0x2b38] ;  /* 0x002b380001187983 */ /* 0x000f280000300a00 */
[----:B---3--:R0:W1:Y:S09]  /*44dc0*/  LDSM.16.MT88.4 R16, [R23+UR5+0x10c00] ;  /* 0x010c00051710783b */ /* 0x0080720008004200 */
[----:B------:R-:W-:Y:S04]  /*44dd0*/  STL.64 [R1+0x180], R12 ;  /* 0x0001800c01007387 */ /* 0x000fe80000100a00 */
[----:B------:R-:W-:Y:S01]  /*44de0*/  STL.64 [R1+0x188], R14 ;  /* 0x0001880e01007387 */ /* 0x000fe20000100a00 */
[----:B--2---:R-:W-:-:S02]  /*44df0*/  IMAD.MOV.U32 R20, RZ, RZ, R27 ;  /* 0x000000ffff147224 */ /* 0x004fc400078e001b */
[----:B----4-:R-:W-:Y:S02]  /*44e00*/  IMAD.MOV.U32 R22, RZ, RZ, R25 ;  /* 0x000000ffff167224 */ /* 0x010fe400078e0019 */
[----:B0-----:R-:W-:Y:S02]  /*44e10*/  IMAD.MOV.U32 R23, RZ, RZ, R24 ;  /* 0x000000ffff177224 */ /* 0x001fe400078e0018 */
[----:B------:R-:W-:-:S03]  /*44e20*/  IMAD.MOV.U32 R21, RZ, RZ, R26 ;  /* 0x000000ffff157224 */ /* 0x000fc600078e001a */
[----:B------:R-:W-:Y:S04]  /*44e30*/  STL.64 [R1+0x2990], R22 ;  /* 0x0029901601007387 */ /* 0x000fe80000100a00 */
[----:B------:R0:W-:Y:S02]  /*44e40*/  STL.64 [R1+0x2988], R20 ;  /* 0x0029881401007387 */ /* 0x0001e40000100a00 */
[----:B0-----:R-:W-:Y:S02]  /*44e50*/  IMAD.MOV.U32 R20, RZ, RZ, R11 ;  /* 0x000000ffff147224 */ /* 0x001fe400078e000b */
[----:B------:R-:W-:-:S05]  /*44e60*/  IMAD.MOV.U32 R21, RZ, RZ, R10 ;  /* 0x000000ffff157224 */ /* 0x000fca00078e000a */
[----:B------:R0:W-:Y:S02]  /*44e70*/  STL.64 [R1+0x29a8], R20 ;  /* 0x0029a81401007387 */ /* 0x0001e40000100a00 */
[----:B0-----:R-:W-:Y:S02]  /*44e80*/  IMAD.MOV.U32 R20, RZ, RZ, R9 ;  /* 0x000000ffff147224 */ /* 0x001fe400078e0009 */
[----:B------:R-:W-:-:S05]  /*44e90*/  IMAD.MOV.U32 R21, RZ, RZ, R8 ;  /* 0x000000ffff157224 */ /* 0x000fca00078e0008 */
[----:B------:R-:W-:Y:S04]  /*44ea0*/  STL.64 [R1+0x29e0], R20 ;  /* 0x0029e01401007387 */ /* 0x000fe80000100a00 */
[----:B------:R-:W2:Y:S04]  /*44eb0*/  LDL.LU R24, [R1+0x2d0] ;  /* 0x0002d00001187983 */ /* 0x000ea80000300800 */
[----:B------:R-:W2:Y:S04]  /*44ec0*/  LDL.LU R25, [R1+0x2d4] ;  /* 0x0002d40001197983 */ /* 0x000ea80000300800 */
[----:B------:R-:W3:Y:S04]  /*44ed0*/  LDL.LU R26, [R1+0x2d8] ;  /* 0x0002d800011a7983 */ /* 0x000ee80000300800 */
[----:B------:R-:W3:Y:S01]  /*44ee0*/  LDL.LU R27, [R1+0x2dc] ;  /* 0x0002dc00011b7983 */ /* 0x000ee20000300800 */
[----:B------:R-:W-:-:S02]  /*44ef0*/  IMAD.MOV.U32 R12, RZ, RZ, R6 ;  /* 0x000000ffff0c7224 */ /* 0x000fc400078e0006 */
[----:B------:R-:W-:Y:S01]  /*44f00*/  IMAD.MOV.U32 R13, RZ, RZ, R2 ;  /* 0x000000ffff0d7224 */ /* 0x000fe200078e0002 */
[----:B---3--:R-:W-:Y:S04]  /*44f10*/  STL.64 [R1+0x29f0], R26 ;  /* 0x0029f01a01007387 */ /* 0x008fe80000100a00 */
[----:B--2---:R0:W-:Y:S04]  /*44f20*/  STL.64 [R1+0x29e8], R24 ;  /* 0x0029e81801007387 */ /* 0x0041e80000100a00 */
[----:B------:R-:W2:Y:S04]  /*44f30*/  LDL.LU R6, [R1+0x2b30] ;  /* 0x002b300001067983 */ /* 0x000ea80000300800 */
[----:B------:R-:W3:Y:S04]  /*44f40*/  LDL.LU R2, [R1+0x2b2c] ;  /* 0x002b2c0001027983 */ /* 0x000ee80000300800 */
[----:B------:R4:W-:Y:S01]  /*44f50*/  STL.64 [R1+0x29f8], R12 ;  /* 0x0029f80c01007387 */ /* 0x0009e20000100a00 */
[----:B0-----:R-:W-:-:S02]  /*44f60*/  IMAD.MOV.U32 R24, RZ, RZ, R3 ;  /* 0x000000ffff187224 */ /* 0x001fc400078e0003 */
[----:B------:R-:W-:Y:S01]  /*44f70*/  IMAD.MOV.U32 R25, RZ, RZ, R28 ;  /* 0x000000ffff197224 */ /* 0x000fe200078e001c */
[----:B------:R-:W2:Y:S04]  /*44f80*/  LDL.LU R3, [R1+0x2b28] ;  /* 0x002b280001037983 */ /* 0x000ea80000300800 */
[----:B------:R-:W2:Y:S04]  /*44f90*/  LDL.LU R28, [R1+0x2b24] ;  /* 0x002b2400011c7983 */ /* 0x000ea80000300800 */
[----:B------:R0:W-:Y:S04]  /*44fa0*/  STL.64 [R1+0x2a00], R24 ;  /* 0x002a001801007387 */ /* 0x0001e80000100a00 */
[----:B----4-:R-:W4:Y:S04]  /*44fb0*/  LDL.LU R12, [R1+0xe0] ;  /* 0x0000e000010c7983 */ /* 0x010f280000300800 */
[----:B------:R-:W4:Y:S04]  /*44fc0*/  LDL.LU R13, [R1+0xe4] ;  /* 0x0000e400010d7983 */ /* 0x000f280000300800 */
[----:B------:R-:W2:Y:S04]  /*44fd0*/  LDL.LU R14, [R1+0xe8] ;  /* 0x0000e800010e7983 */ /* 0x000ea80000300800 */
[----:B------:R-:W2:Y:S01]  /*44fe0*/  LDL.LU R15, [R1+0xec] ;  /* 0x0000ec00010f7983 */ /* 0x000ea20000300800 */
[----:B0-----:R-:W-:-:S02]  /*44ff0*/  IMAD.MOV.U32 R24, RZ, RZ, R29 ;  /* 0x000000ffff187224 */ /* 0x001fc400078e001d */
[----:B------:R-:W-:Y:S01]  /*45000*/  IMAD.MOV.U32 R25, RZ, RZ, R5 ;  /* 0x000000ffff197224 */ /* 0x000fe200078e0005 */
[----:B--2---:R-:W-:Y:S04]  /*45010*/  STL.64 [R1+0x2a10], R14 ;  /* 0x002a100e01007387 */ /* 0x004fe80000100a00 */
[----:B----4-:R0:W-:Y:S04]  /*45020*/  STL.64 [R1+0x2a08], R12 ;  /* 0x002a080c01007387 */ /* 0x0101e80000100a00 */
[----:B------:R-:W2:Y:S04]  /*45030*/  LDL.LU R29, [R1+0x2b20] ;  /* 0x002b2000011d7983 */ /* 0x000ea80000300800 */
[----:B------:R-:W4:Y:S04]  /*45040*/  LDL.LU R5, [R1+0x2b1c] ;  /* 0x002b1c0001057983 */ /* 0x000f280000300800 */
[----:B------:R1:W-:Y:S04]  /*45050*/  STL.64 [R1+0x2a18], R24 ;  /* 0x002a181801007387 */ /* 0x0003e80000100a00 */
[----:B0-----:R-:W2:Y:S04]  /*45060*/  LDL.LU R12, [R1+0xf0] ;  /* 0x0000f000010c7983 */ /* 0x001ea80000300800 */
[----:B------:R-:W2:Y:S04]  /*45070*/  LDL.LU R13, [R1+0xf4] ;  /* 0x0000f400010d7983 */ /* 0x000ea80000300800 */
[----:B------:R-:W2:Y:S04]  /*45080*/  LDL.LU R14, [R1+0xf8] ;  /* 0x0000f800010e7983 */ /* 0x000ea80000300800 */
[----:B------:R-:W2:Y:S01]  /*45090*/  LDL.LU R15, [R1+0xfc] ;  /* 0x0000fc00010f7983 */ /* 0x000ea20000300800 */
[----:B-1----:R-:W-:-:S02]  /*450a0*/  IMAD.MOV.U32 R24, RZ, RZ, R4 ;  /* 0x000000ffff187224 */ /* 0x002fc400078e0004 */
[----:B------:R-:W-:Y:S01]  /*450b0*/  IMAD.MOV.U32 R25, RZ, RZ, R7 ;  /* 0x000000ffff197224 */ /* 0x000fe200078e0007 */
[----:B--2---:R-:W-:Y:S04]  /*450c0*/  STL.64 [R1+0x2a28], R14 ;  /* 0x002a280e01007387 */ /* 0x004fe80000100a00 */
[----:B------:R0:W-:Y:S04]  /*450d0*/  STL.64 [R1+0x2a20], R12 ;  /* 0x002a200c01007387 */ /* 0x0001e80000100a00 */
[----:B------:R-:W2:Y:S04]  /*450e0*/  LDL.LU R4, [R1+0x2b18] ;  /* 0x002b180001047983 */ /* 0x000ea80000300800 */
[----:B------:R-:W2:Y:S04]  /*450f0*/  LDL.LU R7, [R1+0x2b14] ;  /* 0x002b140001077983 */ /* 0x000ea80000300800 */
        /* <DEDUP_REMOVED lines=8> */
[----:B------:R-:W-:Y:S04]  /*45180*/  STL.64 [R1+0x2a38], R12 ;  /* 0x002a380c01007387 */ /* 0x000fe80000100a00 */
[----:B------:R-:W2:Y:S04]  /*45190*/  LDL.LU R6, [R1+0x2b10] ;  /* 0x002b100001067983 */ /* 0x000ea80000300800 */
[----:B------:R-:W2:Y:S04]  /*451a0*/  LDL.LU R0, [R1+0x2b0c] ;  /* 0x002b0c0001007983 */ /* 0x000ea80000300800 */
[----:B------:R0:W-:Y:S02]  /*451b0*/  STL.64 [R1+0x2a48], R24 ;  /* 0x002a481801007387 */ /* 0x0001e40000100a00 */
[----:B0-----:R-:W-:-:S02]  /*451c0*/  IMAD.MOV.U32 R24, RZ, RZ, R3 ;  /* 0x000000ffff187224 */ /* 0x001fc400078e0003 */
[----:B---3--:R-:W-:Y:S01]  /*451d0*/  IMAD.MOV.U32 R25, RZ, RZ, R2 ;  /* 0x000000ffff197224 */ /* 0x008fe200078e0002 */
[----:B------:R-:W3:Y:S04]  /*451e0*/  LDL.LU R3, [R1+0x2b08] ;  /* 0x002b080001037983 */ /* 0x000ee80000300800 */
[----:B------:R-:W2:Y:S04]  /*451f0*/  LDL.LU R2, [R1+0x2b04] ;  /* 0x002b040001027983 */ /* 0x000ea80000300800 */
[----:B------:R0:W-:Y:S04]  /*45200*/  STL.64 [R1+0x2a60], R24 ;  /* 0x002a601801007387 */ /* 0x0001e80000100a00 */
[----:B------:R-:W2:Y:S04]  /*45210*/  LDL.LU R12, [R1+0x110] ;  /* 0x00011000010c7983 */ /* 0x000ea80000300800 */
[----:B------:R-:W2:Y:S04]  /*45220*/  LDL.LU R13, [R1+0x114] ;  /* 0x00011400010d7983 */ /* 0x000ea80000300800 */
[----:B------:R-:W2:Y:S04]  /*45230*/  LDL.LU R14, [R1+0x118] ;  /* 0x00011800010e7983 */ /* 0x000ea80000300800 */
[----:B------:R-:W2:Y:S01]  /*45240*/  LDL.LU R15, [R1+0x11c] ;  /* 0x00011c00010f7983 */ /* 0x000ea20000300800 */
[----:B0-----:R-:W-:-:S02]  /*45250*/  IMAD.MOV.U32 R24, RZ, RZ, R29 ;  /* 0x000000ffff187224 */ /* 0x001fc400078e001d */
[----:B------:R-:W-:Y:S01]  /*45260*/  IMAD.MOV.U32 R25, RZ, RZ, R28 ;  /* 0x000000ffff197224 */ /* 0x000fe200078e001c */
[----:B------:R-:W3:Y:S04]  /*45270*/  LDL.LU R29, [R1+0x2b00] ;  /* 0x002b0000011d7983 */ /* 0x000ee80000300800 */
[----:B------:R-:W3:Y:S04]  /*45280*/  LDL.LU R28, [R1+0x2afc] ;  /* 0x002afc00011c7983 */ /* 0x000ee80000300800 */
[----:B------:R-:W-:Y:S04]  /*45290*/  STL.64 [R1+0x2a78], R24 ;  /* 0x002a781801007387 */ /* 0x000fe80000100a00 */
[----:B--2---:R-:W-:Y:S04]  /*452a0*/  STL.64 [R1+0x2a58], R14 ;  /* 0x002a580e01007387 */ /* 0x004fe80000100a00 */
[----:B------:R0:W-:Y:S04]  /*452b0*/  STL.64 [R1+0x2a50], R12 ;  /* 0x002a500c01007387 */ /* 0x0001e80000100a00 */
[----:B0-----:R-:W2:Y:S04]  /*452c0*/  LDL.LU R12, [R1+0x120] ;  /* 0x00012000010c7983 */ /* 0x001ea80000300800 */
[----:B------:R-:W2:Y:S04]  /*452d0*/  LDL.LU R13, [R1+0x124] ;  /* 0x00012400010d7983 */ /* 0x000ea80000300800 */
[----:B------:R-:W2:Y:S04]  /*452e0*/  LDL.LU R14, [R1+0x128] ;  /* 0x00012800010e7983 */ /* 0x000ea80000300800 */
[----:B------:R-:W2:Y:S01]  /*452f0*/  LDL.LU R15, [R1+0x12c] ;  /* 0x00012c00010f7983 */ /* 0x000ea20000300800 */
[----:B------:R-:W-:-:S02]  /*45300*/  IMAD.MOV.U32 R24, RZ, RZ, R4 ;  /* 0x000000ffff187224 */ /* 0x000fc400078e0004 */
[----:B----4-:R-:W-:Y:S01]  /*45310*/  IMAD.MOV.U32 R25, RZ, RZ, R5 ;  /* 0x000000ffff197224 */ /* 0x010fe200078e0005 */
[----:B------:R-:W4:Y:S04]  /*45320*/  LDL.LU R4, [R1+0x2af8] ;  /* 0x002af80001047983 */ /* 0x000f280000300800 */
[----:B------:R-:W4:Y:S04]  /*45330*/  LDL.LU R5, [R1+0x2af4] ;  /* 0x002af40001057983 */ /* 0x000f280000300800 */
        /* <DEDUP_REMOVED lines=8> */
[----:B------:R-:W-:Y:S01]  /*453c0*/  IMAD.MOV.U32 R25, RZ, RZ, R7 ;  /* 0x000000ffff197224 */ /* 0x000fe200078e0007 */
        /* <DEDUP_REMOVED lines=9> */
[----:B---3--:R-:W-:-:S02]  /*45460*/  IMAD.MOV.U32 R24, RZ, RZ, R3 ;  /* 0x000000ffff187224 */ /* 0x008fc400078e0003 */
        /* <DEDUP_REMOVED lines=12> */
[----:B------:R-:W3:Y:S04]  /*45530*/  LDL.LU R28, [R1+0x2ae0] ;  /* 0x002ae000011c7983 */ /* 0x000ee80000300800 */
[----:B------:R-:W3:Y:S04]  /*45540*/  LDL.LU R29, [R1+0x2adc] ;  /* 0x002adc00011d7983 */ /* 0x000ee80000300800 */
[----:B--2---:R-:W-:Y:S04]  /*45550*/  STL.64 [R1+0x2ab8], R14 ;  /* 0x002ab80e01007387 */ /* 0x004fe80000100a00 */
[----:B------:R0:W-:Y:S04]  /*45560*/  STL.64 [R1+0x2ab0], R12 ;  /* 0x002ab00c01007387 */ /* 0x0001e80000100a00 */
[----:B0-----:R-:W2:Y:S04]  /*45570*/  LDL.LU R12, [R1+0x160] ;  /* 0x00016000010c7983 */ /* 0x001ea80000300800 */
[----:B------:R-:W2:Y:S04]  /*45580*/  LDL.LU R13, [R1+0x164] ;  /* 0x00016400010d7983 */ /* 0x000ea80000300800 */
[----:B------:R-:W2:Y:S04]  /*45590*/  LDL.LU R14, [R1+0x168] ;  /* 0x00016800010e7983 */ /* 0x000ea80000300800 */
[----:B------:R-:W2:Y:S04]  /*455a0*/  LDL.LU R15, [R1+0x16c] ;  /* 0x00016c00010f7983 */ /* 0x000ea80000300800 */
[----:B--2---:R-:W-:Y:S04]  /*455b0*/  STL.64 [R1+0x2ad0], R14 ;  /* 0x002ad00e01007387 */ /* 0x004fe80000100a00 */
[----:B------:R0:W-:Y:S04]  /*455c0*/  STL.64 [R1+0x2ac8], R12 ;  /* 0x002ac80c01007387 */ /* 0x0001e80000100a00 */
[----:B0-----:R-:W4:Y:S04]  /*455d0*/  LDL.LU R12, [R1+0x2e0] ;  /* 0x0002e000010c7983 */ /* 0x001f280000300800 */
[----:B------:R-:W4:Y:S04]  /*455e0*/  LDL.LU R13, [R1+0x2e4] ;  /* 0x0002e400010d7983 */ /* 0x000f280000300800 */
        /* <DEDUP_REMOVED lines=10> */
[----:B------:R-:W-:Y:S04]  /*45690*/  STL.64 [R1+0x2848], R18 ;  /* 0x0028481201007387 */ /* 0x000fe80000100a00 */
[----:B------:R0:W-:Y:S04]  /*456a0*/  STL.64 [R1+0x2840], R16 ;  /* 0x0028401001007387 */ /* 0x0001e80000100a00 */
[----:B0-----:R-:W2:Y:S04]  /*456b0*/  LDL.LU.64 R16, [R1+0x1d0] ;  /* 0x0001d00001107983 */ /* 0x001ea80000300a00 */
[----:B------:R-:W2:Y:S04]  /*456c0*/  LDL.64 R18, [R1+0x1d8] ;  /* 0x0001d80001127983 */ /* 0x000ea80000100a00 */
[----:B--2---:R-:W-:Y:S04]  /*456d0*/  STL.64 [R1+0x29a0], R18 ;  /* 0x0029a01201007387 */ /* 0x004fe80000100a00 */
[----:B------:R3:W-:Y:S02]  /*456e0*/  STL.64 [R1+0x2998], R16 ;  /* 0x0029981001007387 */ /* 0x0007e40000100a00 */
[----:B---3--:R-:W-:-:S02]  /*456f0*/  IMAD.MOV.U32 R16, RZ, RZ, R3 ;  /* 0x000000ffff107224 */ /* 0x008fc400078e0003 */
[----:B------:R-:W2:Y:S04]  /*45700*/  LDL.LU R3, [R1+0x2ad8] ;  /* 0x002ad80001037983 */ /* 0x000ea80000300800 */
[----:B------:R-:W3:Y:S04]  /*45710*/  LDL.LU R17, [R1+0x2b4] ;  /* 0x0002b40001117983 */ /* 0x000ee80000300800 */
[----:B------:R-:W2:Y:S04]  /*45720*/  LDL.LU R18, [R1+0x2b8] ;  /* 0x0002b80001127983 */ /* 0x000ea80000300800 */
[----:B------:R-:W2:Y:S01]  /*45730*/  LDL.LU R19, [R1+0x2bc] ;  /* 0x0002bc0001137983 */ /* 0x000ea20000300800 */
[C---:B----4-:R-:W-:Y:S03]  /*45740*/  HMMA.16816.F32 R24, R4.reuse, R24, R12 ;  /* 0x000000180418723c */ /* 0x050fe6000000180c */
[----:B--2---:R-:W-:Y:S04]  /*45750*/  STL.64 [R1+0x29b8], R18 ;  /* 0x0029b81201007387 */ /* 0x004fe80000100a00 */
[----:B---3--:R-:W-:Y:S04]  /*45760*/  STL.64 [R1+0x29b0], R16 ;  /* 0x0029b01001007387 */ /* 0x008fe80000100a00 */
        /* <DEDUP_REMOVED lines=54> */
[----:B------:R-:W2:Y:S01]  /*45ad0*/  LDL.LU.64 R12, [R1+0x29f8] ;  /* 0x0029f800010c7983 */ /* 0x000ea20000300a00 */
[----:B------:R-:W-:-:S02]  /*45ae0*/  IMAD.MOV.U32 R18, RZ, RZ, R3 ;  /* 0x000000ffff127224 */ /* 0x000fc400078e0003 */
[----:B------:R-:W-:Y:S02]  /*45af0*/  IMAD.MOV.U32 R19, RZ, RZ, R0 ;  /* 0x000000ffff137224 */ /* 0x000fe400078e0000 */
[----:B------:R-:W-:Y:S02]  /*45b00*/  IMAD.MOV.U32 R16, RZ, RZ, R29 ;  /* 0x000000ffff107224 */ /* 0x000fe400078e001d */
[----:B------:R-:W-:-:S10]  /*45b10*/  IMAD.MOV.U32 R17, RZ, RZ, R28 ;  /* 0x000000ffff117224 */ /* 0x000fd400078e001c */
[----:B------:R-:W-:Y:S04]  /*45b20*/  STL.64 [R1+0xe0], R24 ;  /* 0x0000e01801007387 */ /* 0x000fe80000100a00 */
[----:B------:R0:W-:Y:S04]  /*45b30*/  STL.64 [R1+0xe8], R26 ;  /* 0x0000e81a01007387 */ /* 0x0001e80000100a00 */
[----:B0-----:R-:W3:Y:S04]  /*45b40*/  LDL.LU.64 R26, [R1+0x29f0] ;  /* 0x0029f000011a7983 */ /* 0x001ee80000300a00 */
[----:B------:R-:W3:Y:S01]  /*45b50*/  LDL.LU.64 R24, [R1+0x29e8] ;  /* 0x0029e80001187983 */ /* 0x000ee20000300a00 */
[----:B--2---:R-:W-:Y:S03]  /*45b60*/  HMMA.16816.F32 R12, R4, R12, R20 ;  /* 0x0000000c040c723c */ /* 0x004fe60000001814 */
[----:B------:R-:W2:-:S15]  /*45b70*/  LDL.LU.64 R20, [R1+0x29e0] ;  /* 0x0029e00001147983 */ /* 0x000e9e0000300a00 */
[----:B------:R-:W-:Y:S01]  /*45b80*/  NOP ;  /* 0x0000000000007918 */ /* 0x000fe20000000000 */
[----:B------:R-:W-:Y:S02]  /*45b90*/  IMAD.MOV.U32 R3, RZ, RZ, R14 ;  /* 0x000000ffff037224 */ /* 0x000fe400078e000e */
[----:B------:R-:W-:Y:S02]  /*45ba0*/  IMAD.MOV.U32 R0, RZ, RZ, R15 ;  /* 0x000000ffff007224 */ /* 0x000fe400078e000f */
[----:B------:R-:W-:Y:S02]  /*45bb0*/  IMAD.MOV.U32 R29, RZ, RZ, R12 ;  /* 0x000000ffff1d7224 */ /* 0x000fe400078e000c */
[----:B------:R-:W-:Y:S01]  /*45bc0*/  IMAD.MOV.U32 R28, RZ, RZ, R13 ;  /* 0x000000ffff1c7224 */ /* 0x000fe200078e000d */
[----:B------:R-:W4:Y:S04]  /*45bd0*/  LDL.LU.64 R14, [R1+0x29d8] ;  /* 0x0029d800010e7983 */ /* 0x000f280000300a00 */
[----:B------:R-:W2:Y:S04]  /*45be0*/  LDL.LU.64 R12, [R1+0x29d0] ;  /* 0x0029d000010c7983 */ /* 0x000ea80000300a00 */
[----:B------:R-:W-:Y:S04]  /*45bf0*/  STL [R1+0x2894], R0 ;  /* 0x0028940001007387 */ /* 0x000fe80000100800 */
[----:B------:R-:W-:Y:S04]  /*45c00*/  STL [R1+0x2890], R3 ;  /* 0x0028900301007387 */ /* 0x000fe80000100800 */
[----:B------:R-:W-:Y:S04]  /*45c10*/  STL [R1+0x288c], R28 ;  /* 0x00288c1c01007387 */ /* 0x000fe80000100800 */
[----:B------:R-:W-:Y:S01]  /*45c20*/  STL [R1+0x2888], R29 ;  /* 0x0028881d01007387 */ /* 0x000fe20000100800 */
[----:B--2---:R-:W-:-:S15]  /*45c30*/  HMMA.16816.F32 R8, R4, R12, R8 ;  /* 0x0000000c0408723c */ /* 0x004fde0000001808 */
[----:B------:R-:W-:-:S04]  /*45c40*/  NOP ;  /* 0x0000000000007918 */ /* 0x000fc80000000000 */
[----:B------:R-:W-:Y:S04]  /*45c50*/  STL.64 [R1+0xc0], R8 ;  /* 0x0000c00801007387 */ /* 0x000fe80000100a00 */
[----:B------:R0:W-:Y:S04]  /*45c60*/  STL.64 [R1+0xc8], R10 ;  /* 0x0000c80a01007387 */ /* 0x0001e80000100a00 */
[----:B0-----:R-:W2:Y:S04]  /*45c70*/  LDL.LU.64 R10, [R1+0x29c8] ;  /* 0x0029c800010a7983 */ /* 0x001ea80000300a00 */
[----:B------:R-:W3:Y:S01]  /*45c80*/  LDL.LU.64 R8, [R1+0x29c0] ;  /* 0x0029c00001087983 */ /* 0x000ee20000300a00 */
[C---:B------:R-:W-:Y:S08]  /*45c90*/  HMMA.16816.F32 R20, R4.reuse, R20, R16 ;  /* 0x000000140414723c */ /* 0x040ff00000001810 */
[----:B---3--:R-:W-:-:S15]  /*45ca0*/  HMMA.16816.F32 R24, R4, R8, R24 ;  /* 0x000000080418723c */ /* 0x008fde0000001818 */
[----:B------:R-:W-:-:S04]  /*45cb0*/  NOP ;  /* 0x0000000000007918 */ /* 0x000fc80000000000 */
[----:B------:R0:W-:Y:S04]  /*45cc0*/  STL.64 [R1+0x2738], R26 ;  /* 0x0027381a01007387 */ /* 0x0001e80000100a00 */
[----:B------:R-:W-:Y:S04]  /*45cd0*/  STL.64 [R1+0x2730], R24 ;  /* 0x0027301801007387 */ /* 0x000fe80000100a00 */
[----:B0-----:R-:W3:Y:S04]  /*45ce0*/  LDL.LU R26, [R1+0x8] ;  /* 0x00000800011a7983 */ /* 0x001ee80000300800 */
[----:B------:R-:W3:Y:S04]  /*45cf0*/  LDL.LU R27, [R1+0xc] ;  /* 0x00000c00011b7983 */ /* 0x000ee80000300800 */
        /* <DEDUP_REMOVED lines=12> */
[----:B--2---:R-:W-:Y:S02]  /*45dc0*/  HMMA.16816.F32 R4, R4, R16, R20 ;  /* 0x000000100404723c */ /* 0x004fe40000001814 */
[----:B------:R-:W2:Y:S04]  /*45dd0*/  LDL.LU.64 R22, [R1+0x2980] ;  /* 0x0029800001167983 */ /* 0x000ea80000300a00 */
[----:B------:R-:W2:-:S13]  /*45de0*/  LDL.LU.64 R20, [R1+0x2978] ;  /* 0x0029780001147983 */ /* 0x000e9a0000300a00 */
[----:B------:R-:W-:Y:S02]  /*45df0*/  IMAD.MOV.U32 R13, RZ, RZ, R4 ;  /* 0x000000ffff0d7224 */ /* 0x000fe400078e0004 */
[----:B------:R-:W-:Y:S01]  /*45e00*/  IMAD.MOV.U32 R12, RZ, RZ, R5 ;  /* 0x000000ffff0c7224 */ /* 0x000fe200078e0005 */
[----:B------:R-:W2:Y:S01]  /*45e10*/  LDL.LU R4, [R1+0x280] ;  /* 0x0002800001047983 */ /* 0x000ea20000300800 */
[----:B------:R-:W-:-:S03]  /*45e20*/  IMAD.MOV.U32 R9, RZ, RZ, R6 ;  /* 0x000000ffff097224 */ /* 0x000fc600078e0006 */
[----:B------:R-:W2:Y:S01]  /*45e30*/  LDL.LU R5, [R1+0x284] ;  /* 0x0002840001057983 */ /* 0x000ea20000300800 */
[----:B------:R-:W-:-:S03]  /*45e40*/  IMAD.MOV.U32 R8, RZ, RZ, R7 ;  /* 0x000000ffff087224 */ /* 0x000fc600078e0007 */
[----:B------:R-:W2:Y:S04]  /*45e50*/  LDL.LU R6, [R1+0x288] ;  /* 0x0002880001067983 */ /* 0x000ea80000300800 */
[----:B------:R-:W2:Y:S04]  /*45e60*/  LDL.LU R7, [R1+0x28c] ;  /* 0x00028c0001077983 */ /* 0x000ea80000300800 */
[----:B----4-:R0:W-:Y:S04]  /*45e70*/  STL.64 [R1+0x28c8], R14 ;  /* 0x0028c80e01007387 */ /* 0x0101e80000100a00 */
[----:B------:R-:W-:Y:S04]  /*45e80*/  STL.64 [R1+0x28c0], R12 ;  /* 0x0028c00c01007387 */ /* 0x000fe80000100a00 */
[----:B0-----:R-:W4:Y:S04]  /*45e90*/  LDL.LU.64 R14, [R1+0x98] ;  /* 0x00009800010e7983 */ /* 0x001f280000300a00 */
[----:B------:R0:W-:Y:S04]  /*45ea0*/  STL.64 [R1+0x28b8], R10 ;  /* 0x0028b80a01007387 */ /* 0x0001e80000100a00 */
[----:B------:R-:W-:Y:S04]  /*45eb0*/  STL.64 [R1+0x28b0], R8 ;  /* 0x0028b00801007387 */ /* 0x000fe80000100a00 */
[----:B0-----:R-:W2:Y:S04]  /*45ec0*/  LDL.LU.64 R10, [R1+0xa8] ;  /* 0x0000a800010a7983 */ /* 0x001ea80000300a00 */
[----:B------:R0:W-:Y:S04]  /*45ed0*/  STL.64 [R1+0x2858], R18 ;  /* 0x0028581201007387 */ /* 0x0001e80000100a00 */
[----:B------:R-:W3:Y:S04]  /*45ee0*/  LDL.LU R16, [R1+0x290] ;  /* 0x0002900001107983 */ /* 0x000ee80000300800 */
[----:B------:R-:W3:Y:S04]  /*45ef0*/  LDL.LU R17, [R1+0x294] ;  /* 0x0002940001117983 */ /* 0x000ee80000300800 */
[----:B0-----:R-:W3:Y:S01]  /*45f00*/  LDL.LU R18, [R1+0x298] ;  /* 0x0002980001127983 */ /* 0x001ee20000300800 */
[----:B------:R-:W-:-:S02]  /*45f10*/  IMAD.MOV.U32 R19, RZ, RZ, R2 ;  /* 0x000000ffff137224 */ /* 0x000fc400078e0002 */
[----:B--2---:R-:W-:Y:S02]  /*45f20*/  IMAD.MOV.U32 R25, RZ, RZ, R10 ;  /* 0x000000ffff197224 */ /* 0x004fe400078e000a */
[----:B------:R-:W-:-:S03]  /*45f30*/  IMAD.MOV.U32 R24, RZ, RZ, R11 ;  /* 0x000000ffff187224 */ /* 0x000fc600078e000b */
[C---:B---3--:R-:W-:Y:S08]  /*45f40*/  HMMA.16816.F32 R16, R20.reuse, R10, R16 ;  /* 0x0000000a1410723c */ /* 0x048ff00000001810 */
[----:B----4-:R-:W-:Y:S11]  /*45f50*/  HMMA.16816.F32 R8, R20, R14, R4 ;  /* 0x0000000e1408723c */ /* 0x010ff60000001804 */
[----:B------:R-:W-:Y:S04]  /*45f60*/  STL.64 [R1+0x290], R16 ;  /* 0x0002901001007387 */ /* 0x000fe80000100a00 */
[----:B------:R-:W-:Y:S04]  /*45f70*/  STL.64 [R1+0x298], R18 ;  /* 0x0002981201007387 */ /* 0x000fe80000100a00 */
[----:B------:R-:W-:Y:S04]  /*45f80*/  STL [R1+0x289c], R24 ;  /* 0x00289c1801007387 */ /* 0x000fe80000100800 */
[----:B------:R-:W-:Y:S04]  /*45f90*/  STL [R1+0x2898], R25 ;  /* 0x0028981901007387 */ /* 0x000fe80000100800 */
[----:B------:R-:W-:Y:S04]  /*45fa0*/  STL.64 [R1+0x2910], R26 ;  /* 0x0029101a01007387 */ /* 0x000fe80000100a00 */
[----:B------:R0:W-:Y:S04]  /*45fb0*/  STL.64 [R1+0x280], R8 ;  /* 0x0002800801007387 */ /* 0x0001e80000100a00 */
[----:B------:R1:W-:Y:S01]  /*45fc0*/  STL [R1+0x288], R10 ;  /* 0x0002880a01007387 */ /* 0x0003e20000100800 */
[----:B------:R-:W-:-:S03]  /*45fd0*/  IMAD.MOV.U32 R2, RZ, RZ, R11 ;  /* 0x000000ffff027224 */ /* 0x000fc600078e000b */
[----:B0-----:R-:W2:Y:S04]  /*45fe0*/  LDL.LU R8, [R1+0x1e0] ;  /* 0x0001e00001087983 */ /* 0x001ea80000300800 */
[----:B------:R-:W2:Y:S04]  /*45ff0*/  LDL.LU R9, [R1+0x1e4] ;  /* 0x0001e40001097983 */ /* 0x000ea80000300800 */
[----:B-1----:R-:W3:Y:S04]  /*46000*/  LDL.LU R10, [R1+0x1e8] ;  /* 0x0001e800010a7983 */ /* 0x002ee80000300800 */
[----:B------:R-:W3:Y:S04]  /*46010*/  LDL.LU R11, [R1+0x1ec] ;  /* 0x0001ec00010b7983 */ /* 0x000ee80000300800 */
[----:B---3--:R0:W-:Y:S04]  /*46020*/  STL.64 [R1+0x28d8], R10 ;  /* 0x0028d80a01007387 */ /* 0x0081e80000100a00 */
[----:B--2---:R-:W-:Y:S04]  /*46030*/  STL.64 [R1+0x28d0], R8 ;  /* 0x0028d00801007387 */ /* 0x004fe80000100a00 */
[----:B0-----:R-:W2:Y:S01]  /*46040*/  LDL.LU.64 R10, [R1+0x18] ;  /* 0x00001800010a7983 */ /* 0x001ea20000300a00 */
[----:B------:R-:W-:-:S02]  /*46050*/  IMAD.MOV.U32 R5, RZ, RZ, R14 ;  /* 0x000000ffff057224 */ /* 0x000fc400078e000e */
[----:B------:R-:W-:Y:S01]  /*46060*/  IMAD.MOV.U32 R4, RZ, RZ, R15 ;  /* 0x000000ffff047224 */ /* 0x000fe200078e000f */
[----:B--2---:R-:W-:Y:S04]  /*46070*/  STL.64 [R1+0x28f0], R10 ;  /* 0x0028f00a01007387 */ /* 0x004fe80000100a00 */
[----:B------:R-:W2:Y:S04]  /*46080*/  LDL.LU R12, [R1+0x1f0] ;  /* 0x0001f000010c7983 */ /* 0x000ea80000300800 */
[----:B------:R-:W2:Y:S04]  /*46090*/  LDL.LU R13, [R1+0x1f4] ;  /* 0x0001f400010d7983 */ /* 0x000ea80000300800 */
[----:B------:R-:W3:Y:S04]  /*460a0*/  LDL.LU R14, [R1+0x1f8] ;  /* 0x0001f800010e7983 */ /* 0x000ee80000300800 */
[----:B------:R-:W3:Y:S04]  /*460b0*/  LDL.LU R15, [R1+0x1fc] ;  /* 0x0001fc00010f7983 */ /* 0x000ee80000300800 */
[----:B------:R-:W4:Y:S04]  /*460c0*/  LDL.LU R24, [R1+0x220] ;  /* 0x0002200001187983 */ /* 0x000f280000300800 */
[----:B------:R-:W4:Y:S04]  /*460d0*/  LDL.LU R25, [R1+0x224] ;  /* 0x0002240001197983 */ /* 0x000f280000300800 */
[----:B------:R-:W2:Y:S04]  /*460e0*/  LDL.LU R26, [R1+0x228] ;  /* 0x00022800011a7983 */ /* 0x000ea80000300800 */
[----:B------:R-:W2:Y:S04]  /*460f0*/  LDL.LU R27, [R1+0x22c] ;  /* 0x00022c00011b7983 */ /* 0x000ea80000300800 */
[----:B--2---:R0:W-:Y:S04]  /*46100*/  STL.64 [R1+0x2920], R26 ;  /* 0x0029201a01007387 */ /* 0x0041e80000100a00 */
[----:B----4-:R-:W-:Y:S04]  /*46110*/  STL.64 [R1+0x2918], R24 ;  /* 0x0029181801007387 */ /* 0x010fe80000100a00 */
[----:B0-----:R-:W2:Y:S04]  /*46120*/  LDL.LU.64 R26, [R1+0x48] ;  /* 0x00004800011a7983 */ /* 0x001ea80000300a00 */
[----:B--2---:R0:W-:Y:S04]  /*46130*/  STL.64 [R1+0x2930], R26 ;  /* 0x0029301a01007387 */ /* 0x0041e80000100a00 */
[----:B0-----:R-:W2:Y:S04]  /*46140*/  LDL.LU.64 R26, [R1+0x58] ;  /* 0x00005800011a7983 */ /* 0x001ea80000300a00 */
[----:B--2---:R-:W-:Y:S04]  /*46150*/  STL.64 [R1+0x2948], R26 ;  /* 0x0029481a01007387 */ /* 0x004fe80000100a00 */
[----:B------:R-:W2:Y:S04]  /*46160*/  LDL.LU.64 R10, [R1+0x28] ;  /* 0x00002800010a7983 */ /* 0x000ea80000300a00 */
[----:B--2---:R0:W-:Y:S04]  /*46170*/  STL.64 [R1+0x2908], R10 ;  /* 0x0029080a01007387 */ /* 0x0041e80000100a00 */
[----:B0-----:R-:W2:Y:S04]  /*46180*/  LDL.LU.64 R10, [R1+0x38] ;  /* 0x00003800010a7983 */ /* 0x001ea80000300a00 */
[----:B--2---:R0:W-:Y:S04]  /*46190*/  STL.64 [R1+0x2928], R10 ;  /* 0x0029280a01007387 */ /* 0x0041e80000100a00 */
[----:B------:R-:W2:Y:S04]  /*461a0*/  LDL.LU R8, [R1+0x230] ;  /* 0x0002300001087983 */ /* 0x000ea80000300800 */
[----:B------:R-:W2:Y:S04]  /*461b0*/  LDL.LU R9, [R1+0x234] ;  /* 0x0002340001097983 */ /* 0x000ea80000300800 */
[----:B0-----:R-:W4:Y:S04]  /*461c0*/  LDL.LU R10, [R1+0x238] ;  /* 0x00023800010a7983 */ /* 0x001f280000300800 */
[----:B------:R-:W4:Y:S04]  /*461d0*/  LDL.LU R11, [R1+0x23c] ;  /* 0x00023c00010b7983 */ /* 0x000f280000300800 */
[----:B------:R-:W2:Y:S04]  /*461e0*/  LDL.LU R16, [R1+0x260] ;  /* 0x0002600001107983 */ /* 0x000ea80000300800 */
[----:B------:R-:W2:Y:S04]  /*461f0*/  LDL.LU R17, [R1+0x264] ;  /* 0x0002640001117983 */ /* 0x000ea80000300800 */
[----:B------:R-:W2:Y:S04]  /*46200*/  LDL.LU R18, [R1+0x268] ;  /* 0x0002680001127983 */ /* 0x000ea80000300800 */
[----:B------:R-:W2:Y:S04]  /*46210*/  LDL.LU R19, [R1+0x26c] ;  /* 0x00026c0001137983 */ /* 0x000ea80000300800 */
[----:B------:R-:W2:Y:S04]  /*46220*/  LDL.LU.64 R26, [R1+0x68] ;  /* 0x00006800011a7983 */ /* 0x000ea80000300a00 */
[----:B--2---:R0:W-:Y:S04]  /*46230*/  STL.64 [R1+0x2960], R26 ;  /* 0x0029601a01007387 */ /* 0x0041e80000100a00 */
[----:B0-----:R-:W2:Y:S04]  /*46240*/  LDL.LU.64 R26, [R1+0x88] ;  /* 0x00008800011a7983 */ /* 0x001ea80000300a00 */
[----:B----4-:R-:W-:Y:S04]  /*46250*/  STL.64 [R1+0x2940], R10 ;  /* 0x0029400a01007387 */ /* 0x010fe80000100a00 */
[----:B------:R0:W-:Y:S04]  /*46260*/  STL.64 [R1+0x2938], R8 ;  /* 0x0029380801007387 */ /* 0x0001e80000100a00 */
[----:B0-----:R-:W4:Y:S04]  /*46270*/  LDL.LU R8, [R1+0x240] ;  /* 0x0002400001087983 */ /* 0x001f280000300800 */
[----:B------:R-:W4:Y:S04]  /*46280*/  LDL.LU R9, [R1+0x244] ;  /* 0x0002440001097983 */ /* 0x000f280000300800 */
[----:B------:R-:W2:Y:S04]  /*46290*/  LDL.LU R10, [R1+0x248] ;  /* 0x00024800010a7983 */ /* 0x000ea80000300800 */
[----:B------:R-:W2:Y:S04]  /*462a0*/  LDL.LU R11, [R1+0x24c] ;  /* 0x00024c00010b7983 */ /* 0x000ea80000300800 */
[----:B--2---:R-:W-:Y:S04]  /*462b0*/  STL.64 [R1+0x2958], R10 ;  /* 0x0029580a01007387 */ /* 0x004fe80000100a00 */
[----:B----4-:R0:W-:Y:S04]  /*462c0*/  STL.64 [R1+0x2950], R8 ;  /* 0x0029500801007387 */ /* 0x0101e80000100a00 */
[----:B0-----:R-:W2:Y:S04]  /*462d0*/  LDL.LU R8, [R1+0x250] ;  /* 0x0002500001087983 */ /* 0x001ea80000300800 */
[----:B------:R-:W2:Y:S04]  /*462e0*/  LDL.LU R9, [R1+0x254] ;  /* 0x0002540001097983 */ /* 0x000ea80000300800 */
[----:B------:R-:W4:Y:S04]  /*462f0*/  LDL.LU R10, [R1+0x258] ;  /* 0x00025800010a7983 */ /* 0x000f280000300800 */
[----:B------:R-:W4:Y:S04]  /*46300*/  LDL.LU R11, [R1+0x25c] ;  /* 0x00025c00010b7983 */ /* 0x000f280000300800 */
[----:B----4-:R0:W-:Y:S04]  /*46310*/  STL.64 [R1+0x2970], R10 ;  /* 0x0029700a01007387 */ /* 0x0101e80000100a00 */
[----:B--2---:R-:W-:Y:S04]  /*46320*/  STL.64 [R1+0x2968], R8 ;  /* 0x0029680801007387 */ /* 0x004fe80000100a00 */
[----:B0-----:R-:W2:Y:S04]  /*46330*/  LDL.LU.64 R10, [R1+0x78] ;  /* 0x00007800010a7983 */ /* 0x001ea80000300a00 */
[----:B---3--:R-:W-:Y:S04]  /*46340*/  STL.64 [R1+0x28e8], R14 ;  /* 0x0028e80e01007387 */ /* 0x008fe80000100a00 */
[----:B------:R0:W-:Y:S04]  /*46350*/  STL.64 [R1+0x28e0], R12 ;  /* 0x0028e00c01007387 */ /* 0x0001e80000100a00 */
[----:B0-----:R-:W3:Y:S04]  /*46360*/  LDL.LU R12, [R1+0x200] ;  /* 0x00020000010c7983 */ /* 0x001ee80000300800 */
[----:B------:R-:W3:Y:S04]  /*46370*/  LDL.LU R13, [R1+0x204] ;  /* 0x00020400010d7983 */ /* 0x000ee80000300800 */
[----:B------:R-:W4:Y:S04]  /*46380*/  LDL.LU R14, [R1+0x208] ;  /* 0x00020800010e7983 */ /* 0x000f280000300800 */
[----:B------:R-:W4:Y:S04]  /*46390*/  LDL.LU R15, [R1+0x20c] ;  /* 0x00020c00010f7983 */ /* 0x000f280000300800 */
[----:B----4-:R-:W-:Y:S04]  /*463a0*/  STL.64 [R1+0x2900], R14 ;  /* 0x0029000e01007387 */ /* 0x010fe80000100a00 */
[----:B---3--:R0:W-:Y:S04]  /*463b0*/  STL.64 [R1+0x28f8], R12 ;  /* 0x0028f80c01007387 */ /* 0x0081e80000100a00 */
[----:B0-----:R-:W3:Y:S04]  /*463c0*/  LDL.LU R12, [R1+0x210] ;  /* 0x00021000010c7983 */ /* 0x001ee80000300800 */
[----:B------:R-:W3:Y:S04]  /*463d0*/  LDL.LU R13, [R1+0x214] ;  /* 0x00021400010d7983 */ /* 0x000ee80000300800 */
[----:B------:R-:W3:Y:S04]  /*463e0*/  LDL.LU R14, [R1+0x218] ;  /* 0x00021800010e7983 */ /* 0x000ee80000300800 */
[----:B------:R-:W3:Y:S04]  /*463f0*/  LDL.LU R15, [R1+0x21c] ;  /* 0x00021c00010f7983 */ /* 0x000ee80000300800 */
[----:B------:R0:W-:Y:S04]  /*46400*/  STL [R1+0x28a4], R4 ;  /* 0x0028a40401007387 */ /* 0x0001e80000100800 */
[----:B------:R1:W-:Y:S04]  /*46410*/  STL [R1+0x28a0], R5 ;  /* 0x0028a00501007387 */ /* 0x0003e80000100800 */
[----:B0-----:R-:W4:Y:S04]  /*46420*/  LDL.LU R4, [R1+0x270] ;  /* 0x0002700001047983 */ /* 0x001f280000300800 */
[----:B-1----:R-:W4:Y:S04]  /*46430*/  LDL.LU R5, [R1+0x274] ;  /* 0x0002740001057983 */ /* 0x002f280000300800 */
[----:B------:R-:W4:Y:S04]  /*46440*/  LDL.LU R6, [R1+0x278] ;  /* 0x0002780001067983 */ /* 0x000f280000300800 */
[----:B------:R-:W4:Y:S04]  /*46450*/  LDL.LU R7, [R1+0x27c] ;  /* 0x00027c0001077983 */ /* 0x000f280000300800 */
[----:B------:R-:W-:Y:S01]  /*46460*/  STL [R1+0x26f0], R2 ;  /* 0x0026f00201007387 */ /* 0x000fe20000100800 */
[----:B----4-:R-:W-:-:S15]  /*46470*/  HMMA.16816.F32 R4, R20, R26, R4 ;  /* 0x0000001a1404723c */ /* 0x010fde0000001804 */
[----:B------:R-:W-:-:S04]  /*46480*/  NOP ;  /* 0x0000000000007918 */ /* 0x000fc80000000000 */
[----:B------:R-:W-:Y:S04]  /*46490*/  STL.64 [R1+0x270], R4 ;  /* 0x0002700401007387 */ /* 0x000fe80000100a00 */
[----:B------:R0:W-:Y:S02]  /*464a0*/  STL.64 [R1+0x278], R6 ;  /* 0x0002780601007387 */ /* 0x0001e40000100a00 */
[----:B0-----:R-:W-:Y:S02]  /*464b0*/  IMAD.MOV.U32 R7, RZ, RZ, R26 ;  /* 0x000000ffff077224 */ /* 0x001fe400078e001a */
[----:B------:R-:W-:Y:S02]  /*464c0*/  IMAD.MOV.U32 R6, RZ, RZ, R27 ;  /* 0x000000ffff067224 */ /* 0x000fe400078e001b */
[----:B--2---:R-:W-:Y:S01]  /*464d0*/  HMMA.16816.F32 R24, R20, R10, R16 ;  /* 0x0000000a1418723c */ /* 0x004fe20000001810 */
[----:B------:R-:W-:Y:S01]  /*464e0*/  IMAD.MOV.U32 R17, RZ, RZ, R10 ;  /* 0x000000ffff117224 */ /* 0x000fe200078e000a */
[----:B------:R-:W-:Y:S01]  /*464f0*/  STL [R1+0x28a8], R7 ;  /* 0x0028a80701007387 */ /* 0x000fe20000100800 */
[----:B------:R-:W-:-:S03]  /*46500*/  IMAD.MOV.U32 R16, RZ, RZ, R11 ;  /* 0x000000ffff107224 */ /* 0x000fc600078e000b */
[----:B------:R-:W2:Y:S04]  /*46510*/  LDL.LU.64 R10, [R1+0x2970] ;  /* 0x00297000010a7983 */ /* 0x000ea80000300a00 */
[----:B------:R-:W2:Y:S09]  /*46520*/  LDL.LU.64 R8, [R1+0x2968] ;  /* 0x0029680001087983 */ /* 0x000eb20000300a00 */
[----:B------:R-:W-:Y:S04]  /*46530*/  STL.64 [R1+0x260], R24 ;  /* 0x0002601801007387 */ /* 0x000fe80000100a00 */
[----:B------:R0:W-:Y:S01]  /*46540*/  STL [R1+0x26c], R27 ;  /* 0x00026c1b01007387 */ /* 0x0001e20000100800 */
[----:B------:R-:W-:-:S03]  /*46550*/  IMAD.MOV.U32 R2, RZ, RZ, R26 ;  /* 0x000000ffff027224 */ /* 0x000fc600078e001a */
[----:B0-----:R-:W2:Y:S04]  /*46560*/  LDL.LU.64 R26, [R1+0x2960] ;  /* 0x00296000011a7983 */ /* 0x001ea80000300a00 */
[----:B------:R0:W-:Y:S01]  /*46570*/  STL [R1+0x2708], R2 ;  /* 0x0027080201007387 */ /* 0x0001e20000100800 */
[----:B--2---:R-:W-:Y:S01]  /*46580*/  HMMA.16816.F32 R8, R20, R26, R8 ;  /* 0x0000001a1408723c */ /* 0x004fe20000001808 */
[----:B------:R-:W-:Y:S02]  /*46590*/  IMAD.MOV.U32 R18, RZ, RZ, R26 ;  /* 0x000000ffff127224 */ /* 0x000fe400078e001a */
[----:B0-----:R-:W-:-:S15]  /*465a0*/  IMAD.MOV.U32 R2, RZ, RZ, R27 ;  /* 0x000000ffff027224 */ /* 0x001fde00078e001b */
[----:B------:R-:W-:Y:S01]  /*465b0*/  NOP ;  /* 0x0000000000007918 */ /* 0x000fe20000000000 */
[----:B------:R-:W-:Y:S04]  /*465c0*/  STL.64 [R1+0x250], R8 ;  /* 0x0002500801007387 */ /* 0x000fe80000100a00 */
[----:B------:R0:W-:Y:S04]  /*465d0*/  STL.64 [R1+0x258], R10 ;  /* 0x0002580a01007387 */ /* 0x0001e80000100a00 */
[----:B0-----:R-:W2:Y:S04]  /*465e0*/  LDL.LU.64 R10, [R1+0x2958] ;  /* 0x00295800010a7983 */ /* 0x001ea80000300a00 */
[----:B------:R-:W2:Y:S04]  /*465f0*/  LDL.LU.64 R8, [R1+0x2950] ;  /* 0x0029500001087983 */ /* 0x000ea80000300a00 */
[----:B------:R-:W2:Y:S02]  /*46600*/  LDL.LU.64 R26, [R1+0x2948] ;  /* 0x00294800011a7983 */ /* 0x000ea40000300a00 */
        /* <DEDUP_REMOVED lines=19> */
[----:B------:R-:W-:-:S15]  /*46740*/  IMAD.MOV.U32 R0, RZ, RZ, R11 ;  /* 0x000000ffff007224 */ /* 0x000fde00078e000b */
[----:B------:R-:W-:-:S03]  /*46750*/  NOP ;  /* 0x0000000000007918 */ /* 0x000fc60000000000 */
[----:B------:R0:W-:Y:S04]  /*46760*/  STL.64 [R1+0x220], R24 ;  /* 0x0002201801007387 */ /* 0x0001e80000100a00 */
[----:B------:R1:W-:Y:S01]  /*46770*/  STL.64 [R1+0x228], R26 ;  /* 0x0002281a01007387 */ /* 0x0003e20000100a00 */
[----:B0-----:R-:W-:-:S03]  /*46780*/  IMAD.MOV.U32 R25, RZ, RZ, R10 ;  /* 0x000000ffff197224 */ /* 0x001fc600078e000a */
[----:B-1----:R-:W2:Y:S04]  /*46790*/  LDL.LU.64 R26, [R1+0x2910] ;  /* 0x00291000011a7983 */ /* 0x002ea80000300a00 */
[----:B------:R-:W3:Y:S02]  /*467a0*/  LDL.LU.64 R10, [R1+0x2908] ;  /* 0x00290800010a7983 */ /* 0x000ee40000300a00 */
[----:B---3--:R-:W-:Y:S01]  /*467b0*/  HMMA.16816.F32 R12, R20, R10, R12 ;  /* 0x0000000a140c723c */ /* 0x008fe2000000180c */
[----:B------:R-:W-:Y:S02]  /*467c0*/  IMAD.MOV.U32 R5, RZ, RZ, R10 ;  /* 0x000000ffff057224 */ /* 0x000fe400078e000a */
[----:B------:R-:W-:-:S15]  /*467d0*/  IMAD.MOV.U32 R24, RZ, RZ, R11 ;  /* 0x000000ffff187224 */ /* 0x000fde00078e000b */
[----:B------:R-:W-:Y:S01]  /*467e0*/  NOP ;  /* 0x0000000000007918 */ /* 0x000fe20000000000 */
[----:B------:R-:W-:Y:S04]  /*467f0*/  STL.64 [R1+0x330], R12 ;  /* 0x0003300c01007387 */ /* 0x000fe80000100a00 */
[----:B------:R0:W-:Y:S04]  /*46800*/  STL.64 [R1+0x338], R14 ;  /* 0x0003380e01007387 */ /* 0x0001e80000100a00 */
[----:B0-----:R-:W3:Y:S04]  /*46810*/  LDL.LU.64 R14, [R1+0x2900] ;  /* 0x00290000010e7983 */ /* 0x001ee80000300a00 */
[----:B------:R-:W3:Y:S04]  /*46820*/  LDL.LU.64 R12, [R1+0x28f8] ;  /* 0x0028f800010c7983 */ /* 0x000ee80000300a00 */
[----:B------:R-:W3:Y:S02]  /*46830*/  LDL.LU.64 R10, [R1+0x28f0] ;  /* 0x0028f000010a7983 */ /* 0x000ee40000300a00 */
[----:B---3--:R-:W-:-:S15]  /*46840*/  HMMA.16816.F32 R12, R20, R10, R12 ;  /* 0x0000000a140c723c */ /* 0x008fde000000180c */
[----:B------:R-:W-:-:S04]  /*46850*/  NOP ;  /* 0x0000000000007918 */ /* 0x000fc80000000000 */
[----:B------:R-:W-:Y:S04]  /*46860*/  STL.64 [R1+0x320], R12 ;  /* 0x0003200c01007387 */ /* 0x000fe80000100a00 */
[----:B------:R0:W-:Y:S04]  /*46870*/  STL.64 [R1+0x328], R14 ;  /* 0x0003280e01007387 */ /* 0x0001e80000100a00 */
[----:B0-----:R-:W2:Y:S04]  /*46880*/  LDL.LU.64 R14, [R1+0x28e8] ;  /* 0x0028e800010e7983 */ /* 0x001ea80000300a00 */
[----:B------:R-:W2:Y:S01]  /*46890*/  LDL.LU.64 R12, [R1+0x28e0] ;  /* 0x0028e000010c7983 */ /* 0x000ea20000300a00 */
[----:B------:R-:W-:-:S02]  /*468a0*/  IMAD.MOV.U32 R7, RZ, RZ, R10 ;  /* 0x000000ffff077224 */ /* 0x000fc400078e000a */
[----:B------:R-:W-:Y:S02]  /*468b0*/  IMAD.MOV.U32 R4, RZ, RZ, R11 ;  /* 0x000000ffff047224 */ /* 0x000fe400078e000b */
[----:B------:R-:W3:Y:S04]  /*468c0*/  LDL.LU.64 R10, [R1+0x28d8] ;  /* 0x0028d800010a7983 */ /* 0x000ee80000300a00 */
[----:B------:R-:W3:Y:S01]  /*468d0*/  LDL.LU.64 R8, [R1+0x28d0] ;  /* 0x0028d00001087983 */ /* 0x000ee20000300a00 */
[----:B--2---:R-:W-:-:S15]  /*468e0*/  HMMA.16816.F32 R12, R20, R26, R12 ;  /* 0x0000001a140c723c */ /* 0x004fde000000180c */
[----:B------:R-:W-:-:S04]  /*468f0*/  NOP ;  /* 0x0000000000007918 */ /* 0x000fc80000000000 */
[----:B------:R-:W-:Y:S04]  /*46900*/  STL.64 [R1+0x310], R12 ;  /* 0x0003100c01007387 */ /* 0x000fe80000100a00 */
[----:B------:R0:W-:Y:S04]  /*46910*/  STL.64 [R1+0x318], R14 ;  /* 0x0003180e01007387 */ /* 0x0001e80000100a00 */
[----:B0-----:R-:W3:Y:S04]  /*46920*/  LDL.LU.64 R14, [R1+0x28c8] ;  /* 0x0028c800010e7983 */ /* 0x001ee80000300a00 */
[----:B------:R-:W2:Y:S04]  /*46930*/  LDL.LU.64 R12, [R1+0x28c0] ;  /* 0x0028c000010c7983 */ /* 0x000ea80000300a00 */
[----:B------:R-:W-:Y:S01]  /*46940*/  STL.64 [R1+0x2750], R26 ;  /* 0x0027501a01007387 */ /* 0x000fe20000100a00 */
[----:B---3--:R-:W-:-:S15]  /*46950*/  HMMA.16816.F32 R8, R20, R14, R8 ;  /* 0x0000000e1408723c */ /* 0x008fde0000001808 */
[----:B------:R-:W-:-:S04]  /*46960*/  NOP ;  /* 0x0000000000007918 */ /* 0x000fc80000000000 */
[----:B------:R-:W-:Y:S04]  /*46970*/  STL.64 [R1+0x300], R8 ;  /* 0x0003000801007387 */ /* 0x000fe80000100a00 */
[----:B------:R0:W-:Y:S04]  /*46980*/  STL.64 [R1+0x308], R10 ;  /* 0x0003080a01007387 */ /* 0x0001e80000100a00 */
[----:B0-----:R-:W3:Y:S04]  /*46990*/  LDL.LU.64 R10, [R1+0x28b8] ;  /* 0x0028b800010a7983 */ /* 0x001ee80000300a00 */
[----:B------:R-:W4:Y:S04]  /*469a0*/  LDL.LU.64 R8, [R1+0x28b0] ;  /* 0x0028b00001087983 */ /* 0x000f280000300a00 */
[----:B------:R-:W-:Y:S04]  /*469b0*/  STL.64 [R1+0x2748], R14 ;  /* 0x0027480e01007387 */ /* 0x000fe80000100a00 */
[----:B--2---:R0:W-:Y:S04]  /*469c0*/  STL.64 [R1+0x2740], R12 ;  /* 0x0027400c01007387 */ /* 0x0041e80000100a00 */
[----:B0-----:R-:W2:Y:S04]  /*469d0*/  LDL.LU R12, [R1+0x1c0] ;  /* 0x0001c000010c7983 */ /* 0x001ea80000300800 */
[----:B------:R-:W2:Y:S04]  /*469e0*/  LDL.LU R13, [R1+0x1c4] ;  /* 0x0001c400010d7983 */ /* 0x000ea80000300800 */
[----:B------:R-:W2:Y:S04]  /*469f0*/  LDL.LU R14, [R1+0x1c8] ;  /* 0x0001c800010e7983 */ /* 0x000ea80000300800 */
[----:B------:R-:W2:Y:S01]  /*46a00*/  LDL.LU R15, [R1+0x1cc] ;  /* 0x0001cc00010f7983 */ /* 0x000ea20000300800 */
[----:B------:R-:W-:-:S02]  /*46a10*/  IMAD.MOV.U32 R26, RZ, RZ, R7 ;  /* 0x000000ffff1a7224 */ /* 0x000fc400078e0007 */
[----:B------:R-:W-:Y:S01]  /*46a20*/  IMAD.MOV.U32 R27, RZ, RZ, R4 ;  /* 0x000000ffff1b7224 */ /* 0x000fe200078e0004 */
[----:B---3--:R-:W-:Y:S01]  /*46a30*/  STL.64 [R1+0x2760], R10 ;  /* 0x0027600a01007387 */ /* 0x008fe20000100a00 */
[----:B--2---:R-:W-:Y:S03]  /*46a40*/  HMMA.16816.F32 R12, R20, R10, R12 ;  /* 0x0000000a140c723c */ /* 0x004fe6000000180c */
[----:B----4-:R0:W-:-:S15]  /*46a50*/  STL.64 [R1+0x2758], R8 ;  /* 0x0027580801007387 */ /* 0x0101de0000100a00 */
[----:B------:R-:W-:Y:S01]  /*46a60*/  NOP ;  /* 0x0000000000007918 */ /* 0x000fe20000000000 */
[----:B------:R-:W-:Y:S04]  /*46a70*/  STL.64 [R1+0x2f0], R12 ;  /* 0x0002f00c01007387 */ /* 0x000fe80000100a00 */
[----:B------:R-:W-:Y:S04]  /*46a80*/  STL.64 [R1+0x2f8], R14 ;  /* 0x0002f80e01007387 */ /* 0x000fe80000100a00 */
[----:B------:R-:W2:Y:S04]  /*46a90*/  LDL.LU R7, [R1+0x28a8] ;  /* 0x0028a80001077983 */ /* 0x000ea80000300800 */
[----:B------:R-:W3:Y:S04]  /*46aa0*/  LDL.LU R4, [R1+0x28a4] ;  /* 0x0028a40001047983 */ /* 0x000ee80000300800 */
[----:B------:R1:W-:Y:S04]  /*46ab0*/  STL.64 [R1+0x2768], R26 ;  /* 0x0027681a01007387 */ /* 0x0003e80000100a00 */
[----:B0-----:R-:W4:Y:S04]  /*46ac0*/  LDL.LU R8, [R1+0xe0] ;  /* 0x0000e00001087983 */ /* 0x001f280000300800 */
[----:B------:R-:W4:Y:S04]  /*46ad0*/  LDL.LU R9, [R1+0xe4] ;  /* 0x0000e40001097983 */ /* 0x000f280000300800 */
[----:B------:R-:W2:Y:S04]  /*46ae0*/  LDL.LU R10, [R1+0xe8] ;  /* 0x0000e800010a7983 */ /* 0x000ea80000300800 */
[----:B------:R-:W2:Y:S01]  /*46af0*/  LDL.LU R11, [R1+0xec] ;  /* 0x0000ec00010b7983 */ /* 0x000ea20000300800 */
[----:B-1----:R-:W-:-:S02]  /*46b00*/  IMAD.MOV.U32 R26, RZ, RZ, R5 ;  /* 0x000000ffff1a7224 */ /* 0x002fc400078e0005 */
        /* <DEDUP_REMOVED lines=29> */
[----:B------:R-:W-:Y:S01]  /*46ce0*/  IMAD.MOV.U32 R27, RZ, RZ, R19 ;  /* 0x000000ffff1b7224 */ /* 0x000fe200078e0013 */
[----:B------:R-:W2:Y:S04]  /*46cf0*/  LDL.LU R29, [R1+0x2888] ;  /* 0x00288800011d7983 */ /* 0x000ea80000300800 */
[----:B------:R0:W-:Y:S04]  /*46d00*/  STL.64 [R1+0x27c8], R26 ;  /* 0x0027c81a01007387 */ /* 0x0001e80000100a00 */
[----:B------:R-:W2:Y:S04]  /*46d10*/  LDL.LU R8, [R1+0x110] ;  /* 0x0001100001087983 */ /* 0x000ea80000300800 */
[----:B------:R-:W2:Y:S04]  /*46d20*/  LDL.LU R9, [R1+0x114] ;  /* 0x0001140001097983 */ /* 0x000ea80000300800 */
[----:B------:R-:W2:Y:S04]  /*46d30*/  LDL.LU R10, [R1+0x118] ;  /* 0x00011800010a7983 */ /* 0x000ea80000300800 */
[----:B------:R-:W2:Y:S01]  /*46d40*/  LDL.LU R11, [R1+0x11c] ;  /* 0x00011c00010b7983 */ /* 0x000ea20000300800 */
[----:B0-----:R-:W-:-:S02]  /*46d50*/  IMAD.MOV.U32 R26, RZ, RZ, R18 ;  /* 0x000000ffff1a7224 */ /* 0x001fc400078e0012 */
[----:B------:R-:W-:-:S05]  /*46d60*/  IMAD.MOV.U32 R27, RZ, RZ, R2 ;  /* 0x000000ffff1b7224 */ /* 0x000fca00078e0002 */
        /* <DEDUP_REMOVED lines=26> */
[----:B---3--:R-:W-:-:S05]  /*46f10*/  IMAD.MOV.U32 R27, RZ, RZ, R4 ;  /* 0x000000ffff1b7224 */ /* 0x008fca00078e0004 */
[----:B------:R-:W-:Y:S04]  /*46f20*/  STL.64 [R1+0x2828], R26 ;  /* 0x0028281a01007387 */ /* 0x000fe80000100a00 */
[----:B--2---:R-:W-:Y:S04]  /*46f30*/  STL.64 [R1+0x2808], R10 ;  /* 0x0028080a01007387 */ /* 0x004fe80000100a00 */
[----:B------:R0:W-:Y:S04]  /*46f40*/  STL.64 [R1+0x2800], R8 ;  /* 0x0028000801007387 */ /* 0x0001e80000100a00 */
[----:B0-----:R-:W2:Y:S04]  /*46f50*/  LDL.LU R8, [R1+0x150] ;  /* 0x0001500001087983 */ /* 0x001ea80000300800 */
[----:B------:R-:W2:Y:S04]  /*46f60*/  LDL.LU R9, [R1+0x154] ;  /* 0x0001540001097983 */ /* 0x000ea80000300800 */
[----:B------:R-:W3:Y:S04]  /*46f70*/  LDL.LU R10, [R1+0x158] ;  /* 0x00015800010a7983 */ /* 0x000ee80000300800 */
[----:B------:R-:W3:Y:S04]  /*46f80*/  LDL.LU R11, [R1+0x15c] ;  /* 0x00015c00010b7983 */ /* 0x000ee80000300800 */
[----:B------:R-:W2:Y:S04]  /*46f90*/  LDL.LU R16, [R1+0x190] ;  /* 0x0001900001107983 */ /* 0x000ea80000300800 */
[----:B------:R-:W2:Y:S04]  /*46fa0*/  LDL.LU R17, [R1+0x194] ;  /* 0x0001940001117983 */ /* 0x000ea80000300800 */
[----:B------:R-:W2:Y:S04]  /*46fb0*/  LDL.LU R18, [R1+0x198] ;  /* 0x0001980001127983 */ /* 0x000ea80000300800 */
[----:B------:R-:W2:Y:S04]  /*46fc0*/  LDL.LU R19, [R1+0x19c] ;  /* 0x00019c0001137983 */ /* 0x000ea80000300800 */
[----:B------:R-:W3:Y:S04]  /*46fd0*/  LDL.LU R4, [R1+0x1a0] ;  /* 0x0001a00001047983 */ /* 0x000ee80000300800 */
[----:B------:R-:W3:Y:S01]  /*46fe0*/  LDL.LU R5, [R1+0x1a4] ;  /* 0x0001a40001057983 */ /* 0x000ee20000300800 */
[----:B------:R-:W-:-:S02]  /*46ff0*/  IMAD.MOV.U32 R26, RZ, RZ, R25 ;  /* 0x000000ffff1a7224 */ /* 0x000fc400078e0019 */
[----:B----4-:R-:W-:Y:S01]  /*47000*/  IMAD.MOV.U32 R27, RZ, RZ, R24 ;  /* 0x000000ffff1b7224 */ /* 0x010fe200078e0018 */
[----:B------:R-:W4:Y:S04]  /*47010*/  LDL.LU R6, [R1+0x1a8] ;  /* 0x0001a80001067983 */ /* 0x000f280000300800 */
[----:B------:R-:W4:Y:S04]  /*47020*/  LDL.LU R7, [R1+0x1ac] ;  /* 0x0001ac0001077983 */ /* 0x000f280000300800 */
[----:B--2---:R-:W-:Y:S04]  /*47030*/  STL.64 [R1+0x2878], R18 ;  /* 0x0028781201007387 */ /* 0x004fe80000100a00 */
[----:B------:R-:W-:Y:S04]  /*47040*/  STL.64 [R1+0x2870], R16 ;  /* 0x0028701001007387 */ /* 0x000fe80000100a00 */
[----:B------:R0:W-:Y:S04]  /*47050*/  STL.64 [R1+0x2850], R26 ;  /* 0x0028501a01007387 */ /* 0x0001e80000100a00 */
[----:B------:R-:W2:Y:S04]  /*47060*/  LDL.LU R24, [R1+0x180] ;  /* 0x0001800001187983 */ /* 0x000ea80000300800 */
[----:B------:R-:W2:Y:S04]  /*47070*/  LDL.LU R25, [R1+0x184] ;  /* 0x0001840001197983 */ /* 0x000ea80000300800 */
[----:B0-----:R-:W2:Y:S04]  /*47080*/  LDL.LU R26, [R1+0x188] ;  /* 0x00018800011a7983 */ /* 0x001ea80000300800 */
[----:B------:R-:W2:Y:S04]  /*47090*/  LDL.LU R27, [R1+0x18c] ;  /* 0x00018c00011b7983 */ /* 0x000ea80000300800 */
[----:B--2---:R0:W-:Y:S04]  /*470a0*/  STL.64 [R1+0x2868], R26 ;  /* 0x0028681a01007387 */ /* 0x0041e80000100a00 */
[----:B------:R-:W-:Y:S04]  /*470b0*/  STL.64 [R1+0x2860], R24 ;  /* 0x0028601801007387 */ /* 0x000fe80000100a00 */
[----:B0-----:R-:W2:Y:S04]  /*470c0*/  LDL.64 R26, [R1+0x1b8] ;  /* 0x0001b800011a7983 */ /* 0x001ea80000100a00 */
[----:B--2---:R0:W-:Y:S04]  /*470d0*/  STL.64 [R1+0x2880], R26 ;  /* 0x0028801a01007387 */ /* 0x0041e80000100a00 */
[----:B0-----:R-:W4:Y:S04]  /*470e0*/  LDL.LU.64 R26, [R1+0xb8] ;  /* 0x0000b800011a7983 */ /* 0x001f280000300a00 */
[----:B---3--:R-:W-:Y:S04]  /*470f0*/  STL.64 [R1+0x2820], R10 ;  /* 0x0028200a01007387 */ /* 0x008fe80000100a00 */
[----:B------:R0:W-:Y:S04]  /*47100*/  STL.64 [R1+0x2818], R8 ;  /* 0x0028180801007387 */ /* 0x0001e80000100a00 */
[----:B0-----:R-:W2:Y:S04]  /*47110*/  LDL.LU R8, [R1+0x160] ;  /* 0x0001600001087983 */ /* 0x001ea80000300800 */
[----:B------:R-:W2:Y:S04]  /*47120*/  LDL.LU R9, [R1+0x164] ;  /* 0x0001640001097983 */ /* 0x000ea80000300800 */
[----:B------:R-:W3:Y:S04]  /*47130*/  LDL.LU R10, [R1+0x168] ;  /* 0x00016800010a7983 */ /* 0x000ee80000300800 */
[----:B------:R-:W3:Y:S01]  /*47140*/  LDL.LU R11, [R1+0x16c] ;  /* 0x00016c00010b7983 */ /* 0x000ee20000300800 */
[----:B------:R-:W-:Y:S01]  /*47150*/  IMAD.MOV.U32 R15, RZ, RZ, R0 ;  /* 0x000000ffff0f7224 */ /* 0x000fe200078e0000 */
[----:B----4-:R-:W-:Y:S01]  /*47160*/  HMMA.16816.F32 R16, R20, R26, R4 ;  /* 0x0000001a1410723c */ /* 0x010fe20000001804 */
[----:B------:R-:W-:-:S02]  /*47170*/  IMAD.MOV.U32 R4, RZ, RZ, R26 ;  /* 0x000000ffff047224 */ /* 0x000fc400078e001a */
[----:B------:R-:W-:Y:S01]  /*47180*/  IMAD.MOV.U32 R2, RZ, RZ, R27 ;  /* 0x000000ffff027224 */ /* 0x000fe200078e001b */
[----:B---3--:R-:W-:Y:S04]  /*47190*/  STL.64 [R1+0x2838], R10 ;  /* 0x0028380a01007387 */ /* 0x008fe80000100a00 */
[----:B--2---:R0:W-:Y:S11]  /*471a0*/  STL.64 [R1+0x2830], R8 ;  /* 0x0028300801007387 */ /* 0x0041f60000100a00 */
[----:B------:R-:W-:Y:S01]  /*471b0*/  IMAD.MOV.U32 R0, RZ, RZ, R19 ;  /* 0x000000ffff007224 */ /* 0x000fe200078e0013 */
[----:B0-----:R-:W2:Y:S04]  /*471c0*/  LDL.LU R8, [R1+0x170] ;  /* 0x0001700001087983 */ /* 0x001ea80000300800 */
[----:B------:R-:W2:Y:S04]  /*471d0*/  LDL.LU R9, [R1+0x174] ;  /* 0x0001740001097983 */ /* 0x000ea80000300800 */
[----:B------:R-:W2:Y:S04]  /*471e0*/  LDL.LU R10, [R1+0x178] ;  /* 0x00017800010a7983 */ /* 0x000ea80000300800 */
[----:B------:R-:W2:Y:S04]  /*471f0*/  LDL.LU R11, [R1+0x17c] ;  /* 0x00017c00010b7983 */ /* 0x000ea80000300800 */
[----:B------:R-:W3:Y:S04]  /*47200*/  LDL.LU.64 R26, [R1+0x2880] ;  /* 0x00288000011a7983 */ /* 0x000ee80000300a00 */
[----:B------:R-:W-:Y:S04]  /*47210*/  STL.64 [R1+0x1a0], R16 ;  /* 0x0001a01001007387 */ /* 0x000fe80000100a00 */
[----:B------:R0:W-:Y:S04]  /*47220*/  STL [R1+0x1a8], R18 ;  /* 0x0001a81201007387 */ /* 0x0001e80000100800 */
[----:B0-----:R-:W3:Y:S04]  /*47230*/  LDL.LU.64 R18, [R1+0x2878] ;  /* 0x0028780001127983 */ /* 0x001ee80000300a00 */
[----:B------:R-:W3:Y:S04]  /*47240*/  LDL.LU.64 R16, [R1+0x2870] ;  /* 0x0028700001107983 */ /* 0x000ee80000300a00 */
[----:B------:R0:W-:Y:S01]  /*47250*/  STL [R1+0x26a0], R0 ;  /* 0x0026a00001007387 */ /* 0x0001e20000100800 */
[----:B------:R-:W-:-:S02]  /*47260*/  IMAD.MOV.U32 R13, RZ, RZ, R28 ;  /* 0x000000ffff0d7224 */ /* 0x000fc400078e001c */
[----:B------:R-:W-:Y:S01]  /*47270*/  IMAD.MOV.U32 R14, RZ, RZ, R3 ;  /* 0x000000ffff0e7224 */ /* 0x000fe200078e0003 */
[----:B---3--:R-:W-:Y:S01]  /*47280*/  HMMA.16816.F32 R16, R20, R26, R16 ;  /* 0x0000001a1410723c */ /* 0x008fe20000001810 */
[----:B0-----:R-:W-:Y:S02]  /*47290*/  IMAD.MOV.U32 R0, RZ, RZ, R27 ;  /* 0x000000ffff007224 */ /* 0x001fe400078e001b */
[----:B------:R-:W3:Y:S04]  /*472a0*/  LDL.LU.64 R26, [R1+0x2868] ;  /* 0x00286800011a7983 */ /* 0x000ee80000300a00 */
[----:B------:R-:W3:-:S12]  /*472b0*/  LDL.LU.64 R24, [R1+0x2860] ;  /* 0x0028600001187983 */ /* 0x000ed80000300a00 */
[----:B------:R-:W-:Y:S01]  /*472c0*/  IMAD.MOV.U32 R28, RZ, RZ, R18 ;  /* 0x000000ffff1c7224 */ /* 0x000fe200078e0012 */
[----:B------:R-:W-:Y:S01]  /*472d0*/  STL [R1+0x190], R16 ;  /* 0x0001901001007387 */ /* 0x000fe20000100800 */
[----:B------:R-:W-:-:S03]  /*472e0*/  IMAD.MOV.U32 R3, RZ, RZ, R19 ;  /* 0x000000ffff037224 */ /* 0x000fc600078e0013 */
[----:B------:R-:W3:Y:S01]  /*472f0*/  LDL.LU.64 R18, [R1+0x2858] ;  /* 0x0028580001127983 */ /* 0x000ee20000300a00 */
[----:B------:R-:W-:Y:S02]  /*47300*/  IMAD.MOV.U32 R12, RZ, RZ, R29 ;  /* 0x000000ffff0c7224 */ /* 0x000fe400078e001d */
[----:B------:R-:W-:Y:S01]  /*47310*/  IMAD.MOV.U32 R29, RZ, RZ, R17 ;  /* 0x000000ffff1d7224 */ /* 0x000fe200078e0011 */
[----:B------:R-:W-:Y:S04]  /*47320*/  STL [R1+0x270c], R3 ;  /* 0x00270c0301007387 */ /* 0x000fe80000100800 */
[----:B------:R0:W-:Y:S04]  /*47330*/  STL [R1+0x26a8], R28 ;  /* 0x0026a81c01007387 */ /* 0x0001e80000100800 */
[----:B0-----:R-:W4:Y:S04]  /*47340*/  LDL R28, [R1+0x708] ;  /* 0x00070800011c7983 */ /* 0x001f280000100800 */
[----:B------:R0:W-:Y:S01]  /*47350*/  STL [R1+0x26a4], R29 ;  /* 0x0026a41d01007387 */ /* 0x0001e20000100800 */
[----:B---3--:R-:W-:Y:S03]  /*47360*/  HMMA.16816.F32 R20, R20, R18, R24 ;  /* 0x000000121414723c */ /* 0x008fe60000001818 */
[----:B------:R-:W2:Y:S01]  /*47370*/  LDL.LU.64 R26, [R1+0x2850] ;  /* 0x00285000011a7983 */ /* 0x000ea20000300a00 */
[----:B0-----:R-:W-:-:S03]  /*47380*/  IMAD.MOV.U32 R29, RZ, RZ, R19 ;  /* 0x000000ffff1d7224 */ /* 0x001fc600078e0013 */
[----:B------:R-:W2:-:S12]  /*47390*/  LDL.LU.64 R18, [R1+0x2848] ;  /* 0x0028480001127983 */ /* 0x000e980000300a00 */
[----:B------:R0:W-:Y:S04]  /*473a0*/  STL.64 [R1+0x180], R20 ;  /* 0x0001801401007387 */ /* 0x0001e80000100a00 */
[----:B------:R1:W-:Y:S04]  /*473b0*/  STL.64 [R1+0x188], R22 ;  /* 0x0001881601007387 */ /* 0x0003e80000100a00 */
[----:B------:R-:W2:Y:S04]  /*473c0*/  LDL.LU.64 R16, [R1+0x2840] ;  /* 0x0028400001107983 */ /* 0x000ea80000300a00 */
[----:B0-----:R-:W3:Y:S04]  /*473d0*/  LDL.LU R20, [R1+0xc0] ;  /* 0x0000c00001147983 */ /* 0x001ee80000300800 */
[----:B------:R-:W3:Y:S04]  /*473e0*/  LDL.LU R21, [R1+0xc4] ;  /* 0x0000c40001157983 */ /* 0x000ee80000300800 */
[----:B-1----:R-:W3:Y:S04]  /*473f0*/  LDL.LU R22, [R1+0xc8] ;  /* 0x0000c80001167983 */ /* 0x002ee80000300800 */
[----:B------:R-:W3:Y:S01]  /*47400*/  LDL.LU R23, [R1+0xcc] ;  /* 0x0000cc0001177983 */ /* 0x000ee20000300800 */
[----:B--2---:R-:W-:Y:S03]  /*47410*/  HMMA.16816.F32 R24, R16, R26, R8 ;  /* 0x0000001a1018723c */ /* 0x004fe60000001808 */
[----:B------:R-:W2:Y:S04]  /*47420*/  LDL.LU.64 R10, [R1+0x2838] ;  /* 0x00283800010a7983 */ /* 0x000ea80000300a00 */
[----:B------:R-:W2:-:S12]  /*47430*/  LDL.LU.64 R8, [R1+0x2830] ;  /* 0x0028300001087983 */ /* 0x000e980000300a00 */
[----:B------:R-:W-:Y:S04]  /*47440*/  STL.64 [R1+0x170], R24 ;  /* 0x0001701801007387 */ /* 0x000fe80000100a00 */
[----:B------:R0:W-:Y:S04]  /*47450*/  STL.64 [R1+0x178], R26 ;  /* 0x0001781a01007387 */ /* 0x0001e80000100a00 */
[----:B0-----:R-:W2:Y:S02]  /*47460*/  LDL.LU.64 R26, [R1+0x2828] ;  /* 0x00282800011a7983 */ /* 0x001ea40000300a00 */
[----:B--2---:R-:W-:Y:S02]  /*47470*/  HMMA.16816.F32 R24, R16, R26, R8 ;  /* 0x0000001a1018723c */ /* 0x004fe40000001808 */
[----:B------:R-:W2:Y:S04]  /*47480*/  LDL.LU.64 R10, [R1+0x2820] ;  /* 0x00282000010a7983 */ /* 0x000ea80000300a00 */
[----:B------:R-:W2:-:S13]  /*47490*/  LDL.LU.64 R8, [R1+0x2818] ;  /* 0x0028180001087983 */ /* 0x000e9a0000300a00 */
        /* <DEDUP_REMOVED lines=52> */
[----:B------:R-:W3:Y:S04]  /*477e0*/  LDL.LU.64 R14, [R1+0x2748] ;  /* 0x00274800010e7983 */ /* 0x000ee80000300a00 */
[----:B------:R-:W2:-:S13]  /*477f0*/  LDL.LU.64 R12, [R1+0x2740] ;  /* 0x00274000010c7983 */ /* 0x000e9a0000300a00 */
[----:B------:R-:W-:Y:S04]  /*47800*/  STL.64 [R1+0x2e0], R24 ;  /* 0x0002e01801007387 */ /* 0x000fe80000100a00 */
[----:B------:R0:W-:Y:S04]  /*47810*/  STL.64 [R1+0x2e8], R26 ;  /* 0x0002e81a01007387 */ /* 0x0001e80000100a00 */
[----:B0-----:R-:W2:Y:S04]  /*47820*/  LDL.LU.64 R26, [R1+0x2738] ;  /* 0x00273800011a7983 */ /* 0x001ea80000300a00 */
[----:B------:R-:W2:Y:S01]  /*47830*/  LDL.LU.64 R24, [R1+0x2730] ;  /* 0x0027300001187983 */ /* 0x000ea20000300a00 */
[----:B---3--:R-:W-:-:S15]  /*47840*/  HMMA.16816.F32 R20, R16, R14, R20 ;  /* 0x0000000e1014723c */ /* 0x008fde0000001814 */
[----:B------:R-:W-:-:S04]  /*47850*/  NOP ;  /* 0x0000000000007918 */ /* 0x000fc80000000000 */
[----:B------:R-:W-:Y:S04]  /*47860*/  STL.64 [R1+0x2d0], R20 ;  /* 0x0002d01401007387 */ /* 0x000fe80000100a00 */
[----:B------:R2:W-:Y:S02]  /*47870*/  STL.64 [R1+0x2d8], R22 ;  /* 0x0002d81601007387 */ /* 0x0005e40000100a00 */
[----:B--2---:R-:W-:-:S15]  /*47880*/  HMMA.16816.F32 R20, R16, R10, R24 ;  /* 0x0000000a1014723c */ /* 0x004fde0000001818 */
[----:B------:R-:W-:-:S04]  /*47890*/  NOP ;  /* 0x0000000000007918 */ /* 0x000fc80000000000 */
[----:B------:R-:W-:Y:S04]  /*478a0*/  STL.64 [R1+0xa0], R20 ;  /* 0x0000a01401007387 */ /* 0x000fe80000100a00 */
[----:B------:R-:W-:Y:S04]  /*478b0*/  STL.64 [R1+0xa8], R22 ;  /* 0x0000a81601007387 */ /* 0x000fe80000100a00 */
[----:B----4-:R-:W0:Y:S04]  /*478c0*/  LDSM.16.MT88.4 R20, [R28+UR5+0x11000] ;  /* 0x011000051c14783b */ /* 0x010e280008004200 */
[----:B------:R1:W-:Y:S04]  /*478d0*/  STL [R1+0x2728], R28 ;  /* 0x0027281c01007387 */ /* 0x0003e80000100800 */
[----:B-1----:R-:W2:Y:S01]  /*478e0*/  LDL R28, [R1+0x344] ;  /* 0x00034400011c7983 */ /* 0x002ea20000100800 */
[----:B------:R-:W-:-:S03]  /*478f0*/  IMAD.MOV.U32 R26, RZ, RZ, R4 ;  /* 0x000000ffff1a7224 */ /* 0x000fc600078e0004 */
[----:B0-----:R-:W-:Y:S04]  /*47900*/  STL.64 [R1+0x2700], R22 ;  /* 0x0027001601007387 */ /* 0x001fe80000100a00 */
[----:B------:R0:W-:Y:S04]  /*47910*/  STL.64 [R1+0x26f8], R20 ;  /* 0x0026f81401007387 */ /* 0x0001e80000100a00 */
[----:B0-----:R-:W3:Y:S04]  /*47920*/  LDL.LU R20, [R1+0x2c0] ;  /* 0x0002c00001147983 */ /* 0x001ee80000300800 */
[----:B------:R-:W3:Y:S04]  /*47930*/  LDL.LU R21, [R1+0x2c4] ;  /* 0x0002c40001157983 */ /* 0x000ee80000300800 */
[----:B------:R-:W3:Y:S04]  /*47940*/  LDL.LU R22, [R1+0x2c8] ;  /* 0x0002c80001167983 */ /* 0x000ee80000300800 */
[----:B------:R-:W3:Y:S01]  /*47950*/  LDL.LU R23, [R1+0x2cc] ;  /* 0x0002cc0001177983 */ /* 0x000ee20000300800 */
[----:B------:R-:W-:-:S03]  /*47960*/  IMAD.MOV.U32 R27, RZ, RZ, R2 ;  /* 0x000000ffff1b7224 */ /* 0x000fc600078e0002 */
[----:B--2---:R-:W0:Y:S04]  /*47970*/  LDSM.16.M88.4 R4, [R28+UR5+0x80] ;  /* 0x000080051c04783b */ /* 0x004e280008000200 */
[----:B0-----:R-:W-:Y:S04]  /*47980*/  STL.64 [R1+0x90], R4 ;  /* 0x0000900401007387 */ /* 0x001fe80000100a00 */
[----:B------:R-:W-:Y:S04]  /*47990*/  STL.64 [R1+0x98], R6 ;  /* 0x0000980601007387 */ /* 0x000fe80000100a00 */
[----:B------:R-:W0:Y:S04]  /*479a0*/  LDSM.16.M88.4 R4, [R28+UR5+0x1080] ;  /* 0x001080051c04783b */ /* 0x000e280008000200 */
[----:B0-----:R-:W-:Y:S01]  /*479b0*/  STL.64 [R1+0x80], R4 ;  /* 0x0000800401007387 */ /* 0x001fe20000100a00 */
[----:B------:R-:W-:-:S03]  /*479c0*/  IMAD.MOV.U32 R3, RZ, RZ, R4 ;  /* 0x000000ffff037224 */ /* 0x000fc600078e0004 */
[----:B------:R-:W-:Y:S01]  /*479d0*/  STL.64 [R1+0x88], R6 ;  /* 0x0000880601007387 */ /* 0x000fe20000100a00 */
[----:B------:R-:W-:-:S03]  /*479e0*/  IMAD.MOV.U32 R2, RZ, RZ, R5 ;  /* 0x000000ffff027224 */ /* 0x000fc600078e0005 */
[----:B------:R-:W0:Y:S04]  /*479f0*/  LDSM.16.M88.4 R4, [R28+UR5+0x2080] ;  /* 0x002080051c04783b */ /* 0x000e280008000200 */
[----:B0-----:R-:W-:Y:S04]  /*47a00*/  STL.64 [R1+0x70], R4 ;  /* 0x0000700401007387 */ /* 0x001fe80000100a00 */
[----:B------:R-:W-:Y:S04]  /*47a10*/  STL.64 [R1+0x78], R6 ;  /* 0x0000780601007387 */ /* 0x000fe80000100a00 */
        /* <DEDUP_REMOVED lines=11> */
[----:B------:R0:W-:Y:S04]  /*47ad0*/  STL.64 [R1+0x38], R6 ;  /* 0x0000380601007387 */ /* 0x0001e80000100a00 */
[----:B0-----:R-:W2:Y:S04]  /*47ae0*/  LDL R7, [R1+0x6d0] ;  /* 0x0006d00001077983 */ /* 0x001ea80000100800 */
[----:B--2---:R0:W-:Y:S04]  /*47af0*/  STL [R1+0x2710], R7 ;  /* 0x0027100701007387 */ /* 0x0041e80000100800 */
[----:B------:R-:W2:Y:S04]  /*47b00*/  LDL.LU R4, [R1+0x2b0] ;  /* 0x0002b00001047983 */ /* 0x000ea80000300800 */
[----:B------:R-:W2:Y:S04]  /*47b10*/  LDL.LU R5, [R1+0x2b4] ;  /* 0x0002b40001057983 */ /* 0x000ea80000300800 */
[----:B------:R-:W4:Y:S04]  /*47b20*/  LDL.LU R6, [R1+0x2b8] ;  /* 0x0002b80001067983 */ /* 0x000f280000300800 */
[----:B0-----:R-:W4:Y:S04]  /*47b30*/  LDL.LU R7, [R1+0x2bc] ;  /* 0x0002bc0001077983 */ /* 0x001f280000300800 */
[----:B----4-:R-:W-:Y:S04]  /*47b40*/  STL.64 [R1+0x2720], R6 ;  /* 0x0027200601007387 */ /* 0x010fe80000100a00 */
[----:B--2---:R3:W-:Y:S02]  /*47b50*/  STL.64 [R1+0x2718], R4 ;  /* 0x0027180401007387 */ /* 0x0047e40000100a00 */
[----:B---3--:R-:W-:Y:S02]  /*47b60*/  HMMA.16816.F32 R4, R16, R26, R20 ;  /* 0x0000001a1004723c */ /* 0x008fe40000001814 */
[----:B------:R-:W0:Y:S04]  /*47b70*/  LDSM.16.M88.4 R24, [R28+UR5+0x7080] ;  /* 0x007080051c18783b */ /* 0x000e280008000200 */
[----:B------:R-:W1:-:S13]  /*47b80*/  LDSM.16.M88.4 R20, [R28+UR5+0x8080] ;  /* 0x008080051c14783b */ /* 0x000e5a0008000200 */
[----:B------:R-:W-:Y:S04]  /*47b90*/  STL.64 [R1+0x2c0], R4 ;  /* 0x0002c00401007387 */ /* 0x000fe80000100a00 */
[----:B------:R-:W-:Y:S04]  /*47ba0*/  STL.64 [R1+0x2c8], R6 ;  /* 0x0002c80601007387 */ /* 0x000fe80000100a00 */
[----:B------:R-:W-:Y:S04]  /*47bb0*/  LDSM.16.M88.4 R4, [R28+UR5+0x9080] ;  /* 0x009080051c04783b */ /* 0x000fe80008000200 */
[----:B0-----:R-:W-:Y:S04]  /*47bc0*/  STL.64 [R1+0x20], R24 ;  /* 0x0000201801007387 */ /* 0x001fe80000100a00 */
[----:B------:R-:W-:Y:S04]  /*47bd0*/  STL.64 [R1+0x28], R26 ;  /* 0x0000281a01007387 */ /* 0x000fe80000100a00 */
[----:B------:R-:W0:Y:S04]  /*47be0*/  LDSM.16.M88.4 R24, [R28+UR5+0xa080] ;  /* 0x00a080051c18783b */ /* 0x000e280008000200 */
[----:B-1----:R1:W-:Y:S04]  /*47bf0*/  STL.64 [R1+0x10], R20 ;  /* 0x0000101401007387 */ /* 0x0023e80000100a00 */
[----:B------:R2:W-:Y:S01]  /*47c00*/  STL.64 [R1+0x18], R22 ;  /* 0x0000181601007387 */ /* 0x0005e20000100a00 */
[----:B-1----:R-:W-:-:S02]  /*47c10*/  IMAD.MOV.U32 R20, RZ, RZ, R13 ;  /* 0x000000ffff147224 */ /* 0x002fc400078e000d */
[----:B------:R-:W-:Y:S02]  /*47c20*/  IMAD.MOV.U32 R21, RZ, RZ, R12 ;  /* 0x000000ffff157224 */ /* 0x000fe400078e000c */
[----:B------:R-:W1:Y:S01]  /*47c30*/  LDSM.16.M88.4 R12, [R28+UR5+0xb080] ;  /* 0x00b080051c0c783b */ /* 0x000e620008000200 */
[----:B--2---:R-:W-:Y:S02]  /*47c40*/  IMAD.MOV.U32 R22, RZ, RZ, R9 ;  /* 0x000000ffff167224 */ /* 0x004fe400078e0009 */
[----:B------:R-:W-:Y:S02]  /*47c50*/  IMAD.MOV.U32 R23, RZ, RZ, R8 ;  /* 0x000000ffff177224 */ /* 0x000fe400078e0008 */
[----:B------:R-:W2:Y:S04]  /*47c60*/  LDSM.16.M88.4 R8, [R28+UR5+0xc080] ;  /* 0x00c080051c08783b */ /* 0x000ea80008000200 */
[----:B0-----:R0:W-:Y:S04]  /*47c70*/  STL.64 [R1+0x2660], R26 ;  /* 0x0026601a01007387 */ /* 0x0011e80000100a00 */
[----:B------:R-:W-:Y:S04]  /*47c80*/  STL.64 [R1], R4 ;  /* 0x0000000401007387 */ /* 0x000fe80000100a00 */
[----:B------:R-:W-:Y:S04]  /*47c90*/  STL.64 [R1+0x8], R6 ;  /* 0x0000080601007387 */ /* 0x000fe80000100a00 */
[----:B------:R-:W3:Y:S04]  /*47ca0*/  LDSM.16.M88.4 R4, [R28+UR5+0xd080] ;  /* 0x00d080051c04783b */ /* 0x000ee80008000200 */
[----:B------:R-:W-:Y:S04]  /*47cb0*/  STL.64 [R1+0x2658], R24 ;  /* 0x0026581801007387 */ /* 0x000fe80000100a00 */
[----:B0-----:R-:W4:Y:S04]  /*47cc0*/  LDL.LU R26, [R1+0x1d8] ;  /* 0x0001d800011a7983 */ /* 0x001f280000300800 */
[----:B-1----:R-:W-:Y:S04]  /*47cd0*/  STL [R1+0x249c], R14 ;  /* 0x00249c0e01007387 */ /* 0x002fe80000100800 */
[----:B------:R-:W-:Y:S04]  /*47ce0*/  STL [R1+0x2498], R15 ;  /* 0x0024980f01007387 */ /* 0x000fe80000100800 */
[----:B------:R0:W-:Y:S04]  /*47cf0*/  STL.64 [R1+0x26e8], R12 ;  /* 0x0026e80c01007387 */ /* 0x0001e80000100a00 */
[----:B0-----:R-:W4:Y:S04]  /*47d00*/  LDL.LU.64 R12, [R1+0x90] ;  /* 0x00009000010c7983 */ /* 0x001f280000300a00 */
[----:B--2---:R0:W-:Y:S04]  /*47d10*/  STL [R1+0x244c], R10 ;  /* 0x00244c0a01007387 */ /* 0x0041e80000100800 */
[----:B------:R1:W-:Y:S04]  /*47d20*/  STL [R1+0x2448], R11 ;  /* 0x0024480b01007387 */ /* 0x0003e80000100800 */
[----:B------:R-:W-:Y:S04]  /*47d30*/  STL.64 [R1+0x26b0], R8 ;  /* 0x0026b00801007387 */ /* 0x000fe80000100a00 */
[----:B0-----:R-:W2:Y:S04]  /*47d40*/  LDL.LU R10, [R1+0x1b8] ;  /* 0x0001b800010a7983 */ /* 0x001ea80000300800 */
[----:B---3--:R-:W-:Y:S04]  /*47d50*/  STL.64 [R1+0xd0], R4 ;  /* 0x0000d00401007387 */ /* 0x008fe80000100a00 */
[----:B------:R-:W-:Y:S04]  /*47d60*/  STL.64 [R1+0xd8], R6 ;  /* 0x0000d80601007387 */ /* 0x000fe80000100a00 */
[----:B------:R-:W0:Y:S01]  /*47d70*/  LDSM.16.M88.4 R4, [R28+UR5+0xe080] ;  /* 0x00e080051c04783b */ /* 0x000e220008000200 */
[----:B------:R-:W-:-:S02]  /*47d80*/  IMAD.MOV.U32 R27, RZ, RZ, R29 ;  /* 0x000000ffff1b7224 */ /* 0x000fc400078e001d */
[----:B-1----:R-:W-:Y:S02]  /*47d90*/  IMAD.MOV.U32 R11, RZ, RZ, R0 ;  /* 0x000000ffff0b7224 */ /* 0x002fe400078e0000 */
[----:B0-----:R-:W-:Y:S01]  /*47da0*/  IMAD.MOV.U32 R29, RZ, RZ, R4 ;  /* 0x000000ffff1d7224 */ /* 0x001fe200078e0004 */
[----:B------:R-:W-:Y:S01]  /*47db0*/  STL.64 [R1+0x1e8], R6 ;  /* 0x0001e80601007387 */ /* 0x000fe20000100a00 */
[----:B------:R-:W-:-:S03]  /*47dc0*/  IMAD.MOV.U32 R0, RZ, RZ, R5 ;  /* 0x000000ffff007224 */ /* 0x000fc600078e0005 */
[----:B------:R0:W1:Y:S04]  /*47dd0*/  LDSM.16.M88.4 R4, [R28+UR5+0xf080] ;  /* 0x00f080051c04783b */ /* 0x0000680008000200 */
[----:B0-----:R-:W3:Y:S04]  /*47de0*/  LDL.LU R28, [R1+0x2728] ;  /* 0x00272800011c7983 */ /* 0x001ee80000300800 */
[----:B-1----:R-:W-:Y:S04]  /*47df0*/  STL.64 [R1+0x210], R4 ;  /* 0x0002100401007387 */ /* 0x002fe80000100a00 */
[----:B------:R0:W-:Y:S04]  /*47e00*/  STL.64 [R1+0x218], R6 ;  /* 0x0002180601007387 */ /* 0x0001e80000100a00 */
[----:B0-----:R-:W2:Y:S04]  /*47e10*/  LDL.LU.64 R6, [R1+0x2720] ;  /* 0x0027200001067983 */ /* 0x001ea80000300a00 */
[----:B------:R-:W2:Y:S02]  /*47e20*/  LDL.LU.64 R4, [R1+0x2718] ;  /* 0x0027180001047983 */ /* 0x000ea40000300a00 */
[----:B--2---:R-:W-:Y:S02]  /*47e30*/  HMMA.16816.F32 R8, R16, R10, R4 ;  /* 0x0000000a1008723c */ /* 0x004fe40000001804 */
[----:B------:R-:W2:-:S15]  /*47e40*/  LDL.LU R7, [R1+0x2710] ;  /* 0x0027100001077983 */ /* 0x000e9e0000300800 */
[----:B------:R-:W-:Y:S02]  /*47e50*/  NOP ;  /* 0x0000000000007918 */ /* 0x000fe40000000000 */
[----:B------:R0:W-:Y:S04]  /*47e60*/  STL.64 [R1+0x2b0], R8 ;  /* 0x0002b00801007387 */ /* 0x0001e80000100a00 */
[----:B------:R-:W-:Y:S04]  /*47e70*/  STL.64 [R1+0x2b8], R10 ;  /* 0x0002b80a01007387 */ /* 0x000fe80000100a00 */
[----:B0-----:R-:W3:Y:S01]  /*47e80*/  LDL.LU.64 R8, [R1+0x50] ;  /* 0x0000500001087983 */ /* 0x001ee20000300a00 */
[----:B----4-:R-:W-:Y:S03]  /*47e90*/  HMMA.16816.F32 R16, R16, R26, R20 ;  /* 0x0000001a1010723c */ /* 0x010fe60000001814 */
[----:B--2---:R-:W0:Y:S04]  /*47ea0*/  LDSM.16.MT88.4 R4, [R7+UR5+0x11000] ;  /* 0x011000050704783b */ /* 0x004e280008004200 */
[----:B---3--:R1:W-:Y:S04]  /*47eb0*/  STL.64 [R1+0x26b8], R8 ;  /* 0x0026b80801007387 */ /* 0x0083e80000100a00 */
[----:B-1----:R-:W2:Y:S04]  /*47ec0*/  LDL.64 R8, [R1+0x60] ;  /* 0x0000600001087983 */ /* 0x002ea80000100a00 */
[----:B--2---:R1:W-:Y:S04]  /*47ed0*/  STL.64 [R1+0x26c8], R8 ;  /* 0x0026c80801007387 */ /* 0x0043e80000100a00 */
[----:B-1----:R-:W2:Y:S04]  /*47ee0*/  LDL.LU.64 R8, [R1+0x70] ;  /* 0x0000700001087983 */ /* 0x002ea80000300a00 */
[----:B--2---:R1:W-:Y:S02]  /*47ef0*/  STL.64 [R1+0x26d0], R8 ;  /* 0x0026d00801007387 */ /* 0x0043e40000100a00 */
[----:B-1----:R-:W-:-:S02]  /*47f00*/  IMAD.MOV.U32 R8, RZ, RZ, R3 ;  /* 0x000000ffff087224 */ /* 0x002fc400078e0003 */
[----:B------:R-:W-:Y:S01]  /*47f10*/  IMAD.MOV.U32 R9, RZ, RZ, R2 ;  /* 0x000000ffff097224 */ /* 0x000fe200078e0002 */
[----:B------:R-:W2:Y:S04]  /*47f20*/  LDL.LU R3, [R1+0x270c] ;  /* 0x00270c0001037983 */ /* 0x000ea80000300800 */
[----:B------:R-:W3:Y:S04]  /*47f30*/  LDL.LU R2, [R1+0x2708] ;  /* 0x0027080001027983 */ /* 0x000ee80000300800 */
[----:B0-----:R-:W-:Y:S04]  /*47f40*/  STL.64 [R1+0x25e8], R6 ;  /* 0x0025e80601007387 */ /* 0x001fe80000100a00 */
[----:B------:R0:W-:Y:S04]  /*47f50*/  STL.64 [R1+0x25e0], R4 ;  /* 0x0025e00401007387 */ /* 0x0001e80000100a00 */
[----:B0-----:R-:W4:Y:S04]  /*47f60*/  LDL.LU R4, [R1+0x290] ;  /* 0x0002900001047983 */ /* 0x001f280000300800 */
[----:B------:R-:W4:Y:S04]  /*47f70*/  LDL.LU R5, [R1+0x294] ;  /* 0x0002940001057983 */ /* 0x000f280000300800 */
[----:B------:R-:W4:Y:S04]  /*47f80*/  LDL.LU R6, [R1+0x298] ;  /* 0x0002980001067983 */ /* 0x000f280000300800 */
[----:B------:R-:W4:Y:S04]  /*47f90*/  LDL.LU R7, [R1+0x29c] ;  /* 0x00029c0001077983 */ /* 0x000f280000300800 */
[----:B------:R-:W4:Y:S04]  /*47fa0*/  LDL.LU.64 R22, [R1+0x2700] ;  /* 0x0027000001167983 */ /* 0x000f280000300a00 */
[----:B------:R-:W4:Y:S04]  /*47fb0*/  LDL.LU.64 R20, [R1+0x26f8] ;  /* 0x0026f80001147983 */ /* 0x000f280000300a00 */
[----:B------:R-:W2:Y:S01]  /*47fc0*/  LDL.64 R24, [R1+0x40] ;  /* 0x0000400001187983 */ /* 0x000ea20000100a00 */
[----:B---3--:R-:W-:-:S03]  /*47fd0*/  IMAD.MOV.U32 R26, RZ, RZ, R2 ;  /* 0x000000ffff1a7224 */ /* 0x008fc600078e0002 */
[----:B--2---:R0:W-:Y:S04]  /*47fe0*/  STL.64 [R1+0x26c0], R24 ;  /* 0x0026c01801007387 */ /* 0x0041e80000100a00 */
[----:B------:R-:W-:Y:S04]  /*47ff0*/  STL.64 [R1+0x2a0], R16 ;  /* 0x0002a01001007387 */ /* 0x000fe80000100a00 */
[----:B------:R4:W-:Y:S04]  /*48000*/  STL.64 [R1+0x2a8], R18 ;  /* 0x0002a81201007387 */ /* 0x0009e80000100a00 */
[----:B0-----:R-:W2:Y:S04]  /*48010*/  LDL.LU R24, [R1+0x260] ;  /* 0x0002600001187983 */ /* 0x001ea80000300800 */
[----:B------:R-:W2:Y:S04]  /*48020*/  LDL.LU R25, [R1+0x264] ;  /* 0x0002640001197983 */ /* 0x000ea80000300800 */
[----:B------:R-:W3:Y:S04]  /*48030*/  LDL.LU R2, [R1+0x26f0] ;  /* 0x0026f00001027983 */ /* 0x000ee80000300800 */
[----:B------:R-:W2:Y:S01]  /*48040*/  LDL.LU R27, [R1+0x26c] ;  /* 0x00026c00011b7983 */ /* 0x000ea20000300800 */
[----:B----4-:R-:W-:Y:S01]  /*48050*/  HMMA.16816.F32 R16, R20, R12, R4 ;  /* 0x0000000c1410723c */ /* 0x010fe20000001804 */
[----:B------:R-:W-:-:S02]  /*48060*/  IMAD.MOV.U32 R5, RZ, RZ, R12 ;  /* 0x000000ffff057224 */ /* 0x000fc400078e000c */
[----:B------:R-:W-:Y:S01]  /*48070*/  IMAD.MOV.U32 R4, RZ, RZ, R13 ;  /* 0x000000ffff047224 */ /* 0x000fe200078e000d */
[----:B--2---:R-:W-:Y:S04]  /*48080*/  STL.64 [R1+0x26e0], R26 ;  /* 0x0026e01a01007387 */ /* 0x004fe80000100a00 */
[----:B------:R0:W-:Y:S04]  /*48090*/  STL.64 [R1+0x26d8], R24 ;  /* 0x0026d81801007387 */ /* 0x0001e80000100a00 */
[----:B0-----:R-:W2:Y:S04]  /*480a0*/  LDL.LU R24, [R1+0x280] ;  /* 0x0002800001187983 */ /* 0x001ea80000300800 */
[----:B------:R-:W2:Y:S04]  /*480b0*/  LDL.LU R25, [R1+0x284] ;  /* 0x0002840001197983 */ /* 0x000ea80000300800 */
[----:B------:R-:W2:Y:S04]  /*480c0*/  LDL.LU R26, [R1+0x288] ;  /* 0x00028800011a7983 */ /* 0x000ea80000300800 */
[----:B------:R-:W4:Y:S01]  /*480d0*/  LDL.LU.64 R12, [R1+0x26e8] ;  /* 0x0026e800010c7983 */ /* 0x000f220000300a00 */
[----:B---3--:R-:W-:-:S02]  /*480e0*/  IMAD.MOV.U32 R27, RZ, RZ, R2 ;  /* 0x000000ffff1b7224 */ /* 0x008fc400078e0002 */
[----:B------:R-:W-:Y:S02]  /*480f0*/  IMAD.MOV.U32 R14, RZ, RZ, R17 ;  /* 0x000000ffff0e7224 */ /* 0x000fe400078e0011 */
[----:B------:R-:W-:Y:S01]  /*48100*/  IMAD.MOV.U32 R15, RZ, RZ, R18 ;  /* 0x000000ffff0f7224 */ /* 0x000fe200078e0012 */
[----:B------:R0:W-:Y:S01]  /*48110*/  STL [R1+0x290], R16 ;  /* 0x0002901001007387 */ /* 0x0001e20000100800 */
[----:B------:R-:W-:-:S03]  /*48120*/  IMAD.MOV.U32 R2, RZ, RZ, R19 ;  /* 0x000000ffff027224 */ /* 0x000fc600078e0013 */
[----:B0-----:R-:W3:Y:S04]  /*48130*/  LDL.LU.64 R16, [R1+0x30] ;  /* 0x0000300001107983 */ /* 0x001ee80000300a00 */
[----:B------:R-:W-:Y:S01]  /*48140*/  STL.64 [R1+0x2650], R14 ;  /* 0x0026500e01007387 */ /* 0x000fe20000100a00 */
[C---:B--2---:R-:W-:Y:S03]  /*48150*/  HMMA.16816.F32 R8, R20.reuse, R8, R24 ;  /* 0x000000081408723c */ /* 0x044fe60000001818 */
[----:B----4-:R0:W-:Y:S04]  /*48160*/  STL.64 [R1+0x2648], R12 ;  /* 0x0026480c01007387 */ /* 0x0101e80000100a00 */
[----:B0-----:R-:W3:Y:S04]  /*48170*/  LDL.LU R12, [R1+0x230] ;  /* 0x00023000010c7983 */ /* 0x001ee80000300800 */
[----:B------:R-:W3:Y:S04]  /*48180*/  LDL.LU R13, [R1+0x234] ;  /* 0x00023400010d7983 */ /* 0x000ee80000300800 */
[----:B------:R-:W3:Y:S04]  /*48190*/  LDL.LU R14, [R1+0x238] ;  /* 0x00023800010e7983 */ /* 0x000ee80000300800 */
[----:B------:R-:W3:Y:S04]  /*481a0*/  LDL.LU R15, [R1+0x23c] ;  /* 0x00023c00010f7983 */ /* 0x000ee80000300800 */
[----:B------:R-:W-:Y:S04]  /*481b0*/  STL [R1+0x2604], R2 ;  /* 0x0026040201007387 */ /* 0x000fe80000100800 */
[----:B------:R0:W-:Y:S04]  /*481c0*/  STL [R1+0x2600], R4 ;  /* 0x0026000401007387 */ /* 0x0001e80000100800 */
[----:B------:R1:W-:Y:S04]  /*481d0*/  STL [R1+0x25fc], R5 ;  /* 0x0025fc0501007387 */ /* 0x0003e80000100800 */
[----:B0-----:R-:W2:Y:S04]  /*481e0*/  LDL.LU R4, [R1+0x270] ;  /* 0x0002700001047983 */ /* 0x001ea80000300800 */
[----:B-1----:R-:W2:Y:S04]  /*481f0*/  LDL.LU R5, [R1+0x274] ;  /* 0x0002740001057983 */ /* 0x002ea80000300800 */
[----:B------:R-:W2:Y:S04]  /*48200*/  LDL.LU R6, [R1+0x278] ;  /* 0x0002780001067983 */ /* 0x000ea80000300800 */
[----:B------:R-:W2:Y:S04]  /*48210*/  LDL.LU R7, [R1+0x27c] ;  /* 0x00027c0001077983 */ /* 0x000ea80000300800 */
[----:B------:R-:W4:Y:S04]  /*48220*/  LDL.LU.64 R26, [R1+0x26e0] ;  /* 0x0026e000011a7983 */ /* 0x000f280000300a00 */
[----:B------:R-:W4:Y:S04]  /*48230*/  LDL.LU.64 R24, [R1+0x26d8] ;  /* 0x0026d80001187983 */ /* 0x000f280000300a00 */
[----:B------:R0:W-:Y:S04]  /*48240*/  STL.64 [R1+0x280], R8 ;  /* 0x0002800801007387 */ /* 0x0001e80000100a00 */
[----:B------:R-:W-:Y:S04]  /*48250*/  STL.64 [R1+0x288], R10 ;  /* 0x0002880a01007387 */ /* 0x000fe80000100a00 */
[----:B0-----:R-:W2:Y:S02]  /*48260*/  LDL.LU.64 R8, [R1+0x26d0] ;  /* 0x0026d00001087983 */ /* 0x001ea40000300a00 */
[----:B--2---:R-:W-:-:S15]  /*48270*/  HMMA.16816.F32 R4, R20, R8, R4 ;  /* 0x000000081404723c */ /* 0x004fde0000001804 */
[----:B------:R-:W-:-:S04]  /*48280*/  NOP ;  /* 0x0000000000007918 */ /* 0x000fc80000000000 */
[----:B------:R0:W-:Y:S04]  /*48290*/  STL.64 [R1+0x270], R4 ;  /* 0x0002700401007387 */ /* 0x0001e80000100a00 */
[----:B------:R-:W-:Y:S01]  /*482a0*/  STL.64 [R1+0x278], R6 ;  /* 0x0002780601007387 */ /* 0x000fe20000100a00 */
[----:B0-----:R-:W-:Y:S02]  /*482b0*/  IMAD.MOV.U32 R4, RZ, RZ, R8 ;  /* 0x000000ffff047224 */ /* 0x001fe400078e0008 */
[----:B------:R-:W-:Y:S02]  /*482c0*/  IMAD.MOV.U32 R5, RZ, RZ, R9 ;  /* 0x000000ffff057224 */ /* 0x000fe400078e0009 */
[----:B------:R-:W4:Y:S04]  /*482d0*/  LDL.LU.64 R8, [R1+0x26c8] ;  /* 0x0026c80001087983 */ /* 0x000f280000300a00 */
[----:B------:R-:W-:Y:S04]  /*482e0*/  STL [R1+0x260c], R5 ;  /* 0x00260c0501007387 */ /* 0x000fe80000100800 */
[----:B------:R0:W-:Y:S04]  /*482f0*/  STL [R1+0x2608], R4 ;  /* 0x0026080401007387 */ /* 0x0001e80000100800 */
[----:B0-----:R-:W2:Y:S04]  /*48300*/  LDL.LU R4, [R1+0x250] ;  /* 0x0002500001047983 */ /* 0x001ea80000300800 */
[----:B------:R-:W2:Y:S04]  /*48310*/  LDL.LU R5, [R1+0x254] ;  /* 0x0002540001057983 */ /* 0x000ea80000300800 */
[----:B------:R-:W2:Y:S04]  /*48320*/  LDL.LU R6, [R1+0x258] ;  /* 0x0002580001067983 */ /* 0x000ea80000300800 */
[----:B------:R-:W2:Y:S01]  /*48330*/  LDL.LU R7, [R1+0x25c] ;  /* 0x00025c0001077983 */ /* 0x000ea20000300800 */
[----:B----4-:R-:W-:Y:S01]  /*48340*/  HMMA.16816.F32 R24, R20, R8, R24 ;  /* 0x000000081418723c */ /* 0x010fe20000001818 */
[----:B------:R-:W-:-:S15]  /*48350*/  IMAD.MOV.U32 R2, RZ, RZ, R9 ;  /* 0x000000ffff027224 */ /* 0x000fde00078e0009 */
[----:B------:R-:W-:-:S03]  /*48360*/  NOP ;  /* 0x0000000000007918 */ /* 0x000fc60000000000 */
[----:B------:R0:W-:Y:S04]  /*48370*/  STL.64 [R1+0x260], R24 ;  /* 0x0002601801007387 */ /* 0x0001e80000100a00 */
[----:B------:R-:W-:Y:S04]  /*48380*/  STL.64 [R1+0x268], R26 ;  /* 0x0002681a01007387 */ /* 0x000fe80000100a00 */
[----:B0-----:R-:W4:Y:S04]  /*48390*/  LDL.LU.64 R24, [R1+0x26c0] ;  /* 0x0026c00001187983 */ /* 0x001f280000300a00 */
[----:B------:R-:W2:Y:S04]  /*483a0*/  LDL.LU.64 R8, [R1+0x26b8] ;  /* 0x0026b80001087983 */ /* 0x000ea80000300a00 */
[----:B------:R-:W-:Y:S01]  /*483b0*/  STL [R1+0x2610], R2 ;  /* 0x0026100201007387 */ /* 0x000fe20000100800 */
[----:B--2---:R-:W-:-:S15]  /*483c0*/  HMMA.16816.F32 R4, R20, R8, R4 ;  /* 0x000000081404723c */ /* 0x004fde0000001804 */
[----:B------:R-:W-:-:S04]  /*483d0*/  NOP ;  /* 0x0000000000007918 */ /* 0x000fc80000000000 */
[----:B------:R0:W-:Y:S04]  /*483e0*/  STL.64 [R1+0x250], R4 ;  /* 0x0002500401007387 */ /* 0x0001e80000100a00 */
[----:B------:R-:W-:Y:S01]  /*483f0*/  STL.64 [R1+0x258], R6 ;  /* 0x0002580601007387 */ /* 0x000fe20000100a00 */
[----:B0-----:R-:W-:Y:S02]  /*48400*/  IMAD.MOV.U32 R4, RZ, RZ, R9 ;  /* 0x000000ffff047224 */ /* 0x001fe400078e0009 */
[----:B------:R-:W-:Y:S02]  /*48410*/  IMAD.MOV.U32 R5, RZ, RZ, R8 ;  /* 0x000000ffff057224 */ /* 0x000fe400078e0008 */
[----:B------:R-:W2:Y:S04]  /*48420*/  LDL.LU.64 R8, [R1+0x26b0] ;  /* 0x0026b00001087983 */ /* 0x000ea80000300a00 */
[----:B------:R0:W-:Y:S04]  /*48430*/  STL [R1+0x2618], R4 ;  /* 0x0026180401007387 */ /* 0x0001e80000100800 */
[----:B------:R1:W-:Y:S04]  /*48440*/  STL [R1+0x2614], R5 ;  /* 0x0026140501007387 */ /* 0x0003e80000100800 */
[----:B0-----:R-:W2:Y:S04]  /*48450*/  LDL.LU R4, [R1+0x240] ;  /* 0x0002400001047983 */ /* 0x001ea80000300800 */
[----:B-1----:R-:W2:Y:S04]  /*48460*/  LDL.LU R5, [R1+0x244] ;  /* 0x0002440001057983 */ /* 0x002ea80000300800 */
[----:B------:R-:W2:Y:S04]  /*48470*/  LDL.LU R6, [R1+0x248] ;  /* 0x0002480001067983 */ /* 0x000ea80000300800 */
[----:B------:R-:W2:Y:S01]  /*48480*/  LDL.LU R7, [R1+0x24c] ;  /* 0x00024c0001077983 */ /* 0x000ea20000300800 */
[----:B----4-:R-:W-:Y:S01]  /*48490*/  IMAD.MOV.U32 R2, RZ, RZ, R25 ;  /* 0x000000ffff027224 */ /* 0x010fe200078e0019 */
[----:B--2---:R-:W-:Y:S02]  /*484a0*/  HMMA.16816.F32 R4, R20, R24, R4 ;  /* 0x000000181404723c */ /* 0x004fe40000001804 */
[----:B------:R-:W2:-:S15]  /*484b0*/  LDL.LU.64 R24, [R1] ;  /* 0x0000000001187983 */ /* 0x000e9e0000300a00 */
[----:B------:R-:W-:Y:S02]  /*484c0*/  NOP ;  /* 0x0000000000007918 */ /* 0x000fe40000000000 */
[----:B------:R-:W-:Y:S04]  /*484d0*/  STL.64 [R1+0x240], R4 ;  /* 0x0002400401007387 */ /* 0x000fe80000100a00 */
[----:B------:R-:W-:Y:S04]  /*484e0*/  STL.64 [R1+0x248], R6 ;  /* 0x0002480601007387 */ /* 0x000fe80000100a00 */
[----:B--2---:R0:W-:Y:S04]  /*484f0*/  STL.64 [R1+0x2678], R24 ;  /* 0x0026781801007387 */ /* 0x0041e80000100a00 */
[----:B0-----:R-:W2:Y:S04]  /*48500*/  LDL.LU R24, [R1+0x330] ;  /* 0x0003300001187983 */ /* 0x001ea80000300800 */
[----:B------:R-:W2:Y:S04]  /*48510*/  LDL.LU R25, [R1+0x334] ;  /* 0x0003340001197983 */ /* 0x000ea80000300800 */
[----:B------:R-:W4:Y:S04]  /*48520*/  LDL.LU R26, [R1+0x338] ;  /* 0x00033800011a7983 */ /* 0x000f280000300800 */
[----:B------:R-:W4:Y:S01]  /*48530*/  LDL.LU R27, [R1+0x33c] ;  /* 0x00033c00011b7983 */ /* 0x000f220000300800 */
[----:B---3--:R-:W-:-:S15]  /*48540*/  HMMA.16816.F32 R12, R20, R16, R12 ;  /* 0x00000010140c723c */ /* 0x008fde000000180c */
[----:B------:R-:W-:-:S04]  /*48550*/  NOP ;  /* 0x0000000000007918 */ /* 0x000fc80000000000 */
[----:B------:R-:W-:Y:S02]  /*48560*/  IMAD.MOV.U32 R10, RZ, RZ, R12 ;  /* 0x000000ffff0a7224 */ /* 0x000fe400078e000c */
[----:B------:R-:W-:Y:S01]  /*48570*/  IMAD.MOV.U32 R11, RZ, RZ, R13 ;  /* 0x000000ffff0b7224 */ /* 0x000fe200078e000d */
[----:B----4-:R-:W-:Y:S04]  /*48580*/  STL.64 [R1+0x2698], R26 ;  /* 0x0026981a01007387 */ /* 0x010fe80000100a00 */
[----:B--2---:R0:W-:Y:S04]  /*48590*/  STL.64 [R1+0x2690], R24 ;  /* 0x0026901801007387 */ /* 0x0041e80000100a00 */
[----:B0-----:R-:W2:Y:S04]  /*485a0*/  LDL.LU R24, [R1+0x220] ;  /* 0x0002200001187983 */ /* 0x001ea80000300800 */
[----:B------:R-:W2:Y:S04]  /*485b0*/  LDL.LU R25, [R1+0x224] ;  /* 0x0002240001197983 */ /* 0x000ea80000300800 */
[----:B------:R-:W2:Y:S04]  /*485c0*/  LDL.LU R26, [R1+0x228] ;  /* 0x00022800011a7983 */ /* 0x000ea80000300800 */
[----:B------:R-:W2:Y:S04]  /*485d0*/  LDL.LU R27, [R1+0x22c] ;  /* 0x00022c00011b7983 */ /* 0x000ea80000300800 */
[----:B------:R-:W-:Y:S04]  /*485e0*/  STL [R1+0x261c], R2 ;  /* 0x00261c0201007387 */ /* 0x000fe80000100800 */
[----:B------:R0:W-:Y:S04]  /*485f0*/  STL.64 [R1+0x238], R14 ;  /* 0x0002380e01007387 */ /* 0x0001e80000100a00 */
[----:B------:R-:W3:Y:S04]  /*48600*/  LDL.LU R12, [R1+0x310] ;  /* 0x00031000010c7983 */ /* 0x000ee80000300800 */
[----:B------:R-:W3:Y:S04]  /*48610*/  LDL.LU R13, [R1+0x314] ;  /* 0x00031400010d7983 */ /* 0x000ee80000300800 */
[----:B0-----:R-:W4:Y:S04]  /*48620*/  LDL.LU R14, [R1+0x318] ;  /* 0x00031800010e7983 */ /* 0x001f280000300800 */
[----:B------:R-:W4:Y:S04]  /*48630*/  LDL.LU R15, [R1+0x31c] ;  /* 0x00031c00010f7983 */ /* 0x000f280000300800 */
[----:B----4-:R-:W-:Y:S04]  /*48640*/  STL.64 [R1+0x2670], R14 ;  /* 0x0026700e01007387 */ /* 0x010fe80000100a00 */
[----:B---3--:R0:W-:Y:S04]  /*48650*/  STL.64 [R1+0x2668], R12 ;  /* 0x0026680c01007387 */ /* 0x0081e80000100a00 */
[----:B0-----:R-:W3:Y:S04]  /*48660*/  LDL.LU R12, [R1+0x320] ;  /* 0x00032000010c7983 */ /* 0x001ee80000300800 */
[----:B------:R-:W3:Y:S04]  /*48670*/  LDL.LU R13, [R1+0x324] ;  /* 0x00032400010d7983 */ /* 0x000ee80000300800 */
[----:B------:R-:W4:Y:S04]  /*48680*/  LDL.LU R14, [R1+0x328] ;  /* 0x00032800010e7983 */ /* 0x000f280000300800 */
[----:B------:R-:W4:Y:S01]  /*48690*/  LDL.LU R15, [R1+0x32c] ;  /* 0x00032c00010f7983 */ /* 0x000f220000300800 */
[----:B------:R-:W-:-:S02]  /*486a0*/  IMAD.MOV.U32 R5, RZ, RZ, R17 ;  /* 0x000000ffff057224 */ /* 0x000fc400078e0011 */
[----:B------:R-:W-:Y:S02]  /*486b0*/  IMAD.MOV.U32 R4, RZ, RZ, R16 ;  /* 0x000000ffff047224 */ /* 0x000fe400078e0010 */
[----:B------:R-:W0:Y:S04]  /*486c0*/  LDSM.16.MT88.4 R16, [R28+UR5+0x11400] ;  /* 0x011400051c10783b */ /* 0x000e280008004200 */
[----:B----4-:R-:W-:Y:S04]  /*486d0*/  STL.64 [R1+0x2688], R14 ;  /* 0x0026880e01007387 */ /* 0x010fe80000100a00 */
[----:B---3--:R1:W-:Y:S04]  /*486e0*/  STL.64 [R1+0x2680], R12 ;  /* 0x0026800c01007387 */ /* 0x0083e80000100a00 */
[----:B-1----:R-:W3:Y:S04]  /*486f0*/  LDL.LU.64 R12, [R1+0x10] ;  /* 0x00001000010c7983 */ /* 0x002ee80000300a00 */
[----:B------:R-:W-:Y:S04]  /*48700*/  STL [R1+0x2624], R5 ;  /* 0x0026240501007387 */ /* 0x000fe80000100800 */
[----:B------:R1:W-:Y:S04]  /*48710*/  STL [R1+0x2620], R4 ;  /* 0x0026200401007387 */ /* 0x0003e80000100800 */
[----:B-1----:R-:W2:Y:S04]  /*48720*/  LDL.LU.64 R4, [R1+0x20] ;  /* 0x0000200001047983 */ /* 0x002ea80000300a00 */
[----:B------:R-:W-:Y:S04]  /*48730*/  STL [R1+0x2454], R10 ;  /* 0x0024540a01007387 */ /* 0x000fe80000100800 */
[----:B------:R-:W-:Y:S04]  /*48740*/  STL [R1+0x2450], R11 ;  /* 0x0024500b01007387 */ /* 0x000fe80000100800 */
[----:B------:R-:W4:Y:S04]  /*48750*/  LDL.LU R28, [R1+0x26a8] ;  /* 0x0026a800011c7983 */ /* 0x000f280000300800 */
[----:B0-----:R-:W-:Y:S04]  /*48760*/  STL.64 [R1+0x24a8], R18 ;  /* 0x0024a81201007387 */ /* 0x001fe80000100a00 */
[----:B------:R0:W-:Y:S02]  /*48770*/  STL.64 [R1+0x24a0], R16 ;  /* 0x0024a01001007387 */ /* 0x0001e40000100a00 */
[----:B0-----:R-:W-:-:S02]  /*48780*/  IMAD.MOV.U32 R16, RZ, RZ, R29 ;  /* 0x000000ffff107224 */ /* 0x001fc400078e001d */
[----:B------:R-:W-:Y:S01]  /*48790*/  IMAD.MOV.U32 R17, RZ, RZ, R0 ;  /* 0x000000ffff117224 */ /* 0x000fe200078e0000 */
[----:B------:R-:W3:Y:S04]  /*487a0*/  LDL.LU R29, [R1+0x26a4] ;  /* 0x0026a400011d7983 */ /* 0x000ee80000300800 */
[----:B------:R-:W3:Y:S01]  /*487b0*/  LDL.LU R0, [R1+0x26a0] ;  /* 0x0026a00001007983 */ /* 0x000ee20000300800 */
[----:B--2---:R-:W-:-:S15]  /*487c0*/  HMMA.16816.F32 R24, R20, R4, R24 ;  /* 0x000000041418723c */ /* 0x004fde0000001818 */
[----:B------:R-:W-:-:S04]  /*487d0*/  NOP ;  /* 0x0000000000007918 */ /* 0x000fc80000000000 */
[----:B------:R-:W-:Y:S04]  /*487e0*/  STL.64 [R1+0x220], R24 ;  /* 0x0002201801007387 */ /* 0x000fe80000100a00 */
[----:B------:R0:W-:Y:S04]  /*487f0*/  STL.64 [R1+0x228], R26 ;  /* 0x0002281a01007387 */ /* 0x0001e80000100a00 */
[----:B0-----:R-:W2:Y:S04]  /*48800*/  LDL.LU.64 R26, [R1+0x2698] ;  /* 0x00269800011a7983 */ /* 0x001ea80000300a00 */
[----:B------:R-:W2:Y:S01]  /*48810*/  LDL.LU.64 R24, [R1+0x2690] ;  /* 0x0026900001187983 */ /* 0x000ea20000300a00 */
[----:B------:R-:W-:-:S02]  /*48820*/  IMAD.MOV.U32 R19, RZ, RZ, R4 ;  /* 0x000000ffff137224 */ /* 0x000fc400078e0004 */
[----:B---3--:R-:W-:Y:S02]  /*48830*/  IMAD.MOV.U32 R4, RZ, RZ, R12 ;  /* 0x000000ffff047224 */ /* 0x008fe400078e000c */
[----:B------:R-:W-:Y:S01]  /*48840*/  IMAD.MOV.U32 R2, RZ, RZ, R13 ;  /* 0x000000ffff027224 */ /* 0x000fe200078e000d */
[----:B------:R0:W-:Y:S04]  /*48850*/  STL [R1+0x2628], R19 ;  /* 0x0026281301007387 */ /* 0x0001e80000100800 */
[----:B------:R-:W3:Y:S01]  /*48860*/  LDL.LU.64 R14, [R1+0x2688] ;  /* 0x00268800010e7983 */ /* 0x000ee20000300a00 */
[----:B--2---:R-:W-:Y:S03]  /*48870*/  HMMA.16816.F32 R24, R20, R12, R24 ;  /* 0x0000000c1418723c */ /* 0x004fe60000001818 */
[----:B------:R-:W3:-:S15]  /*48880*/  LDL.LU.64 R12, [R1+0x2680] ;  /* 0x00268000010c7983 */ /* 0x000ede0000300a00 */
[----:B------:R-:W-:Y:S01]  /*48890*/  NOP ;  /* 0x0000000000007918 */ /* 0x000fe20000000000 */
[----:B------:R-:W-:Y:S01]  /*488a0*/  IMAD.MOV.U32 R10, RZ, RZ, R24 ;  /* 0x000000ffff0a7224 */ /* 0x000fe200078e0018 */
[----:B------:R-:W-:Y:S01]  /*488b0*/  STL.64 [R1+0x208], R26 ;  /* 0x0002081a01007387 */ /* 0x000fe20000100a00 */
[----:B------:R-:W-:-:S03]  /*488c0*/  IMAD.MOV.U32 R11, RZ, RZ, R25 ;  /* 0x000000ffff0b7224 */ /* 0x000fc600078e0019 */
[----:B------:R-:W3:Y:S04]  /*488d0*/  LDL.LU.64 R24, [R1+0x2678] ;  /* 0x0026780001187983 */ /* 0x000ee80000300a00 */
[----:B------:R-:W-:Y:S04]  /*488e0*/  STL [R1+0x245c], R11 ;  /* 0x00245c0b01007387 */ /* 0x000fe80000100800 */
[----:B------:R-:W-:Y:S01]  /*488f0*/  STL [R1+0x2458], R10 ;  /* 0x0024580a01007387 */ /* 0x000fe20000100800 */
[----:B------:R-:W-:Y:S01]  /*48900*/  IMAD.MOV.U32 R18, RZ, RZ, R5 ;  /* 0x000000ffff127224 */ /* 0x000fe200078e0005 */
[----:B---3--:R-:W-:Y:S01]  /*48910*/  HMMA.16816.F32 R12, R20, R24, R12 ;  /* 0x00000018140c723c */ /* 0x008fe2000000180c */
[----:B0-----:R-:W-:-:S02]  /*48920*/  IMAD.MOV.U32 R19, RZ, RZ, R24 ;  /* 0x000000ffff137224 */ /* 0x001fc400078e0018 */
[----:B------:R-:W-:-:S15]  /*48930*/  IMAD.MOV.U32 R5, RZ, RZ, R25 ;  /* 0x000000ffff057224 */ /* 0x000fde00078e0019 */
[----:B------:R-:W-:Y:S01]  /*48940*/  NOP ;  /* 0x0000000000007918 */ /* 0x000fe20000000000 */
[----:B------:R-:W-:Y:S04]  /*48950*/  STL.64 [R1+0x1f0], R12 ;  /* 0x0001f00c01007387 */ /* 0x000fe80000100a00 */
[----:B------:R0:W-:Y:S04]  /*48960*/  STL.64 [R1+0x1f8], R14 ;  /* 0x0001f80e01007387 */ /* 0x0001e80000100a00 */
[----:B0-----:R-:W2:Y:S04]  /*48970*/  LDL.LU.64 R14, [R1+0x2670] ;  /* 0x00267000010e7983 */ /* 0x001ea80000300a00 */
[----:B------:R-:W2:Y:S04]  /*48980*/  LDL.LU.64 R12, [R1+0x2668] ;  /* 0x00266800010c7983 */ /* 0x000ea80000300a00 */
[----:B------:R-:W3:Y:S04]  /*48990*/  LDL.LU.64 R26, [R1+0x2660] ;  /* 0x00266000011a7983 */ /* 0x000ee80000300a00 */
[----:B------:R-:W2:Y:S04]  /*489a0*/  LDL.LU.64 R24, [R1+0x2658] ;  /* 0x0026580001187983 */ /* 0x000ea80000300a00 */
[----:B------:R0:W-:Y:S04]  /*489b0*/  STL.64 [R1+0x2640], R4 ;  /* 0x0026400401007387 */ /* 0x0001e80000100a00 */
[----:B0-----:R-:W3:Y:S04]  /*489c0*/  LDL.LU R4, [R1+0x300] ;  /* 0x0003000001047983 */ /* 0x001ee80000300800 */
[----:B------:R-:W3:Y:S04]  /*489d0*/  LDL.LU R5, [R1+0x304] ;  /* 0x0003040001057983 */ /* 0x000ee80000300800 */
[----:B------:R-:W3:Y:S04]  /*489e0*/  LDL.LU R6, [R1+0x308] ;  /* 0x0003080001067983 */ /* 0x000ee80000300800 */
[----:B------:R-:W3:Y:S04]  /*489f0*/  LDL.LU R7, [R1+0x30c] ;  /* 0x00030c0001077983 */ /* 0x000ee80000300800 */
[----:B------:R-:W-:Y:S04]  /*48a00*/  STL.64 [R1+0x2638], R18 ;  /* 0x0026381201007387 */ /* 0x000fe80000100a00 */
[----:B------:R0:W-:Y:S04]  /*48a10*/  STL.64 [R1+0x2630], R16 ;  /* 0x0026301001007387 */ /* 0x0001e80000100a00 */
[----:B0-----:R-:W3:Y:S04]  /*48a20*/  LDL.LU R16, [R1+0x2f0] ;  /* 0x0002f00001107983 */ /* 0x001ee80000300800 */
[----:B------:R-:W3:Y:S04]  /*48a30*/  LDL.LU R17, [R1+0x2f4] ;  /* 0x0002f40001117983 */ /* 0x000ee80000300800 */
[----:B------:R-:W3:Y:S04]  /*48a40*/  LDL.LU R18, [R1+0x2f8] ;  /* 0x0002f80001127983 */ /* 0x000ee80000300800 */
[----:B------:R-:W3:Y:S01]  /*48a50*/  LDL.LU R19, [R1+0x2fc] ;  /* 0x0002fc0001137983 */ /* 0x000ee20000300800 */
[----:B--2---:R-:W-:-:S15]  /*48a60*/  HMMA.16816.F32 R12, R20, R24, R12 ;  /* 0x00000018140c723c */ /* 0x004fde000000180c */
[----:B------:R-:W-:-:S04]  /*48a70*/  NOP ;  /* 0x0000000000007918 */ /* 0x000fc80000000000 */
[----:B------:R-:W-:Y:S01]  /*48a80*/  IMAD.MOV.U32 R11, RZ, RZ, R14 ;  /* 0x000000ffff0b7224 */ /* 0x000fe200078e000e */
[----:B------:R0:W-:Y:S01]  /*48a90*/  STL.64 [R1+0x1d0], R12 ;  /* 0x0001d00c01007387 */ /* 0x0001e20000100a00 */
[----:B------:R-:W-:-:S03]  /*48aa0*/  IMAD.MOV.U32 R10, RZ, RZ, R15 ;  /* 0x000000ffff0a7224 */ /* 0x000fc600078e000f */
[----:B------:R-:W2:Y:S04]  /*48ab0*/  LDL.LU.64 R14, [R1+0x2650] ;  /* 0x00265000010e7983 */ /* 0x000ea80000300a00 */
[----:B0-----:R-:W2:Y:S01]  /*48ac0*/  LDL.LU.64 R12, [R1+0x2648] ;  /* 0x00264800010c7983 */ /* 0x001ea20000300a00 */
[C---:B---3--:R-:W-:Y:S03]  /*48ad0*/  HMMA.16816.F32 R16, R20.reuse, R8, R16 ;  /* 0x000000081410723c */ /* 0x048fe60000001810 */
[----:B------:R-:W-:Y:S04]  /*48ae0*/  STL.64 [R1+0x24f0], R26 ;  /* 0x0024f01a01007387 */ /* 0x000fe80000100a00 */
[----:B------:R0:W-:Y:S04]  /*48af0*/  STL.64 [R1+0x24e8], R24 ;  /* 0x0024e81801007387 */ /* 0x0001e80000100a00 */
[----:B0-----:R-:W3:Y:S01]  /*48b00*/  LDL.LU R24, [R1+0x190] ;  /* 0x0001900001187983 */ /* 0x001ee20000300800 */
[----:B------:R-:W-:Y:S01]  /*48b10*/  IMAD.MOV.U32 R25, RZ, RZ, R29 ;  /* 0x000000ffff197224 */ /* 0x000fe200078e001d */
[----:B--2---:R-:W-:-:S15]  /*48b20*/  HMMA.16816.F32 R4, R20, R12, R4 ;  /* 0x0000000c1404723c */ /* 0x004fde0000001804 */
[----:B------:R-:W-:-:S04]  /*48b30*/  NOP ;  /* 0x0000000000007918 */ /* 0x000fc80000000000 */
[----:B------:R-:W-:Y:S01]  /*48b40*/  IMAD.MOV.U32 R29, RZ, RZ, R5 ;  /* 0x000000ffff1d7224 */ /* 0x000fe200078e0005 */
[----:B------:R0:W-:Y:S04]  /*48b50*/  STL [R1+0x1c0], R4 ;  /* 0x0001c00401007387 */ /* 0x0001e80000100800 */
[----:B0-----:R-:W2:Y:S04]  /*48b60*/  LDL.LU.64 R4, [R1+0x2640] ;  /* 0x0026400001047983 */ /* 0x001ea80000300a00 */
[----:B------:R-:W-:Y:S04]  /*48b70*/  STL.64 [R1+0x24e0], R14 ;  /* 0x0024e00e01007387 */ /* 0x000fe80000100a00 */
[----:B------:R0:W-:Y:S04]  /*48b80*/  STL.64 [R1+0x24d8], R12 ;  /* 0x0024d80c01007387 */ /* 0x0001e80000100a00 */
[----:B0-----:R-:W2:Y:S04]  /*48b90*/  LDL.LU R12, [R1+0x1a0] ;  /* 0x0001a000010c7983 */ /* 0x001ea80000300800 */
[----:B------:R-:W2:Y:S04]  /*48ba0*/  LDL.LU R13, [R1+0x1a4] ;  /* 0x0001a400010d7983 */ /* 0x000ea80000300800 */
[----:B------:R-:W2:Y:S04]  /*48bb0*/  LDL.LU R14, [R1+0x1a8] ;  /* 0x0001a800010e7983 */ /* 0x000ea80000300800 */
[----:B------:R-:W-:Y:S04]  /*48bc0*/  STL.64 [R1+0x1b0], R16 ;  /* 0x0001b01001007387 */ /* 0x000fe80000100a00 */
[----:B------:R0:W-:Y:S04]  /*48bd0*/  STL.64 [R1+0x1b8], R18 ;  /* 0x0001b81201007387 */ /* 0x0001e80000100a00 */
[----:B0-----:R-:W2:Y:S04]  /*48be0*/  LDL.LU.64 R18, [R1+0x2638] ;  /* 0x0026380001127983 */ /* 0x001ea80000300a00 */
[----:B------:R-:W3:Y:S04]  /*48bf0*/  LDL.LU.64 R16, [R1+0x2630] ;  /* 0x0026300001107983 */ /* 0x000ee80000300a00 */
[----:B------:R-:W-:Y:S04]  /*48c00*/  STL.64 [R1+0x24d0], R10 ;  /* 0x0024d00a01007387 */ /* 0x000fe80000100a00 */
[----:B------:R0:W-:Y:S04]  /*48c10*/  STL.64 [R1+0x24c8], R8 ;  /* 0x0024c80801007387 */ /* 0x0001e80000100a00 */
[----:B0-----:R-:W2:Y:S01]  /*48c20*/  LDL.LU.64 R8, [R1+0xd0] ;  /* 0x0000d00001087983 */ /* 0x001ea20000300a00 */
[----:B------:R-:W-:-:S02]  /*48c30*/  IMAD.MOV.U32 R15, RZ, RZ, R0 ;  /* 0x000000ffff0f7224 */ /* 0x000fc400078e0000 */
[----:B----4-:R-:W-:Y:S02]  /*48c40*/  IMAD.MOV.U32 R26, RZ, RZ, R28 ;  /* 0x000000ffff1a7224 */ /* 0x010fe400078e001c */
[----:B------:R-:W-:Y:S02]  /*48c50*/  IMAD.MOV.U32 R27, RZ, RZ, R3 ;  /* 0x000000ffff1b7224 */ /* 0x000fe400078e0003 */
[----:B------:R-:W-:Y:S02]  /*48c60*/  IMAD.MOV.U32 R28, RZ, RZ, R6 ;  /* 0x000000ffff1c7224 */ /* 0x000fe400078e0006 */
[----:B------:R-:W-:Y:S01]  /*48c70*/  IMAD.MOV.U32 R3, RZ, RZ, R7 ;  /* 0x000000ffff037224 */ /* 0x000fe200078e0007 */
[----:B--2---:R-:W-:Y:S01]  /*48c80*/  HMMA.16816.F32 R12, R20, R8, R12 ;  /* 0x00000008140c723c */ /* 0x004fe2000000180c */
[----:B------:R-:W-:Y:S02]  /*48c90*/  IMAD.MOV.U32 R7, RZ, RZ, R8 ;  /* 0x000000ffff077224 */ /* 0x000fe400078e0008 */
[----:B------:R-:W-:-:S05]  /*48ca0*/  IMAD.MOV.U32 R6, RZ, RZ, R9 ;  /* 0x000000ffff067224 */ /* 0x000fca00078e0009 */
[----:B---3--:R-:W-:Y:S11]  /*48cb0*/  HMMA.16816.F32 R8, R20, R16, R24 ;  /* 0x000000101408723c */ /* 0x008ff60000001818 */
[----:B------:R0:W-:Y:S04]  /*48cc0*/  STL.64 [R1+0x1a0], R12 ;  /* 0x0001a00c01007387 */ /* 0x0001e80000100a00 */
[----:B------:R1:W-:Y:S01]  /*48cd0*/  STL [R1+0x1a8], R14 ;  /* 0x0001a80e01007387 */ /* 0x0003e20000100800 */
[----:B------:R-:W-:-:S03]  /*48ce0*/  IMAD.MOV.U32 R0, RZ, RZ, R15 ;  /* 0x000000ffff007224 */ /* 0x000fc600078e000f */
[----:B0-----:R-:W2:Y:S04]  /*48cf0*/  LDL.LU R12, [R1+0x2e0] ;  /* 0x0002e000010c7983 */ /* 0x001ea80000300800 */
[----:B------:R-:W-:Y:S04]  /*48d00*/  STL.64 [R1+0x190], R8 ;  /* 0x0001900801007387 */ /* 0x000fe80000100a00 */
[----:B------:R-:W-:Y:S04]  /*48d10*/  STL.64 [R1+0x198], R10 ;  /* 0x0001980a01007387 */ /* 0x000fe80000100a00 */
[----:B------:R-:W2:Y:S04]  /*48d20*/  LDL.LU R13, [R1+0x2e4] ;  /* 0x0002e400010d7983 */ /* 0x000ea80000300800 */
[----:B-1----:R-:W3:Y:S04]  /*48d30*/  LDL.LU R14, [R1+0x2e8] ;  /* 0x0002e800010e7983 */ /* 0x002ee80000300800 */
[----:B------:R-:W3:Y:S01]  /*48d40*/  LDL.LU R15, [R1+0x2ec] ;  /* 0x0002ec00010f7983 */ /* 0x000ee20000300800 */
[----:B------:R-:W-:-:S02]  /*48d50*/  IMAD.MOV.U32 R24, RZ, RZ, R19 ;  /* 0x000000ffff187224 */ /* 0x000fc400078e0013 */
[----:B------:R-:W-:Y:S01]  /*48d60*/  IMAD.MOV.U32 R25, RZ, RZ, R5 ;  /* 0x000000ffff197224 */ /* 0x000fe200078e0005 */
[----:B---3--:R-:W-:Y:S04]  /*48d70*/  STL.64 [R1+0x2500], R14 ;  /* 0x0025000e01007387 */ /* 0x008fe80000100a00 */
[----:B--2---:R0:W-:Y:S04]  /*48d80*/  STL.64 [R1+0x24f8], R12 ;  /* 0x0024f80c01007387 */ /* 0x0041e80000100a00 */
        /* <DEDUP_REMOVED lines=10> */
[----:B----4-:R-:W-:Y:S04]  /*48e30*/  STL.64 [R1+0x2510], R12 ;  /* 0x0025100c01007387 */ /* 0x010fe80000100a00 */
[----:B------:R-:W2:Y:S04]  /*48e40*/  LDL.LU R4, [R1+0x2620] ;  /* 0x0026200001047983 */ /* 0x000ea80000300800 */
[----:B------:R-:W4:Y:S04]  /*48e50*/  LDL.LU R2, [R1+0x261c] ;  /* 0x00261c0001027983 */ /* 0x000f280000300800 */
[----:B------:R0:W-:Y:S02]  /*48e60*/  STL.64 [R1+0x2520], R24 ;  /* 0x0025201801007387 */ /* 0x0001e40000100a00 */
[----:B0-----:R-:W-:-:S02]  /*48e70*/  IMAD.MOV.U32 R24, RZ, RZ, R19 ;  /* 0x000000ffff187224 */ /* 0x001fc400078e0013 */
[----:B------:R-:W-:-:S05]  /*48e80*/  IMAD.MOV.U32 R25, RZ, RZ, R18 ;  /* 0x000000ffff197224 */ /* 0x000fca00078e0012 */
[----:B------:R3:W-:Y:S04]  /*48e90*/  STL.64 [R1+0x2538], R24 ;  /* 0x0025381801007387 */ /* 0x0007e80000100a00 */
[----:B------:R-:W4:Y:S04]  /*48ea0*/  LDL.LU R12, [R1+0xf0] ;  /* 0x0000f000010c7983 */ /* 0x000f280000300800 */
[----:B------:R-:W4:Y:S04]  /*48eb0*/  LDL.LU R13, [R1+0xf4] ;  /* 0x0000f400010d7983 */ /* 0x000f280000300800 */
[----:B------:R-:W4:Y:S04]  /*48ec0*/  LDL.LU R14, [R1+0xf8] ;  /* 0x0000f800010e7983 */ /* 0x000f280000300800 */
[----:B------:R-:W4:Y:S01]  /*48ed0*/  LDL.LU R15, [R1+0xfc] ;  /* 0x0000fc00010f7983 */ /* 0x000f220000300800 */
[----:B---3--:R-:W-:-:S02]  /*48ee0*/  IMAD.MOV.U32 R25, RZ, RZ, R5 ;  /* 0x000000ffff197224 */ /* 0x008fc400078e0005 */
[----:B--2---:R-:W-:Y:S02]  /*48ef0*/  IMAD.MOV.U32 R24, RZ, RZ, R4 ;  /* 0x000000ffff187224 */ /* 0x004fe400078e0004 */
[----:B------:R-:W2:Y:S04]  /*48f00*/  LDL.LU R4, [R1+0x2618] ;  /* 0x0026180001047983 */ /* 0x000ea80000300800 */
[----:B------:R-:W3:Y:S04]  /*48f10*/  LDL.LU R5, [R1+0x2614] ;  /* 0x0026140001057983 */ /* 0x000ee80000300800 */
[----:B------:R-:W-:Y:S04]  /*48f20*/  STL.64 [R1+0x2550], R24 ;  /* 0x0025501801007387 */ /* 0x000fe80000100a00 */
[----:B----4-:R-:W-:Y:S04]  /*48f30*/  STL.64 [R1+0x2530], R14 ;  /* 0x0025300e01007387 */ /* 0x010fe80000100a00 */
[----:B------:R0:W-:Y:S04]  /*48f40*/  STL.64 [R1+0x2528], R12 ;  /* 0x0025280c01007387 */ /* 0x0001e80000100a00 */
[----:B0-----:R-:W4:Y:S04]  /*48f50*/  LDL.LU R12, [R1+0x100] ;  /* 0x00010000010c7983 */ /* 0x001f280000300800 */
[----:B------:R-:W4:Y:S04]  /*48f60*/  LDL.LU R13, [R1+0x104] ;  /* 0x00010400010d7983 */ /* 0x000f280000300800 */
[----:B------:R-:W2:Y:S04]  /*48f70*/  LDL.LU R14, [R1+0x108] ;  /* 0x00010800010e7983 */ /* 0x000ea80000300800 */
[----:B------:R-:W2:Y:S04]  /*48f80*/  LDL.LU R15, [R1+0x10c] ;  /* 0x00010c00010f7983 */ /* 0x000ea80000300800 */
[----:B------:R-:W2:Y:S01]  /*48f90*/  LDL.LU R24, [R1+0x40] ;  /* 0x0000400001187983 */ /* 0x000ea20000300800 */
[----:B------:R-:W-:-:S03]  /*48fa0*/  IMAD.MOV.U32 R25, RZ, RZ, R2 ;  /* 0x000000ffff197224 */ /* 0x000fc600078e0002 */
[----:B------:R-:W3:Y:S04]  /*48fb0*/  LDL.LU R2, [R1+0x2610] ;  /* 0x0026100001027983 */ /* 0x000ee80000300800 */
[----:B--2---:R-:W-:Y:S04]  /*48fc0*/  STL.64 [R1+0x2568], R24 ;  /* 0x0025681801007387 */ /* 0x004fe80000100a00 */
[----:B------:R-:W-:Y:S04]  /*48fd0*/  STL.64 [R1+0x2548], R14 ;  /* 0x0025480e01007387 */ /* 0x000fe80000100a00 */
[----:B----4-:R0:W-:Y:S04]  /*48fe0*/  STL.64 [R1+0x2540], R12 ;  /* 0x0025400c01007387 */ /* 0x0101e80000100a00 */
[----:B0-----:R-:W2:Y:S04]  /*48ff0*/  LDL.LU R12, [R1+0x110] ;  /* 0x00011000010c7983 */ /* 0x001ea80000300800 */
[----:B------:R-:W2:Y:S04]  /*49000*/  LDL.LU R13, [R1+0x114] ;  /* 0x00011400010d7983 */ /* 0x000ea80000300800 */
[----:B------:R-:W4:Y:S04]  /*49010*/  LDL.LU R14, [R1+0x118] ;  /* 0x00011800010e7983 */ /* 0x000f280000300800 */
[----:B------:R-:W4:Y:S01]  /*49020*/  LDL.LU R15, [R1+0x11c] ;  /* 0x00011c00010f7983 */ /* 0x000f220000300800 */
[----:B---3--:R-:W-:-:S02]  /*49030*/  IMAD.MOV.U32 R24, RZ, RZ, R5 ;  /* 0x000000ffff187224 */ /* 0x008fc400078e0005 */
[----:B------:R-:W-:Y:S01]  /*49040*/  IMAD.MOV.U32 R25, RZ, RZ, R4 ;  /* 0x000000ffff197224 */ /* 0x000fe200078e0004 */
[----:B------:R-:W3:Y:S04]  /*49050*/  LDL.LU R5, [R1+0x260c] ;  /* 0x00260c0001057983 */ /* 0x000ee80000300800 */
[----:B------:R-:W3:Y:S04]  /*49060*/  LDL.LU R4, [R1+0x2608] ;  /* 0x0026080001047983 */ /* 0x000ee80000300800 */
[----:B------:R-:W-:Y:S04]  /*49070*/  STL.64 [R1+0x2580], R24 ;  /* 0x0025801801007387 */ /* 0x000fe80000100a00 */
[----:B----4-:R-:W-:Y:S04]  /*49080*/  STL.64 [R1+0x2560], R14 ;  /* 0x0025600e01007387 */ /* 0x010fe80000100a00 */
[----:B--2---:R0:W-:Y:S04]  /*49090*/  STL.64 [R1+0x2558], R12 ;  /* 0x0025580c01007387 */ /* 0x0041e80000100a00 */
[----:B0-----:R-:W2:Y:S04]  /*490a0*/  LDL.LU R12, [R1+0x120] ;  /* 0x00012000010c7983 */ /* 0x001ea80000300800 */
[----:B------:R-:W2:Y:S04]  /*490b0*/  LDL.LU R13, [R1+0x124] ;  /* 0x00012400010d7983 */ /* 0x000ea80000300800 */
[----:B------:R-:W4:Y:S04]  /*490c0*/  LDL.LU R14, [R1+0x128] ;  /* 0x00012800010e7983 */ /* 0x000f280000300800 */
[----:B------:R-:W4:Y:S04]  /*490d0*/  LDL.LU R15, [R1+0x12c] ;  /* 0x00012c00010f7983 */ /* 0x000f280000300800 */
[----:B------:R-:W2:Y:S01]  /*490e0*/  LDL.LU R24, [R1+0x60] ;  /* 0x0000600001187983 */ /* 0x000ea20000300800 */
[----:B------:R-:W-:-:S03]  /*490f0*/  IMAD.MOV.U32 R25, RZ, RZ, R2 ;  /* 0x000000ffff197224 */ /* 0x000fc600078e0002 */
[----:B------:R-:W3:Y:S04]  /*49100*/  LDL.LU R2, [R1+0x2604] ;  /* 0x0026040001027983 */ /* 0x000ee80000300800 */
[----:B--2---:R3:W-:Y:S04]  /*49110*/  STL.64 [R1+0x2598], R24 ;  /* 0x0025981801007387 */ /* 0x0047e80000100a00 */
[----:B----4-:R-:W-:Y:S04]  /*49120*/  STL.64 [R1+0x2578], R14 ;  /* 0x0025780e01007387 */ /* 0x010fe80000100a00 */
[----:B------:R0:W-:Y:S01]  /*49130*/  STL.64 [R1+0x2570], R12 ;  /* 0x0025700c01007387 */ /* 0x0001e20000100a00 */
[----:B---3--:R-:W-:-:S02]  /*49140*/  IMAD.MOV.U32 R24, RZ, RZ, R4 ;  /* 0x000000ffff187224 */ /* 0x008fc400078e0004 */
[----:B------:R-:W-:Y:S01]  /*49150*/  IMAD.MOV.U32 R25, RZ, RZ, R5 ;  /* 0x000000ffff197224 */ /* 0x000fe200078e0005 */
[----:B0-----:R-:W2:Y:S04]  /*49160*/  LDL.LU R12, [R1+0x130] ;  /* 0x00013000010c7983 */ /* 0x001ea80000300800 */
[----:B------:R-:W2:Y:S04]  /*49170*/  LDL.LU R13, [R1+0x134] ;  /* 0x00013400010d7983 */ /* 0x000ea80000300800 */
[----:B------:R-:W3:Y:S04]  /*49180*/  LDL.LU R14, [R1+0x138] ;  /* 0x00013800010e7983 */ /* 0x000ee80000300800 */
[----:B------:R-:W3:Y:S04]  /*49190*/  LDL.LU R15, [R1+0x13c] ;  /* 0x00013c00010f7983 */ /* 0x000ee80000300800 */
[----:B------:R-:W4:Y:S04]  /*491a0*/  LDL.LU R4, [R1+0x2600] ;  /* 0x0026000001047983 */ /* 0x000f280000300800 */
[----:B------:R-:W2:Y:S04]  /*491b0*/  LDL.LU R5, [R1+0x25fc] ;  /* 0x0025fc0001057983 */ /* 0x000ea80000300800 */
[----:B------:R0:W-:Y:S04]  /*491c0*/  STL.64 [R1+0x25b0], R24 ;  /* 0x0025b01801007387 */ /* 0x0001e80000100a00 */
[----:B0-----:R-:W2:Y:S04]  /*491d0*/  LDL.LU R24, [R1+0x80] ;  /* 0x0000800001187983 */ /* 0x001ea80000300800 */
[----:B------:R-:W2:Y:S04]  /*491e0*/  LDL.LU R25, [R1+0x84] ;  /* 0x0000840001197983 */ /* 0x000ea80000300800 */
[----:B--2---:R-:W-:Y:S04]  /*491f0*/  STL.64 [R1+0x25c8], R24 ;  /* 0x0025c81801007387 */ /* 0x004fe80000100a00 */
[----:B---3--:R-:W-:Y:S04]  /*49200*/  STL.64 [R1+0x2590], R14 ;  /* 0x0025900e01007387 */ /* 0x008fe80000100a00 */
[----:B------:R0:W-:Y:S04]  /*49210*/  STL.64 [R1+0x2588], R12 ;  /* 0x0025880c01007387 */ /* 0x0001e80000100a00 */
[----:B0-----:R-:W2:Y:S04]  /*49220*/  LDL.LU R12, [R1+0x140] ;  /* 0x00014000010c7983 */ /* 0x001ea80000300800 */
[----:B------:R-:W2:Y:S04]  /*49230*/  LDL.LU R13, [R1+0x144] ;  /* 0x00014400010d7983 */ /* 0x000ea80000300800 */
[----:B------:R-:W3:Y:S04]  /*49240*/  LDL.LU R14, [R1+0x148] ;  /* 0x00014800010e7983 */ /* 0x000ee80000300800 */
[----:B------:R-:W3:Y:S04]  /*49250*/  LDL.LU R15, [R1+0x14c] ;  /* 0x00014c00010f7983 */ /* 0x000ee80000300800 */
[----:B------:R-:W2:Y:S01]  /*49260*/  LDL R27, [R1+0x6d0] ;  /* 0x0006d000011b7983 */ /* 0x000ea20000100800 */
[----:B------:R-:W-:-:S02]  /*49270*/  IMAD.MOV.U32 R24, RZ, RZ, R5 ;  /* 0x000000ffff187224 */ /* 0x000fc400078e0005 */
[----:B----4-:R-:W-:Y:S01]  /*49280*/  IMAD.MOV.U32 R25, RZ, RZ, R4 ;  /* 0x000000ffff197224 */ /* 0x010fe200078e0004 */
[----:B------:R-:W4:Y:S04]  /*49290*/  LDL R5, [R1+0x214] ;  /* 0x0002140001057983 */ /* 0x000f280000100800 */
[----:B------:R-:W4:Y:S04]  /*492a0*/  LDL R4, [R1+0x210] ;  /* 0x0002100001047983 */ /* 0x000f280000100800 */
[----:B--2---:R-:W-:Y:S04]  /*492b0*/  STL [R1+0x25f8], R27 ;  /* 0x0025f81b01007387 */ /* 0x004fe80000100800 */
[----:B------:R0:W-:Y:S04]  /*492c0*/  STL.64 [R1+0x25f0], R24 ;  /* 0x0025f01801007387 */ /* 0x0001e80000100a00 */
[----:B0-----:R-:W4:Y:S04]  /*492d0*/  LDL.LU R24, [R1+0x180] ;  /* 0x0001800001187983 */ /* 0x001f280000300800 */
[----:B------:R-:W4:Y:S04]  /*492e0*/  LDL.LU R25, [R1+0x184] ;  /* 0x0001840001197983 */ /* 0x000f280000300800 */
[----:B------:R-:W4:Y:S04]  /*492f0*/  LDL.LU R26, [R1+0x188] ;  /* 0x00018800011a7983 */ /* 0x000f280000300800 */
[----:B------:R-:W4:Y:S04]  /*49300*/  LDL.LU R27, [R1+0x18c] ;  /* 0x00018c00011b7983 */ /* 0x000f280000300800 */
[----:B---3--:R-:W-:Y:S04]  /*49310*/  STL.64 [R1+0x25a8], R14 ;  /* 0x0025a80e01007387 */ /* 0x008fe80000100a00 */
[----:B------:R0:W-:Y:S04]  /*49320*/  STL.64 [R1+0x25a0], R12 ;  /* 0x0025a00c01007387 */ /* 0x0001e80000100a00 */
        /* <DEDUP_REMOVED lines=8> */
[----:B------:R-:W3:Y:S04]  /*493b0*/  LDL.LU R14, [R1+0x168] ;  /* 0x00016800010e7983 */ /* 0x000ee80000300800 */
[----:B------:R-:W3:Y:S01]  /*493c0*/  LDL.LU R15, [R1+0x16c] ;  /* 0x00016c00010f7983 */ /* 0x000ee20000300800 */
[----:B----4-:R-:W-:Y:S03]  /*493d0*/  HMMA.16816.F32 R20, R20, R4, R24 ;  /* 0x000000041414723c */ /* 0x010fe60000001818 */
[----:B---3--:R-:W-:Y:S04]  /*493e0*/  STL.64 [R1+0x25d8], R14 ;  /* 0x0025d80e01007387 */ /* 0x008fe80000100a00 */
[----:B--2---:R0:W-:Y:S04]  /*493f0*/  STL.64 [R1+0x25d0], R12 ;  /* 0x0025d00c01007387 */ /* 0x0041e80000100a00 */
[----:B0-----:R-:W2:Y:S04]  /*49400*/  LDL.LU R12, [R1+0x170] ;  /* 0x00017000010c7983 */ /* 0x001ea80000300800 */
[----:B------:R-:W2:Y:S04]  /*49410*/  LDL.LU R13, [R1+0x174] ;  /* 0x00017400010d7983 */ /* 0x000ea80000300800 */
[----:B------:R-:W2:Y:S04]  /*49420*/  LDL.LU R14, [R1+0x178] ;  /* 0x00017800010e7983 */ /* 0x000ea80000300800 */
[----:B------:R-:W2:Y:S04]  /*49430*/  LDL.LU R15, [R1+0x17c] ;  /* 0x00017c00010f7983 */ /* 0x000ea80000300800 */
[----:B------:R0:W-:Y:S04]  /*49440*/  STL.64 [R1+0x24b8], R16 ;  /* 0x0024b81001007387 */ /* 0x0001e80000100a00 */
[----:B------:R-:W3:Y:S04]  /*49450*/  LDL.LU R8, [R1+0x2d0] ;  /* 0x0002d00001087983 */ /* 0x000ee80000300800 */
[----:B------:R-:W3:Y:S04]  /*49460*/  LDL.LU R9, [R1+0x2d4] ;  /* 0x0002d40001097983 */ /* 0x000ee80000300800 */
[----:B------:R-:W3:Y:S04]  /*49470*/  LDL.LU R10, [R1+0x2d8] ;  /* 0x0002d800010a7983 */ /* 0x000ee80000300800 */
[----:B------:R-:W3:Y:S01]  /*49480*/  LDL.LU R11, [R1+0x2dc] ;  /* 0x0002dc00010b7983 */ /* 0x000ee20000300800 */
[----:B0-----:R-:W-:-:S02]  /*49490*/  IMAD.MOV.U32 R16, RZ, RZ, R7 ;  /* 0x000000ffff107224 */ /* 0x001fc400078e0007 */
[----:B------:R-:W-:-:S05]  /*494a0*/  IMAD.MOV.U32 R17, RZ, RZ, R6 ;  /* 0x000000ffff117224 */ /* 0x000fca00078e0006 */
[----:B------:R0:W-:Y:S04]  /*494b0*/  STL.64 [R1+0x24c0], R16 ;  /* 0x0024c01001007387 */ /* 0x0001e80000100a00 */
[----:B0-----:R-:W4:Y:S04]  /*494c0*/  LDL.LU R16, [R1+0xa0] ;  /* 0x0000a00001107983 */ /* 0x001f280000300800 */
[----:B------:R-:W4:Y:S04]  /*494d0*/  LDL.LU R17, [R1+0xa4] ;  /* 0x0000a40001117983 */ /* 0x000f280000300800 */
[----:B------:R-:W4:Y:S04]  /*494e0*/  LDL.LU R18, [R1+0xa8] ;  /* 0x0000a80001127983 */ /* 0x000f280000300800 */
[----:B------:R-:W4:Y:S04]  /*494f0*/  LDL.LU R19, [R1+0xac] ;  /* 0x0000ac0001137983 */ /* 0x000f280000300800 */
[----:B------:R-:W2:Y:S04]  /*49500*/  LDL.LU R27, [R1+0x25f8] ;  /* 0x0025f800011b7983 */ /* 0x000ea80000300800 */
[----:B------:R-:W3:Y:S04]  /*49510*/  LDL.LU.64 R24, [R1+0x25f0] ;  /* 0x0025f00001187983 */ /* 0x000ee80000300a00 */
[----:B------:R-:W3:Y:S04]  /*49520*/  LDL.LU.64 R6, [R1+0x25e8] ;  /* 0x0025e80001067983 */ /* 0x000ee80000300a00 */
[----:B------:R-:W3:Y:S04]  /*49530*/  LDL.LU.64 R4, [R1+0x25e0] ;  /* 0x0025e00001047983 */ /* 0x000ee80000300a00 */
[----:B------:R-:W-:Y:S04]  /*49540*/  STL.64 [R1+0x180], R20 ;  /* 0x0001801401007387 */ /* 0x000fe80000100a00 */
[----:B------:R-:W-:Y:S04]  /*49550*/  STL.64 [R1+0x188], R22 ;  /* 0x0001881601007387 */ /* 0x000fe80000100a00 */
[----:B--2---:R3:W0:Y:S02]  /*49560*/  LDSM.16.MT88.4 R20, [R27+UR5+0x11400] ;  /* 0x011400051b14783b */ /* 0x0046240008004200 */
[C---:B---3--:R-:W-:Y:S02]  /*49570*/  HMMA.16816.F32 R24, R4.reuse, R24, R12 ;  /* 0x000000180418723c */ /* 0x048fe4000000180c */
[----:B0-----:R0:W-:Y:S04]  /*49580*/  STL [R1+0x2374], R20 ;  /* 0x0023741401007387 */ /* 0x0011e80000100800 */
[----:B------:R1:W-:Y:S04]  /*49590*/  STL [R1+0x2370], R21 ;  /* 0x0023701501007387 */ /* 0x0003e80000100800 */
[----:B------:R2:W-:Y:S04]  /*495a0*/  STL [R1+0x236c], R22 ;  /* 0x00236c1601007387 */ /* 0x0005e80000100800 */
[----:B------:R3:W-:Y:S04]  /*495b0*/  STL [R1+0x2368], R23 ;  /* 0x0023681701007387 */ /* 0x0007e80000100800 */
[----:B0-----:R-:W4:Y:S04]  /*495c0*/  LDL.LU R20, [R1+0x2c0] ;  /* 0x0002c00001147983 */ /* 0x001f280000300800 */
[----:B-1----:R-:W4:Y:S04]  /*495d0*/  LDL.LU R21, [R1+0x2c4] ;  /* 0x0002c40001157983 */ /* 0x002f280000300800 */
[----:B--2---:R-:W2:Y:S04]  /*495e0*/  LDL.LU R22, [R1+0x2c8] ;  /* 0x0002c80001167983 */ /* 0x004ea80000300800 */
[----:B---3--:R-:W2:Y:S04]  /*495f0*/  LDL.LU R23, [R1+0x2cc] ;  /* 0x0002cc0001177983 */ /* 0x008ea80000300800 */
[----:B------:R-:W3:Y:S04]  /*49600*/  LDL.LU.64 R14, [R1+0x25d8] ;  /* 0x0025d800010e7983 */ /* 0x000ee80000300a00 */
[----:B------:R-:W3:Y:S04]  /*49610*/  LDL.LU.64 R12, [R1+0x25d0] ;  /* 0x0025d000010c7983 */ /* 0x000ee80000300a00 */
[----:B------:R0:W-:Y:S04]  /*49620*/  STL.64 [R1+0x170], R24 ;  /* 0x0001701801007387 */ /* 0x0001e80000100a00 */
[----:B------:R3:W-:Y:S04]  /*49630*/  STL.64 [R1+0x178], R26 ;  /* 0x0001781a01007387 */ /* 0x0007e80000100a00 */
[----:B0-----:R-:W3:Y:S02]  /*49640*/  LDL.LU.64 R24, [R1+0x25c8] ;  /* 0x0025c80001187983 */ /* 0x001ee40000300a00 */
[----:B---3--:R-:W-:Y:S02]  /*49650*/  HMMA.16816.F32 R24, R4, R24, R12 ;  /* 0x000000180418723c */ /* 0x008fe4000000180c */
[----:B------:R-:W3:Y:S04]  /*49660*/  LDL.LU.64 R14, [R1+0x25c0] ;  /* 0x0025c000010e7983 */ /* 0x000ee80000300a00 */
[----:B------:R-:W3:-:S13]  /*49670*/  LDL.LU.64 R12, [R1+0x25b8] ;  /* 0x0025b800010c7983 */ /* 0x000eda0000300a00 */
        /* <DEDUP_REMOVED lines=48> */
[----:B------:R-:W-:Y:S04]  /*49980*/  STL.64 [R1+0xe0], R24 ;  /* 0x0000e01801007387 */ /* 0x000fe80000100a00 */
[----:B------:R0:W-:Y:S04]  /*49990*/  STL.64 [R1+0xe8], R26 ;  /* 0x0000e81a01007387 */ /* 0x0001e80000100a00 */
[----:B0-----:R-:W2:Y:S04]  /*499a0*/  LDL.LU.64 R26, [R1+0x24f0] ;  /* 0x0024f000011a7983 */ /* 0x001ea80000300a00 */
[----:B------:R-:W3:Y:S02]  /*499b0*/  LDL.LU.64 R24, [R1+0x24e8] ;  /* 0x0024e80001187983 */ /* 0x000ee40000300a00 */
[----:B---3--:R-:W-:-:S15]  /*499c0*/  HMMA.16816.F32 R12, R4, R24, R12 ;  /* 0x00000018040c723c */ /* 0x008fde000000180c */
[----:B------:R-:W-:-:S04]  /*499d0*/  NOP ;  /* 0x0000000000007918 */ /* 0x000fc80000000000 */
[----:B------:R-:W-:Y:S04]  /*499e0*/  STL.64 [R1+0xc0], R12 ;  /* 0x0000c00c01007387 */ /* 0x000fe80000100a00 */
[----:B------:R0:W-:Y:S04]  /*499f0*/  STL.64 [R1+0xc8], R14 ;  /* 0x0000c80e01007387 */ /* 0x0001e80000100a00 */
[----:B0-----:R-:W3:Y:S04]  /*49a00*/  LDL.LU.64 R14, [R1+0x24e0] ;  /* 0x0024e000010e7983 */ /* 0x001ee80000300a00 */
[----:B------:R-:W3:Y:S04]  /*49a10*/  LDL.LU.64 R12, [R1+0x24d8] ;  /* 0x0024d800010c7983 */ /* 0x000ee80000300a00 */
[----:B--2---:R0:W-:Y:S04]  /*49a20*/  STL.64 [R1+0x24b0], R26 ;  /* 0x0024b01a01007387 */ /* 0x0041e80000100a00 */
[----:B------:R-:W2:Y:S04]  /*49a30*/  LDL.LU R24, [R1+0x2b0] ;  /* 0x0002b00001187983 */ /* 0x000ea80000300800 */
[----:B------:R-:W2:Y:S04]  /*49a40*/  LDL.LU R25, [R1+0x2b4] ;  /* 0x0002b40001197983 */ /* 0x000ea80000300800 */
[----:B0-----:R-:W2:Y:S04]  /*49a50*/  LDL.LU R26, [R1+0x2b8] ;  /* 0x0002b800011a7983 */ /* 0x001ea80000300800 */
[----:B------:R-:W2:Y:S01]  /*49a60*/  LDL.LU R27, [R1+0x2bc] ;  /* 0x0002bc00011b7983 */ /* 0x000ea20000300800 */
[----:B---3--:R-:W-:-:S15]  /*49a70*/  HMMA.16816.F32 R8, R4, R12, R8 ;  /* 0x0000000c0408723c */ /* 0x008fde0000001808 */
[----:B------:R-:W-:-:S04]  /*49a80*/  NOP ;  /* 0x0000000000007918 */ /* 0x000fc80000000000 */
[----:B------:R-:W-:Y:S04]  /*49a90*/  STL.64 [R1+0xb0], R8 ;  /* 0x0000b00801007387 */ /* 0x000fe80000100a00 */
[----:B------:R0:W-:Y:S04]  /*49aa0*/  STL.64 [R1+0xb8], R10 ;  /* 0x0000b80a01007387 */ /* 0x0001e80000100a00 */
[----:B0-----:R-:W3:Y:S04]  /*49ab0*/  LDL.LU.64 R10, [R1+0x24d0] ;  /* 0x0024d000010a7983 */ /* 0x001ee80000300a00 */
[----:B------:R-:W4:Y:S02]  /*49ac0*/  LDL.LU.64 R8, [R1+0x24c8] ;  /* 0x0024c80001087983 */ /* 0x000f240000300a00 */
[----:B----4-:R-:W-:-:S15]  /*49ad0*/  HMMA.16816.F32 R16, R4, R8, R16 ;  /* 0x000000080410723c */ /* 0x010fde0000001810 */
[----:B------:R-:W-:-:S04]  /*49ae0*/  NOP ;  /* 0x0000000000007918 */ /* 0x000fc80000000000 */
[----:B------:R0:W-:Y:S04]  /*49af0*/  STL.64 [R1+0xa0], R16 ;  /* 0x0000a01001007387 */ /* 0x0001e80000100a00 */
[----:B------:R1:W-:Y:S04]  /*49b00*/  STL.64 [R1+0xa8], R18 ;  /* 0x0000a81201007387 */ /* 0x0003e80000100a00 */
[----:B0-----:R-:W1:Y:S02]  /*49b10*/  LDL.LU.64 R16, [R1+0x24c0] ;  /* 0x0024c00001107983 */ /* 0x001e640000300a00 */
[----:B-1----:R-:W-:-:S15]  /*49b20*/  HMMA.16816.F32 R16, R4, R16, R20 ;  /* 0x000000100410723c */ /* 0x002fde0000001814 */
[----:B------:R-:W-:-:S04]  /*49b30*/  NOP ;  /* 0x0000000000007918 */ /* 0x000fc80000000000 */
[----:B------:R-:W-:Y:S02]  /*49b40*/  IMAD.MOV.U32 R20, RZ, RZ, R16 ;  /* 0x000000ffff147224 */ /* 0x000fe400078e0010 */
[----:B------:R-:W-:Y:S02]  /*49b50*/  IMAD.MOV.U32 R21, RZ, RZ, R17 ;  /* 0x000000ffff157224 */ /* 0x000fe400078e0011 */
[----:B------:R-:W2:Y:S01]  /*49b60*/  LDL.LU.64 R16, [R1+0x24b8] ;  /* 0x0024b80001107983 */ /* 0x000ea20000300a00 */
[----:B------:R-:W-:Y:S02]  /*49b70*/  IMAD.MOV.U32 R22, RZ, RZ, R18 ;  /* 0x000000ffff167224 */ /* 0x000fe400078e0012 */
[----:B------:R-:W-:-:S05]  /*49b80*/  IMAD.MOV.U32 R23, RZ, RZ, R19 ;  /* 0x000000ffff177224 */ /* 0x000fca00078e0013 */
[----:B------:R-:W-:Y:S04]  /*49b90*/  STL.64 [R1+0x2380], R22 ;  /* 0x0023801601007387 */ /* 0x000fe80000100a00 */
[----:B------:R0:W-:Y:S04]  /*49ba0*/  STL.64 [R1+0x2378], R20 ;  /* 0x0023781401007387 */ /* 0x0001e80000100a00 */
[----:B0-----:R-:W4:Y:S04]  /*49bb0*/  LDL.LU.64 R20, [R1+0x210] ;  /* 0x0002100001147983 */ /* 0x001f280000300a00 */
[----:B------:R-:W3:Y:S01]  /*49bc0*/  LDL.LU.64 R22, [R1+0x218] ;  /* 0x0002180001167983 */ /* 0x000ee20000300a00 */
[----:B--2---:R-:W-:Y:S03]  /*49bd0*/  HMMA.16816.F32 R16, R4, R16, R24 ;  /* 0x000000100410723c */ /* 0x004fe60000001818 */
[----:B------:R-:W2:-:S15]  /*49be0*/  LDL.LU.64 R26, [R1+0x24b0] ;  /* 0x0024b000011a7983 */ /* 0x000e9e0000300a00 */
[----:B------:R-:W-:Y:S01]  /*49bf0*/  NOP ;  /* 0x0000000000007918 */ /* 0x000fe20000000000 */
[----:B------:R-:W-:Y:S02]  /*49c00*/  IMAD.MOV.U32 R25, RZ, RZ, R18 ;  /* 0x000000ffff197224 */ /* 0x000fe400078e0012 */
[----:B------:R-:W-:Y:S01]  /*49c10*/  IMAD.MOV.U32 R24, RZ, RZ, R19 ;  /* 0x000000ffff187224 */ /* 0x000fe200078e0013 */
[----:B------:R0:W-:Y:S04]  /*49c20*/  STL.64 [R1+0x2b0], R16 ;  /* 0x0002b01001007387 */ /* 0x0001e80000100a00 */
[----:B------:R-:W3:Y:S04]  /*49c30*/  LDL.LU.64 R18, [R1+0x24a8] ;  /* 0x0024a80001127983 */ /* 0x000ee80000300a00 */
[----:B0-----:R-:W3:Y:S04]  /*49c40*/  LDL.LU.64 R16, [R1+0x24a0] ;  /* 0x0024a00001107983 */ /* 0x001ee80000300a00 */
[----:B--2---:R-:W-:Y:S04]  /*49c50*/  STL.64 [R1+0x2400], R26 ;  /* 0x0024001a01007387 */ /* 0x004fe80000100a00 */
[----:B------:R0:W-:Y:S04]  /*49c60*/  STL.64 [R1+0x23f8], R24 ;  /* 0x0023f81801007387 */ /* 0x0001e80000100a00 */
[----:B0-----:R-:W4:Y:S04]  /*49c70*/  LDL.LU R24, [R1+0x2a0] ;  /* 0x0002a00001187983 */ /* 0x001f280000300800 */
[----:B------:R-:W4:Y:S04]  /*49c80*/  LDL.LU R25, [R1+0x2a4] ;  /* 0x0002a40001197983 */ /* 0x000f280000300800 */
[----:B------:R-:W4:Y:S04]  /*49c90*/  LDL.LU R26, [R1+0x2a8] ;  /* 0x0002a800011a7983 */ /* 0x000f280000300800 */
[----:B------:R-:W4:Y:S02]  /*49ca0*/  LDL.LU R27, [R1+0x2ac] ;  /* 0x0002ac00011b7983 */ /* 0x000f240000300800 */
[----:B----4-:R-:W-:-:S15]  /*49cb0*/  HMMA.16816.F32 R4, R4, R20, R24 ;  /* 0x000000140404723c */ /* 0x010fde0000001818 */
[----:B------:R-:W-:-:S04]  /*49cc0*/  NOP ;  /* 0x0000000000007918 */ /* 0x000fc80000000000 */
[----:B------:R0:W-:Y:S01]  /*49cd0*/  STL [R1+0x2a0], R4 ;  /* 0x0002a00401007387 */ /* 0x0001e20000100800 */
[----:B------:R-:W-:Y:S02]  /*49ce0*/  IMAD.MOV.U32 R13, RZ, RZ, R5 ;  /* 0x000000ffff0d7224 */ /* 0x000fe400078e0005 */
[----:B------:R-:W-:Y:S02]  /*49cf0*/  IMAD.MOV.U32 R12, RZ, RZ, R6 ;  /* 0x000000ffff0c7224 */ /* 0x000fe400078e0006 */
[----:B------:R-:W-:Y:S01]  /*49d00*/  IMAD.MOV.U32 R8, RZ, RZ, R7 ;  /* 0x000000ffff087224 */ /* 0x000fe200078e0007 */
[----:B0-----:R-:W2:Y:S04]  /*49d10*/  LDL.LU R4, [R1+0x280] ;  /* 0x0002800001047983 */ /* 0x001ea80000300800 */
[----:B------:R-:W2:Y:S04]  /*49d20*/  LDL.LU R5, [R1+0x284] ;  /* 0x0002840001057983 */ /* 0x000ea80000300800 */
[----:B------:R-:W4:Y:S04]  /*49d30*/  LDL.LU R6, [R1+0x288] ;  /* 0x0002880001067983 */ /* 0x000f280000300800 */
[----:B------:R-:W4:Y:S04]  /*49d40*/  LDL.LU R7, [R1+0x28c] ;  /* 0x00028c0001077983 */ /* 0x000f280000300800 */
[----:B----4-:R0:W-:Y:S04]  /*49d50*/  STL.64 [R1+0x2488], R6 ;  /* 0x0024880601007387 */ /* 0x0101e80000100a00 */
[----:B--2---:R1:W-:Y:S01]  /*49d60*/  STL.64 [R1+0x2480], R4 ;  /* 0x0024800401007387 */ /* 0x0043e20000100a00 */
[----:B0-----:R-:W-:-:S03]  /*49d70*/  IMAD.MOV.U32 R6, RZ, RZ, R15 ;  /* 0x000000ffff067224 */ /* 0x001fc600078e000f */
[----:B-1----:R-:W2:Y:S01]  /*49d80*/  LDL.LU R4, [R1+0x290] ;  /* 0x0002900001047983 */ /* 0x002ea20000300800 */
[----:B------:R-:W-:-:S03]  /*49d90*/  IMAD.MOV.U32 R5, RZ, RZ, R14 ;  /* 0x000000ffff057224 */ /* 0x000fc600078e000e */
[----:B------:R-:W4:Y:S04]  /*49da0*/  LDL.LU R14, [R1+0x249c] ;  /* 0x00249c00010e7983 */ /* 0x000f280000300800 */
[----:B------:R-:W4:Y:S04]  /*49db0*/  LDL.LU R15, [R1+0x2498] ;  /* 0x00249800010f7983 */ /* 0x000f280000300800 */
[----:B---3--:R0:W-:Y:S04]  /*49dc0*/  STL.64 [R1+0x2468], R10 ;  /* 0x0024680a01007387 */ /* 0x0081e80000100a00 */
[----:B------:R-:W-:Y:S04]  /*49dd0*/  STL [R1+0x2460], R8 ;  /* 0x0024600801007387 */ /* 0x000fe80000100800 */
[----:B0-----:R-:W3:Y:S04]  /*49de0*/  LDL.LU.64 R10, [R1+0x68] ;  /* 0x00006800010a7983 */ /* 0x001ee80000300a00 */
[----:B---3--:R0:W-:Y:S04]  /*49df0*/  STL.64 [R1+0x2470], R10 ;  /* 0x0024700a01007387 */ /* 0x0081e80000100a00 */
[----:B0-----:R-:W3:Y:S04]  /*49e00*/  LDL.LU.64 R10, [R1+0x78] ;  /* 0x00007800010a7983 */ /* 0x001ee80000300a00 */
[----:B---3--:R0:W-:Y:S04]  /*49e10*/  STL.64 [R1+0x2478], R10 ;  /* 0x0024780a01007387 */ /* 0x0081e80000100a00 */
[----:B0-----:R-:W3:Y:S01]  /*49e20*/  LDL.LU.64 R10, [R1+0x88] ;  /* 0x00008800010a7983 */ /* 0x001ee20000300a00 */
[----:B------:R-:W-:-:S03]  /*49e30*/  IMAD.MOV.U32 R7, RZ, RZ, R2 ;  /* 0x000000ffff077224 */ /* 0x000fc600078e0002 */
[----:B---3--:R0:W-:Y:S04]  /*49e40*/  STL.64 [R1+0x2490], R10 ;  /* 0x0024900a01007387 */ /* 0x0081e80000100a00 */
[----:B0-----:R-:W2:Y:S04]  /*49e50*/  LDL.LU.64 R10, [R1+0x98] ;  /* 0x00009800010a7983 */ /* 0x001ea80000300a00 */
[----:B------:R-:W3:Y:S04]  /*49e60*/  LDL.LU.64 R26, [R1+0x58] ;  /* 0x00005800011a7983 */ /* 0x000ee80000300a00 */
[----:B----4-:R0:W-:Y:S04]  /*49e70*/  STL.64 [R1+0x23f0], R14 ;  /* 0x0023f00e01007387 */ /* 0x0101e80000100a00 */
[----:B------:R-:W-:Y:S04]  /*49e80*/  STL.64 [R1+0x23e8], R12 ;  /* 0x0023e80c01007387 */ /* 0x000fe80000100a00 */
[----:B0-----:R-:W4:Y:S04]  /*49e90*/  LDL.LU.64 R14, [R1+0x48] ;  /* 0x00004800010e7983 */ /* 0x001f280000300a00 */
[----:B------:R-:W-:Y:S01]  /*49ea0*/  STL.64 [R1+0x2390], R22 ;  /* 0x0023901601007387 */ /* 0x000fe20000100a00 */
[----:B--2---:R-:W-:Y:S01]  /*49eb0*/  HMMA.16816.F32 R4, R16, R10, R4 ;  /* 0x0000000a1004723c */ /* 0x004fe20000001804 */
[----:B------:R-:W-:-:S02]  /*49ec0*/  IMAD.MOV.U32 R21, RZ, RZ, R10 ;  /* 0x000000ffff157224 */ /* 0x000fc400078e000a */
[----:B------:R-:W-:Y:S02]  /*49ed0*/  IMAD.MOV.U32 R20, RZ, RZ, R11 ;  /* 0x000000ffff147224 */ /* 0x000fe400078e000b */
[----:B------:R-:W2:-:S14]  /*49ee0*/  LDL.LU.64 R10, [R1+0x2490] ;  /* 0x00249000010a7983 */ /* 0x000e9c0000300a00 */
[----:B------:R-:W-:Y:S04]  /*49ef0*/  STL.64 [R1+0x290], R4 ;  /* 0x0002900401007387 */ /* 0x000fe80000100a00 */
[----:B------:R0:W-:Y:S01]  /*49f00*/  STL [R1+0x298], R6 ;  /* 0x0002980601007387 */ /* 0x0001e20000100800 */
[----:B------:R-:W-:-:S03]  /*49f10*/  IMAD.MOV.U32 R2, RZ, RZ, R7 ;  /* 0x000000ffff027224 */ /* 0x000fc600078e0007 */
[----:B0-----:R-:W2:Y:S04]  /*49f20*/  LDL.LU.64 R6, [R1+0x2488] ;  /* 0x0024880001067983 */ /* 0x001ea80000300a00 */
[----:B------:R-:W2:Y:S04]  /*49f30*/  LDL.LU.64 R4, [R1+0x2480] ;  /* 0x0024800001047983 */ /* 0x000ea80000300a00 */
[----:B------:R-:W-:Y:S04]  /*49f40*/  STL [R1+0x23a0], R2 ;  /* 0x0023a00201007387 */ /* 0x000fe80000100800 */
[----:B------:R0:W-:Y:S04]  /*49f50*/  STL [R1+0x239c], R20 ;  /* 0x00239c1401007387 */ /* 0x0001e80000100800 */
[----:B------:R1:W-:Y:S04]  /*49f60*/  STL [R1+0x2398], R21 ;  /* 0x0023981501007387 */ /* 0x0003e80000100800 */
[----:B0-----:R-:W3:Y:S04]  /*49f70*/  LDL.LU R20, [R1+0x260] ;  /* 0x0002600001147983 */ /* 0x001ee80000300800 */
[----:B-1----:R-:W3:Y:S04]  /*49f80*/  LDL.LU R21, [R1+0x264] ;  /* 0x0002640001157983 */ /* 0x002ee80000300800 */
[----:B------:R-:W3:Y:S04]  /*49f90*/  LDL.LU R22, [R1+0x268] ;  /* 0x0002680001167983 */ /* 0x000ee80000300800 */
[----:B------:R-:W3:Y:S01]  /*49fa0*/  LDL.LU R23, [R1+0x26c] ;  /* 0x00026c0001177983 */ /* 0x000ee20000300800 */
        /* <DEDUP_REMOVED lines=12> */
[----:B------:R-:W2:Y:S02]  /*4a070*/  LDL.LU R7, [R1+0x27c] ;  /* 0x00027c0001077983 */ /* 0x000ea40000300800 */
[----:B--2---:R-:W-:-:S15]  /*4a080*/  HMMA.16816.F32 R4, R16, R10, R4 ;  /* 0x0000000a1004723c */ /* 0x004fde0000001804 */
[----:B------:R-:W-:-:S04]  /*4a090*/  NOP ;  /* 0x0000000000007918 */ /* 0x000fc80000000000 */
[----:B------:R-:W-:Y:S04]  /*4a0a0*/  STL.64 [R1+0x270], R4 ;  /* 0x0002700401007387 */ /* 0x000fe80000100a00 */
[----:B------:R0:W-:Y:S02]  /*4a0b0*/  STL.64 [R1+0x278], R6 ;  /* 0x0002780601007387 */ /* 0x0001e40000100a00 */
[----:B0-----:R-:W-:Y:S02]  /*4a0c0*/  IMAD.MOV.U32 R7, RZ, RZ, R10 ;  /* 0x000000ffff077224 */ /* 0x001fe400078e000a */
[----:B------:R-:W-:Y:S02]  /*4a0d0*/  IMAD.MOV.U32 R6, RZ, RZ, R11 ;  /* 0x000000ffff067224 */ /* 0x000fe400078e000b */
[----:B------:R-:W3:Y:S04]  /*4a0e0*/  LDL.LU.64 R10, [R1+0x2470] ;  /* 0x00247000010a7983 */ /* 0x000ee80000300a00 */
[----:B------:R0:W-:Y:S04]  /*4a0f0*/  STL [R1+0x23b0], R6 ;  /* 0x0023b00601007387 */ /* 0x0001e80000100800 */
[----:B------:R1:W-:Y:S04]  /*4a100*/  STL [R1+0x23ac], R7 ;  /* 0x0023ac0701007387 */ /* 0x0003e80000100800 */
[----:B------:R-:W4:Y:S04]  /*4a110*/  LDL.LU R4, [R1+0x240] ;  /* 0x0002400001047983 */ /* 0x000f280000300800 */
[----:B------:R-:W4:Y:S04]  /*4a120*/  LDL.LU R5, [R1+0x244] ;  /* 0x0002440001057983 */ /* 0x000f280000300800 */
[----:B0-----:R-:W4:Y:S04]  /*4a130*/  LDL.LU R6, [R1+0x248] ;  /* 0x0002480001067983 */ /* 0x001f280000300800 */
[----:B-1----:R-:W4:Y:S01]  /*4a140*/  LDL.LU R7, [R1+0x24c] ;  /* 0x00024c0001077983 */ /* 0x002f220000300800 */
[----:B---3--:R-:W-:-:S15]  /*4a150*/  HMMA.16816.F32 R20, R16, R10, R20 ;  /* 0x0000000a1014723c */ /* 0x008fde0000001814 */
[----:B------:R-:W-:-:S04]  /*4a160*/  NOP ;  /* 0x0000000000007918 */ /* 0x000fc80000000000 */
[----:B------:R-:W-:Y:S04]  /*4a170*/  STL.64 [R1+0x260], R20 ;  /* 0x0002601401007387 */ /* 0x000fe80000100a00 */
[----:B------:R0:W-:Y:S02]  /*4a180*/  STL.64 [R1+0x268], R22 ;  /* 0x0002681601007387 */ /* 0x0001e40000100a00 */
[----:B0-----:R-:W-:Y:S02]  /*4a190*/  IMAD.MOV.U32 R22, RZ, RZ, R11 ;  /* 0x000000ffff167224 */ /* 0x001fe400078e000b */
[----:B------:R-:W-:Y:S02]  /*4a1a0*/  IMAD.MOV.U32 R23, RZ, RZ, R10 ;  /* 0x000000ffff177224 */ /* 0x000fe400078e000a */
[----:B------:R-:W2:Y:S04]  /*4a1b0*/  LDL.LU.64 R10, [R1+0x2468] ;  /* 0x00246800010a7983 */ /* 0x000ea80000300a00 */
[----:B------:R-:W3:Y:S04]  /*4a1c0*/  LDL.LU R8, [R1+0x2460] ;  /* 0x0024600001087983 */ /* 0x000ee80000300800 */
[----:B------:R0:W-:Y:S04]  /*4a1d0*/  STL [R1+0x23b8], R22 ;  /* 0x0023b81601007387 */ /* 0x0001e80000100800 */
[----:B------:R1:W-:Y:S04]  /*4a1e0*/  STL [R1+0x23b4], R23 ;  /* 0x0023b41701007387 */ /* 0x0003e80000100800 */
[----:B------:R-:W2:Y:S04]  /*4a1f0*/  LDL.LU R20, [R1+0x250] ;  /* 0x0002500001147983 */ /* 0x000ea80000300800 */
[----:B------:R-:W2:Y:S04]  /*4a200*/  LDL.LU R21, [R1+0x254] ;  /* 0x0002540001157983 */ /* 0x000ea80000300800 */
[----:B0-----:R-:W2:Y:S04]  /*4a210*/  LDL.LU R22, [R1+0x258] ;  /* 0x0002580001167983 */ /* 0x001ea80000300800 */
[----:B-1----:R-:W2:Y:S02]  /*4a220*/  LDL.LU R23, [R1+0x25c] ;  /* 0x00025c0001177983 */ /* 0x002ea40000300800 */
[----:B--2---:R-:W-:-:S15]  /*4a230*/  HMMA.16816.F32 R20, R16, R26, R20 ;  /* 0x0000001a1014723c */ /* 0x004fde0000001814 */
[----:B------:R-:W-:-:S04]  /*4a240*/  NOP ;  /* 0x0000000000007918 */ /* 0x000fc80000000000 */
[----:B------:R0:W-:Y:S04]  /*4a250*/  STL.64 [R1+0x250], R20 ;  /* 0x0002501401007387 */ /* 0x0001e80000100a00 */
[----:B------:R-:W-:Y:S01]  /*4a260*/  STL.64 [R1+0x258], R22 ;  /* 0x0002581601007387 */ /* 0x000fe20000100a00 */
[----:B0-----:R-:W-:Y:S02]  /*4a270*/  IMAD.MOV.U32 R20, RZ, RZ, R26 ;  /* 0x000000ffff147224 */ /* 0x001fe400078e001a */
[----:B------:R-:W-:Y:S02]  /*4a280*/  IMAD.MOV.U32 R21, RZ, RZ, R27 ;  /* 0x000000ffff157224 */ /* 0x000fe400078e001b */
[----:B------:R-:W2:Y:S04]  /*4a290*/  LDL.LU.64 R26, [R1+0x8] ;  /* 0x00000800011a7983 */ /* 0x000ea80000300a00 */
[----:B--2---:R0:W-:Y:S04]  /*4a2a0*/  STL.64 [R1+0x2418], R26 ;  /* 0x0024181a01007387 */ /* 0x0041e80000100a00 */
[----:B0-----:R-:W2:Y:S04]  /*4a2b0*/  LDL.LU.64 R26, [R1+0x18] ;  /* 0x00001800011a7983 */ /* 0x001ea80000300a00 */
[----:B--2---:R4:W-:Y:S02]  /*4a2c0*/  STL.64 [R1+0x2430], R26 ;  /* 0x0024301a01007387 */ /* 0x0049e40000100a00 */
[----:B----4-:R-:W-:Y:S02]  /*4a2d0*/  HMMA.16816.F32 R24, R16, R14, R4 ;  /* 0x0000000e1018723c */ /* 0x010fe40000001804 */
[----:B------:R-:W-:Y:S04]  /*4a2e0*/  STL [R1+0x23c0], R21 ;  /* 0x0023c01501007387 */ /* 0x000fe80000100800 */
[----:B------:R-:W-:Y:S04]  /*4a2f0*/  STL [R1+0x23bc], R20 ;  /* 0x0023bc1401007387 */ /* 0x000fe80000100800 */
[----:B------:R-:W2:Y:S09]  /*4a300*/  LDL.LU.64 R22, [R1+0x38] ;  /* 0x0000380001167983 */ /* 0x000eb20000300a00 */
[----:B------:R0:W-:Y:S04]  /*4a310*/  STL.64 [R1+0x240], R24 ;  /* 0x0002401801007387 */ /* 0x0001e80000100a00 */
[----:B------:R1:W-:Y:S04]  /*4a320*/  STL.64 [R1+0x248], R26 ;  /* 0x0002481a01007387 */ /* 0x0003e80000100a00 */
[----:B0-----:R-:W4:Y:S04]  /*4a330*/  LDL.LU R24, [R1+0x220] ;  /* 0x0002200001187983 */ /* 0x001f280000300800 */
[----:B------:R-:W4:Y:S04]  /*4a340*/  LDL.LU R25, [R1+0x224] ;  /* 0x0002240001197983 */ /* 0x000f280000300800 */
[----:B-1----:R-:W4:Y:S04]  /*4a350*/  LDL.LU R26, [R1+0x228] ;  /* 0x00022800011a7983 */ /* 0x002f280000300800 */
[----:B------:R-:W4:Y:S04]  /*4a360*/  LDL.LU R27, [R1+0x22c] ;  /* 0x00022c00011b7983 */ /* 0x000f280000300800 */
[----:B------:R-:W2:Y:S04]  /*4a370*/  LDL.LU R12, [R1+0x1d0] ;  /* 0x0001d000010c7983 */ /* 0x000ea80000300800 */
[----:B------:R-:W2:Y:S01]  /*4a380*/  LDL.LU R13, [R1+0x1d4] ;  /* 0x0001d400010d7983 */ /* 0x000ea20000300800 */
[----:B------:R-:W-:-:S02]  /*4a390*/  IMAD.MOV.U32 R5, RZ, RZ, R14 ;  /* 0x000000ffff057224 */ /* 0x000fc400078e000e */
[----:B------:R-:W-:Y:S02]  /*4a3a0*/  IMAD.MOV.U32 R2, RZ, RZ, R15 ;  /* 0x000000ffff027224 */ /* 0x000fe400078e000f */
[----:B------:R-:W-:Y:S02]  /*4a3b0*/  IMAD.MOV.U32 R14, RZ, RZ, R11 ;  /* 0x000000ffff0e7224 */ /* 0x000fe400078e000b */
[----:B------:R-:W-:Y:S01]  /*4a3c0*/  IMAD.MOV.U32 R15, RZ, RZ, R10 ;  /* 0x000000ffff0f7224 */ /* 0x000fe200078e000a */
[----:B------:R-:W3:Y:S04]  /*4a3d0*/  LDL.LU R11, [R1+0x245c] ;  /* 0x00245c00010b7983 */ /* 0x000ee80000300800 */
[----:B------:R-:W3:Y:S04]  /*4a3e0*/  LDL.LU R10, [R1+0x2458] ;  /* 0x00245800010a7983 */ /* 0x000ee80000300800 */
[----:B------:R-:W-:Y:S04]  /*4a3f0*/  STL.64 [R1+0x2410], R14 ;  /* 0x0024100e01007387 */ /* 0x000fe80000100a00 */
[----:B--2---:R0:W-:Y:S04]  /*4a400*/  STL.64 [R1+0x2408], R12 ;  /* 0x0024080c01007387 */ /* 0x0041e80000100a00 */
[----:B0-----:R-:W2:Y:S04]  /*4a410*/  LDL.LU R12, [R1+0x1f0] ;  /* 0x0001f000010c7983 */ /* 0x001ea80000300800 */
[----:B------:R-:W2:Y:S04]  /*4a420*/  LDL.LU R13, [R1+0x1f4] ;  /* 0x0001f400010d7983 */ /* 0x000ea80000300800 */
[----:B------:R-:W2:Y:S04]  /*4a430*/  LDL.LU R14, [R1+0x1f8] ;  /* 0x0001f800010e7983 */ /* 0x000ea80000300800 */
[----:B------:R-:W2:Y:S04]  /*4a440*/  LDL.LU R15, [R1+0x1fc] ;  /* 0x0001fc00010f7983 */ /* 0x000ea80000300800 */
[----:B--2---:R-:W-:Y:S04]  /*4a450*/  STL.64 [R1+0x2428], R14 ;  /* 0x0024280e01007387 */ /* 0x004fe80000100a00 */
[----:B------:R3:W-:Y:S02]  /*4a460*/  STL.64 [R1+0x2420], R12 ;  /* 0x0024200c01007387 */ /* 0x0007e40000100a00 */
[----:B---3--:R-:W-:-:S02]  /*4a470*/  IMAD.MOV.U32 R12, RZ, RZ, R10 ;  /* 0x000000ffff0c7224 */ /* 0x008fc400078e000a */
[----:B------:R-:W-:Y:S01]  /*4a480*/  IMAD.MOV.U32 R13, RZ, RZ, R11 ;  /* 0x000000ffff0d7224 */ /* 0x000fe200078e000b */
[----:B------:R-:W2:Y:S04]  /*4a490*/  LDL.LU R10, [R1+0x2454] ;  /* 0x00245400010a7983 */ /* 0x000ea80000300800 */
[----:B------:R-:W3:Y:S04]  /*4a4a0*/  LDL.LU R11, [R1+0x2450] ;  /* 0x00245000010b7983 */ /* 0x000ee80000300800 */
[----:B------:R-:W3:Y:S04]  /*4a4b0*/  LDL.LU R14, [R1+0x208] ;  /* 0x00020800010e7983 */ /* 0x000ee80000300800 */
[----:B------:R-:W3:Y:S01]  /*4a4c0*/  LDL.LU R15, [R1+0x20c] ;  /* 0x00020c00010f7983 */ /* 0x000ee20000300800 */
[----:B--2---:R-:W-:-:S03]  /*4a4d0*/  IMAD.MOV.U32 R4, RZ, RZ, R10 ;  /* 0x000000ffff047224 */ /* 0x004fc600078e000a */
[----:B---3--:R0:W-:Y:S04]  /*4a4e0*/  STL.64 [R1+0x2440], R14 ;  /* 0x0024400e01007387 */ /* 0x0081e80000100a00 */
[----:B------:R-:W-:Y:S04]  /*4a4f0*/  STL.64 [R1+0x2438], R12 ;  /* 0x0024380c01007387 */ /* 0x000fe80000100a00 */
[----:B0-----:R-:W4:Y:S04]  /*4a500*/  LDL.LU.64 R14, [R1+0x28] ;  /* 0x00002800010e7983 */ /* 0x001f280000300a00 */
[----:B------:R0:W-:Y:S04]  /*4a510*/  STL [R1+0x23c4], R5 ;  /* 0x0023c40501007387 */ /* 0x0001e80000100800 */
[----:B------:R-:W2:Y:S01]  /*4a520*/  LDL.LU R10, [R1+0x244c] ;  /* 0x00244c00010a7983 */ /* 0x000ea20000300800 */
[----:B0-----:R-:W-:-:S03]  /*4a530*/  IMAD.MOV.U32 R5, RZ, RZ, R11 ;  /* 0x000000ffff057224 */ /* 0x001fc600078e000b */
[----:B------:R-:W2:Y:S04]  /*4a540*/  LDL.LU R11, [R1+0x2448] ;  /* 0x00244800010b7983 */ /* 0x000ea80000300800 */
[----:B------:R-:W3:Y:S04]  /*4a550*/  LDL.LU R6, [R1+0x238] ;  /* 0x0002380001067983 */ /* 0x000ee80000300800 */
[----:B------:R-:W3:Y:S02]  /*4a560*/  LDL.LU R7, [R1+0x23c] ;  /* 0x00023c0001077983 */ /* 0x000ee40000300800 */
[----:B---3--:R-:W-:-:S15]  /*4a570*/  HMMA.16816.F32 R4, R16, R22, R4 ;  /* 0x000000161004723c */ /* 0x008fde0000001804 */
[----:B------:R-:W-:-:S04]  /*4a580*/  NOP ;  /* 0x0000000000007918 */ /* 0x000fc80000000000 */
[----:B------:R0:W-:Y:S04]  /*4a590*/  STL.64 [R1+0x230], R4 ;  /* 0x0002300401007387 */ /* 0x0001e80000100a00 */
[----:B------:R1:W-:Y:S04]  /*4a5a0*/  STL.64 [R1+0x238], R6 ;  /* 0x0002380601007387 */ /* 0x0003e80000100a00 */
[----:B------:R-:W3:Y:S01]  /*4a5b0*/  LDL R9, [R1+0x19b0] ;  /* 0x0019b00001097983 */ /* 0x000ee20000100800 */
[----:B----4-:R-:W-:Y:S03]  /*4a5c0*/  HMMA.16816.F32 R24, R16, R14, R24 ;  /* 0x0000000e1018723c */ /* 0x010fe60000001818 */
[----:B--2---:R2:W-:Y:S01]  /*4a5d0*/  STL.64 [R1+0x23e0], R10 ;  /* 0x0023e00a01007387 */ /* 0x0045e20000100a00 */
[----:B0-----:R-:W-:-:S02]  /*4a5e0*/  IMAD.MOV.U32 R4, RZ, RZ, R23 ;  /* 0x000000ffff047224 */ /* 0x001fc400078e0017 */
[----:B------:R-:W-:Y:S02]  /*4a5f0*/  IMAD.MOV.U32 R23, RZ, RZ, R14 ;  /* 0x000000ffff177224 */ /* 0x000fe400078e000e */
[----:B-1----:R-:W-:Y:S02]  /*4a600*/  IMAD.MOV.U32 R6, RZ, RZ, R15 ;  /* 0x000000ffff067224 */ /* 0x002fe400078e000f */
[----:B--2---:R-:W-:Y:S02]  /*4a610*/  IMAD.MOV.U32 R10, RZ, RZ, R28 ;  /* 0x000000ffff0a7224 */ /* 0x004fe400078e001c */
[----:B------:R-:W-:-:S07]  /*4a620*/  IMAD.MOV.U32 R11, RZ, RZ, R3 ;  /* 0x000000ffff0b7224 */ /* 0x000fce00078e0003 */
[----:B------:R-:W-:Y:S02]  /*4a630*/  IMAD.MOV.U32 R28, RZ, RZ, R26 ;  /* 0x000000ffff1c7224 */ /* 0x000fe400078e001a */
[----:B------:R-:W-:Y:S01]  /*4a640*/  IMAD.MOV.U32 R3, RZ, RZ, R27 ;  /* 0x000000ffff037224 */ /* 0x000fe200078e001b */
[----:B---3--:R0:W-:Y:S04]  /*4a650*/  STL.64 [R1+0x23d8], R8 ;  /* 0x0023d80801007387 */ /* 0x0081e80000100a00 */
[----:B0-----:R-:W2:Y:S04]  /*4a660*/  LDL.LU R8, [R1+0x1c0] ;  /* 0x0001c00001087983 */ /* 0x001ea80000300800 */
[----:B------:R-:W3:Y:S04]  /*4a670*/  LDL.LU.64 R14, [R1+0x2440] ;  /* 0x00244000010e7983 */ /* 0x000ee80000300a00 */
[----:B------:R-:W3:Y:S04]  /*4a680*/  LDL.LU.64 R12, [R1+0x2438] ;  /* 0x00243800010c7983 */ /* 0x000ee80000300a00 */
[----:B------:R-:W-:Y:S04]  /*4a690*/  STL [R1+0x310], R24 ;  /* 0x0003101801007387 */ /* 0x000fe80000100800 */
[----:B------:R-:W3:Y:S01]  /*4a6a0*/  LDL.LU.64 R26, [R1+0x2430] ;  /* 0x00243000011a7983 */ /* 0x000ee20000300a00 */
[----:B------:R-:W-:-:S02]  /*4a6b0*/  IMAD.MOV.U32 R9, RZ, RZ, R29 ;  /* 0x000000ffff097224 */ /* 0x000fc400078e001d */
[----:B------:R-:W-:Y:S01]  /*4a6c0*/  IMAD.MOV.U32 R29, RZ, RZ, R25 ;  /* 0x000000ffff1d7224 */ /* 0x000fe200078e0019 */
[----:B------:R-:W-:Y:S01]  /*4a6d0*/  STL [R1+0x220c], R28 ;  /* 0x00220c1c01007387 */ /* 0x000fe20000100800 */
[----:B------:R-:W-:-:S03]  /*4a6e0*/  IMAD.MOV.U32 R7, RZ, RZ, R22 ;  /* 0x000000ffff077224 */ /* 0x000fc600078e0016 */
[----:B------:R-:W-:Y:S01]  /*4a6f0*/  STL [R1+0x2208], R29 ;  /* 0x0022081d01007387 */ /* 0x000fe20000100800 */
        /* <DEDUP_REMOVED lines=9> */
[----:B---3--:R-:W-:Y:S01]  /*4a790*/  HMMA.16816.F32 R12, R16, R26, R12 ;  /* 0x0000001a100c723c */ /* 0x008fe2000000180c */
[----:B------:R-:W-:-:S02]  /*4a7a0*/  IMAD.MOV.U32 R5, RZ, RZ, R26 ;  /* 0x000000ffff057224 */ /* 0x000fc400078e001a */
[----:B------:R-:W-:-:S15]  /*4a7b0*/  IMAD.MOV.U32 R21, RZ, RZ, R27 ;  /* 0x000000ffff157224 */ /* 0x000fde00078e001b */
[----:B------:R-:W-:Y:S01]  /*4a7c0*/  NOP ;  /* 0x0000000000007918 */ /* 0x000fe20000000000 */
[----:B------:R-:W-:Y:S04]  /*4a7d0*/  STL.64 [R1+0x2f0], R12 ;  /* 0x0002f00c01007387 */ /* 0x000fe80000100a00 */
[----:B------:R0:W-:Y:S04]  /*4a7e0*/  STL.64 [R1+0x2f8], R14 ;  /* 0x0002f80e01007387 */ /* 0x0001e80000100a00 */
[----:B0-----:R-:W3:Y:S04]  /*4a7f0*/  LDL.LU.64 R14, [R1+0x2410] ;  /* 0x00241000010e7983 */ /* 0x001ee80000300a00 */
[----:B------:R-:W3:Y:S04]  /*4a800*/  LDL.LU.64 R12, [R1+0x2408] ;  /* 0x00240800010c7983 */ /* 0x000ee80000300a00 */
[----:B------:R-:W3:Y:S04]  /*4a810*/  LDL.LU.64 R26, [R1+0x2400] ;  /* 0x00240000011a7983 */ /* 0x000ee80000300a00 */
[----:B------:R-:W4:Y:S04]  /*4a820*/  LDL.LU.64 R24, [R1+0x23f8] ;  /* 0x0023f80001187983 */ /* 0x000f280000300a00 */
[----:B------:R-:W-:Y:S04]  /*4a830*/  STL.64 [R1+0x23d0], R6 ;  /* 0x0023d00601007387 */ /* 0x000fe80000100a00 */
[----:B------:R0:W-:Y:S04]  /*4a840*/  STL.64 [R1+0x23c8], R4 ;  /* 0x0023c80401007387 */ /* 0x0001e80000100a00 */
[----:B0-----:R-:W2:Y:S04]  /*4a850*/  LDL.LU R4, [R1+0x1b0] ;  /* 0x0001b00001047983 */ /* 0x001ea80000300800 */
[----:B------:R-:W2:Y:S04]  /*4a860*/  LDL.LU R5, [R1+0x1b4] ;  /* 0x0001b40001057983 */ /* 0x000ea80000300800 */
[----:B------:R-:W2:Y:S04]  /*4a870*/  LDL.LU R6, [R1+0x1b8] ;  /* 0x0001b80001067983 */ /* 0x000ea80000300800 */
[----:B------:R-:W2:Y:S01]  /*4a880*/  LDL.LU R7, [R1+0x1bc] ;  /* 0x0001bc0001077983 */ /* 0x000ea20000300800 */
[----:B---3--:R-:W-:-:S15]  /*4a890*/  HMMA.16816.F32 R12, R16, R26, R12 ;  /* 0x0000001a100c723c */ /* 0x008fde000000180c */
[----:B------:R-:W-:-:S04]  /*4a8a0*/  NOP ;  /* 0x0000000000007918 */ /* 0x000fc80000000000 */
[----:B------:R-:W-:Y:S04]  /*4a8b0*/  STL.64 [R1+0x220], R12 ;  /* 0x0002200c01007387 */ /* 0x000fe80000100a00 */
[----:B------:R0:W-:Y:S04]  /*4a8c0*/  STL.64 [R1+0x228], R14 ;  /* 0x0002280e01007387 */ /* 0x0001e80000100a00 */
[----:B0-----:R-:W2:Y:S04]  /*4a8d0*/  LDL.LU.64 R14, [R1+0x23f0] ;  /* 0x0023f000010e7983 */ /* 0x001ea80000300a00 */
[----:B------:R-:W3:Y:S04]  /*4a8e0*/  LDL.LU.64 R12, [R1+0x23e8] ;  /* 0x0023e800010c7983 */ /* 0x000ee80000300a00 */
[----:B------:R0:W-:Y:S04]  /*4a8f0*/  STL.64 [R1+0x2278], R26 ;  /* 0x0022781a01007387 */ /* 0x0001e80000100a00 */
[----:B----4-:R-:W-:Y:S04]  /*4a900*/  STL.64 [R1+0x2270], R24 ;  /* 0x0022701801007387 */ /* 0x010fe80000100a00 */
[----:B0-----:R-:W4:Y:S01]  /*4a910*/  LDL.LU.64 R26, [R1+0xd8] ;  /* 0x0000d800011a7983 */ /* 0x001f220000300a00 */
[----:B--2---:R-:W-:-:S15]  /*4a920*/  HMMA.16816.F32 R8, R16, R14, R8 ;  /* 0x0000000e1008723c */ /* 0x004fde0000001808 */
[----:B------:R-:W-:-:S04]  /*4a930*/  NOP ;  /* 0x0000000000007918 */ /* 0x000fc80000000000 */
[----:B------:R-:W-:Y:S04]  /*4a940*/  STL.64 [R1+0x2e0], R8 ;  /* 0x0002e00801007387 */ /* 0x000fe80000100a00 */
[----:B------:R0:W-:Y:S04]  /*4a950*/  STL.64 [R1+0x2e8], R10 ;  /* 0x0002e80a01007387 */ /* 0x0001e80000100a00 */
[----:B0-----:R-:W2:Y:S04]  /*4a960*/  LDL.LU.64 R10, [R1+0x23e0] ;  /* 0x0023e000010a7983 */ /* 0x001ea80000300a00 */
[----:B------:R-:W4:Y:S04]  /*4a970*/  LDL.LU.64 R8, [R1+0x23d8] ;  /* 0x0023d80001087983 */ /* 0x000f280000300a00 */
[----:B------:R-:W-:Y:S04]  /*4a980*/  STL.64 [R1+0x2268], R14 ;  /* 0x0022680e01007387 */ /* 0x000fe80000100a00 */
[----:B---3--:R0:W-:Y:S04]  /*4a990*/  STL.64 [R1+0x2260], R12 ;  /* 0x0022600c01007387 */ /* 0x0081e80000100a00 */
[----:B0-----:R-:W3:Y:S04]  /*4a9a0*/  LDL.LU R12, [R1+0x1a0] ;  /* 0x0001a000010c7983 */ /* 0x001ee80000300800 */
[----:B------:R-:W3:Y:S04]  /*4a9b0*/  LDL.LU R13, [R1+0x1a4] ;  /* 0x0001a400010d7983 */ /* 0x000ee80000300800 */
[----:B------:R-:W3:Y:S01]  /*4a9c0*/  LDL.LU R14, [R1+0x1a8] ;  /* 0x0001a800010e7983 */ /* 0x000ee20000300800 */
[----:B------:R-:W-:Y:S01]  /*4a9d0*/  IMAD.MOV.U32 R15, RZ, RZ, R0 ;  /* 0x000000ffff0f7224 */ /* 0x000fe200078e0000 */
[----:B--2---:R-:W-:-:S15]  /*4a9e0*/  HMMA.16816.F32 R4, R16, R10, R4 ;  /* 0x0000000a1004723c */ /* 0x004fde0000001804 */
[----:B------:R-:W-:-:S04]  /*4a9f0*/  NOP ;  /* 0x0000000000007918 */ /* 0x000fc80000000000 */
[----:B------:R-:W-:Y:S04]  /*4aa00*/  STL.64 [R1+0x200], R4 ;  /* 0x0002000401007387 */ /* 0x000fe80000100a00 */
[----:B------:R0:W-:Y:S04]  /*4aa10*/  STL.64 [R1+0x208], R6 ;  /* 0x0002080601007387 */ /* 0x0001e80000100a00 */
[----:B0-----:R-:W2:Y:S04]  /*4aa20*/  LDL.LU.64 R6, [R1+0x23d0] ;  /* 0x0023d00001067983 */ /* 0x001ea80000300a00 */
[----:B------:R-:W2:Y:S04]  /*4aa30*/  LDL.LU.64 R4, [R1+0x23c8] ;  /* 0x0023c80001047983 */ /* 0x000ea80000300a00 */
[----:B------:R-:W-:Y:S04]  /*4aa40*/  STL.64 [R1+0x2288], R10 ;  /* 0x0022880a01007387 */ /* 0x000fe80000100a00 */
[----:B----4-:R3:W-:Y:S04]  /*4aa50*/  STL.64 [R1+0x2280], R8 ;  /* 0x0022800801007387 */ /* 0x0107e80000100a00 */
[----:B------:R-:W4:Y:S01]  /*4aa60*/  LDL R29, [R1+0x708] ;  /* 0x00070800011d7983 */ /* 0x000f220000100800 */
[----:B---3--:R-:W-:-:S15]  /*4aa70*/  HMMA.16816.F32 R8, R16, R26, R12 ;  /* 0x0000001a1008723c */ /* 0x008fde000000180c */
[----:B------:R-:W-:-:S04]  /*4aa80*/  NOP ;  /* 0x0000000000007918 */ /* 0x000fc80000000000 */
[----:B------:R0:W-:Y:S04]  /*4aa90*/  STL.64 [R1+0x1f0], R8 ;  /* 0x0001f00801007387 */ /* 0x0001e80000100a00 */
[----:B------:R1:W-:Y:S04]  /*4aaa0*/  STL.64 [R1+0x1f8], R10 ;  /* 0x0001f80a01007387 */ /* 0x0003e80000100a00 */
[----:B------:R-:W3:Y:S04]  /*4aab0*/  LDL.LU R12, [R1+0xc0] ;  /* 0x0000c000010c7983 */ /* 0x000ee80000300800 */
[----:B------:R-:W3:Y:S04]  /*4aac0*/  LDL.LU R13, [R1+0xc4] ;  /* 0x0000c400010d7983 */ /* 0x000ee80000300800 */
[----:B------:R-:W3:Y:S04]  /*4aad0*/  LDL.LU R14, [R1+0xc8] ;  /* 0x0000c800010e7983 */ /* 0x000ee80000300800 */
[----:B------:R-:W3:Y:S01]  /*4aae0*/  LDL.LU R15, [R1+0xcc] ;  /* 0x0000cc00010f7983 */ /* 0x000ee20000300800 */
[----:B------:R-:W-:-:S02]  /*4aaf0*/  IMAD.MOV.U32 R28, RZ, RZ, R26 ;  /* 0x000000ffff1c7224 */ /* 0x000fc400078e001a */
[----:B------:R-:W-:Y:S02]  /*4ab00*/  IMAD.MOV.U32 R0, RZ, RZ, R27 ;  /* 0x000000ffff007224 */ /* 0x000fe400078e001b */
[----:B------:R-:W-:Y:S02]  /*4ab10*/  IMAD.MOV.U32 R27, RZ, RZ, R21 ;  /* 0x000000ffff1b7224 */ /* 0x000fe400078e0015 */
[----:B--2---:R-:W-:Y:S01]  /*4ab20*/  IMAD.MOV.U32 R26, RZ, RZ, R5 ;  /* 0x000000ffff1a7224 */ /* 0x004fe200078e0005 */
[----:B---3--:R2:W-:Y:S04]  /*4ab30*/  STL.64 [R1+0x2298], R14 ;  /* 0x0022980e01007387 */ /* 0x0085e80000100a00 */
[----:B------:R-:W-:Y:S04]  /*4ab40*/  STL.64 [R1+0x2290], R12 ;  /* 0x0022900c01007387 */ /* 0x000fe80000100a00 */
[----:B------:R-:W3:Y:S04]  /*4ab50*/  LDL.LU R5, [R1+0x23c4] ;  /* 0x0023c40001057983 */ /* 0x000ee80000300800 */
[----:B------:R-:W3:Y:S04]  /*4ab60*/  LDL.LU R21, [R1+0x23c0] ;  /* 0x0023c00001157983 */ /* 0x000ee80000300800 */
[----:B------:R-:W-:Y:S04]  /*4ab70*/  STL.64 [R1+0x22a0], R26 ;  /* 0x0022a01a01007387 */ /* 0x000fe80000100a00 */
[----:B0-----:R-:W3:Y:S04]  /*4ab80*/  LDL.LU R8, [R1+0xe0] ;  /* 0x0000e00001087983 */ /* 0x001ee80000300800 */
[----:B------:R-:W3:Y:S04]  /*4ab90*/  LDL.LU R9, [R1+0xe4] ;  /* 0x0000e40001097983 */ /* 0x000ee80000300800 */
[----:B-1----:R-:W3:Y:S04]  /*4aba0*/  LDL.LU R10, [R1+0xe8] ;  /* 0x0000e800010a7983 */ /* 0x002ee80000300800 */
[----:B------:R-:W3:Y:S01]  /*4abb0*/  LDL.LU R11, [R1+0xec] ;  /* 0x0000ec00010b7983 */ /* 0x000ee20000300800 */
[----:B--2---:R-:W-:-:S02]  /*4abc0*/  IMAD.MOV.U32 R14, RZ, RZ, R20 ;  /* 0x000000ffff0e7224 */ /* 0x004fc400078e0014 */
[----:B------:R-:W-:Y:S01]  /*4abd0*/  IMAD.MOV.U32 R15, RZ, RZ, R22 ;  /* 0x000000ffff0f7224 */ /* 0x000fe200078e0016 */
[----:B---3--:R0:W-:Y:S04]  /*4abe0*/  STL.64 [R1+0x22b0], R10 ;  /* 0x0022b00a01007387 */ /* 0x0081e80000100a00 */
[----:B------:R-:W-:Y:S04]  /*4abf0*/  STL.64 [R1+0x22a8], R8 ;  /* 0x0022a80801007387 */ /* 0x000fe80000100a00 */
        /* <DEDUP_REMOVED lines=8> */
[----:B------:R-:W2:Y:S04]  /*4ac80*/  LDL.LU R12, [R1+0x100] ;  /* 0x00010000010c7983 */ /* 0x000ea80000300800 */
[----:B------:R-:W2:Y:S04]  /*4ac90*/  LDL.LU R13, [R1+0x104] ;  /* 0x00010400010d7983 */ /* 0x000ea80000300800 */
[----:B-1----:R-:W2:Y:S04]  /*4aca0*/  LDL.LU R14, [R1+0x108] ;  /* 0x00010800010e7983 */ /* 0x002ea80000300800 */
[----:B------:R-:W2:Y:S01]  /*4acb0*/  LDL.LU R15, [R1+0x10c] ;  /* 0x00010c00010f7983 */ /* 0x000ea20000300800 */
[----:B0-----:R-:W-:-:S02]  /*4acc0*/  IMAD.MOV.U32 R10, RZ, RZ, R7 ;  /* 0x000000ffff0a7224 */ /* 0x001fc400078e0007 */
        /* <DEDUP_REMOVED lines=29> */
[----:B---3--:R-:W-:-:S05]  /*4aea0*/  IMAD.MOV.U32 R11, RZ, RZ, R22 ;  /* 0x000000ffff0b7224 */ /* 0x008fca00078e0016 */
[----:B------:R0:W-:Y:S04]  /*4aeb0*/  STL.64 [R1+0x2320], R10 ;  /* 0x0023200a01007387 */ /* 0x0001e80000100a00 */
[----:B------:R-:W3:Y:S04]  /*4aec0*/  LDL.LU R12, [R1+0x130] ;  /* 0x00013000010c7983 */ /* 0x000ee80000300800 */
[----:B------:R-:W3:Y:S04]  /*4aed0*/  LDL.LU R13, [R1+0x134] ;  /* 0x00013400010d7983 */ /* 0x000ee80000300800 */
[----:B------:R-:W2:Y:S04]  /*4aee0*/  LDL.LU R14, [R1+0x138] ;  /* 0x00013800010e7983 */ /* 0x000ea80000300800 */
[----:B------:R-:W2:Y:S01]  /*4aef0*/  LDL.LU R15, [R1+0x13c] ;  /* 0x00013c00010f7983 */ /* 0x000ea20000300800 */
[----:B0-----:R-:W-:-:S02]  /*4af00*/  IMAD.MOV.U32 R10, RZ, RZ, R7 ;  /* 0x000000ffff0a7224 */ /* 0x001fc400078e0007 */
[----:B------:R-:W-:-:S05]  /*4af10*/  IMAD.MOV.U32 R11, RZ, RZ, R6 ;  /* 0x000000ffff0b7224 */ /* 0x000fca00078e0006 */
[----:B------:R-:W-:Y:S04]  /*4af20*/  STL.64 [R1+0x2338], R10 ;  /* 0x0023380a01007387 */ /* 0x000fe80000100a00 */
[----:B--2---:R-:W-:Y:S04]  /*4af30*/  STL.64 [R1+0x2318], R14 ;  /* 0x0023180e01007387 */ /* 0x004fe80000100a00 */
[----:B---3--:R0:W-:Y:S04]  /*4af40*/  STL.64 [R1+0x2310], R12 ;  /* 0x0023100c01007387 */ /* 0x0081e80000100a00 */
[----:B0-----:R-:W2:Y:S04]  /*4af50*/  LDL.LU R12, [R1+0x140] ;  /* 0x00014000010c7983 */ /* 0x001ea80000300800 */
[----:B------:R-:W2:Y:S04]  /*4af60*/  LDL.LU R13, [R1+0x144] ;  /* 0x00014400010d7983 */ /* 0x000ea80000300800 */
[----:B------:R-:W3:Y:S04]  /*4af70*/  LDL.LU R14, [R1+0x148] ;  /* 0x00014800010e7983 */ /* 0x000ee80000300800 */
[----:B------:R-:W3:Y:S01]  /*4af80*/  LDL.LU R15, [R1+0x14c] ;  /* 0x00014c00010f7983 */ /* 0x000ee20000300800 */
[----:B------:R-:W-:-:S02]  /*4af90*/  IMAD.MOV.U32 R11, RZ, RZ, R4 ;  /* 0x000000ffff0b7224 */ /* 0x000fc400078e0004 */
[----:B------:R-:W-:Y:S01]  /*4afa0*/  IMAD.MOV.U32 R10, RZ, RZ, R5 ;  /* 0x000000ffff0a7224 */ /* 0x000fe200078e0005 */
[----:B------:R-:W2:Y:S04]  /*4afb0*/  LDL.LU R4, [R1+0x190] ;  /* 0x0001900001047983 */ /* 0x000ea80000300800 */
[----:B------:R-:W4:Y:S04]  /*4afc0*/  LDL.LU R5, [R1+0x194] ;  /* 0x0001940001057983 */ /* 0x000f280000300800 */
[----:B------:R-:W4:Y:S04]  /*4afd0*/  LDL.LU R6, [R1+0x198] ;  /* 0x0001980001067983 */ /* 0x000f280000300800 */
[----:B------:R-:W4:Y:S04]  /*4afe0*/  LDL.LU R7, [R1+0x19c] ;  /* 0x00019c0001077983 */ /* 0x000f280000300800 */
[----:B------:R-:W4:Y:S04]  /*4aff0*/  LDL.LU.64 R22, [R1+0x1e8] ;  /* 0x0001e80001167983 */ /* 0x000f280000300a00 */
[----:B------:R-:W-:Y:S04]  /*4b000*/  STL.64 [R1+0x2350], R10 ;  /* 0x0023500a01007387 */ /* 0x000fe80000100a00 */
[----:B---3--:R-:W-:Y:S04]  /*4b010*/  STL.64 [R1+0x2330], R14 ;  /* 0x0023300e01007387 */ /* 0x008fe80000100a00 */
[----:B--2---:R0:W-:Y:S04]  /*4b020*/  STL.64 [R1+0x2328], R12 ;  /* 0x0023280c01007387 */ /* 0x0041e80000100a00 */
[----:B0-----:R-:W2:Y:S04]  /*4b030*/  LDL.LU R12, [R1+0x150] ;  /* 0x00015000010c7983 */ /* 0x001ea80000300800 */
[----:B------:R-:W2:Y:S04]  /*4b040*/  LDL.LU R13, [R1+0x154] ;  /* 0x00015400010d7983 */ /* 0x000ea80000300800 */
[----:B------:R-:W3:Y:S04]  /*4b050*/  LDL.LU R14, [R1+0x158] ;  /* 0x00015800010e7983 */ /* 0x000ee80000300800 */
[----:B------:R-:W3:Y:S01]  /*4b060*/  LDL.LU R15, [R1+0x15c] ;  /* 0x00015c00010f7983 */ /* 0x000ee20000300800 */
[----:B------:R-:W-:-:S02]  /*4b070*/  IMAD.MOV.U32 R10, RZ, RZ, R21 ;  /* 0x000000ffff0a7224 */ /* 0x000fc400078e0015 */
[----:B------:R-:W-:-:S05]  /*4b080*/  IMAD.MOV.U32 R11, RZ, RZ, R20 ;  /* 0x000000ffff0b7224 */ /* 0x000fca00078e0014 */
[----:B------:R0:W-:Y:S04]  /*4b090*/  STL.64 [R1+0x2388], R10 ;  /* 0x0023880a01007387 */ /* 0x0001e80000100a00 */
[----:B------:R-:W4:Y:S04]  /*4b0a0*/  LDL.LU R8, [R1+0x180] ;  /* 0x0001800001087983 */ /* 0x000f280000300800 */
[----:B------:R-:W4:Y:S04]  /*4b0b0*/  LDL.LU R9, [R1+0x184] ;  /* 0x0001840001097983 */ /* 0x000f280000300800 */
[----:B0-----:R-:W4:Y:S04]  /*4b0c0*/  LDL.LU R10, [R1+0x188] ;  /* 0x00018800010a7983 */ /* 0x001f280000300800 */
[----:B------:R-:W4:Y:S04]  /*4b0d0*/  LDL.LU R11, [R1+0x18c] ;  /* 0x00018c00010b7983 */ /* 0x000f280000300800 */
        /* <DEDUP_REMOVED lines=13> */
[----:B------:R-:W3:Y:S04]  /*4b1b0*/  LDL.LU R24, [R1+0xf0] ;  /* 0x0000f00001187983 */ /* 0x000ee80000300800 */
[----:B------:R-:W3:Y:S04]  /*4b1c0*/  LDL.LU R25, [R1+0xf4] ;  /* 0x0000f40001197983 */ /* 0x000ee80000300800 */
[----:B------:R-:W3:Y:S04]  /*4b1d0*/  LDL.LU R26, [R1+0xf8] ;  /* 0x0000f800011a7983 */ /* 0x000ee80000300800 */
[----:B------:R-:W3:Y:S04]  /*4b1e0*/  LDL.LU R27, [R1+0xfc] ;  /* 0x0000fc00011b7983 */ /* 0x000ee80000300800 */
[----:B------:R0:W-:Y:S04]  /*4b1f0*/  STL.64 [R1+0x2d0], R4 ;  /* 0x0002d00401007387 */ /* 0x0001e80000100a00 */
[----:B------:R1:W-:Y:S01]  /*4b200*/  STL.64 [R1+0x2d8], R6 ;  /* 0x0002d80601007387 */ /* 0x0003e20000100a00 */
[----:B0-----:R-:W-:-:S02]  /*4b210*/  IMAD.MOV.U32 R5, RZ, RZ, R22 ;  /* 0x000000ffff057224 */ /* 0x001fc400078e0016 */
[----:B------:R-:W-:Y:S02]  /*4b220*/  IMAD.MOV.U32 R4, RZ, RZ, R23 ;  /* 0x000000ffff047224 */ /* 0x000fe400078e0017 */
[----:B------:R-:W4:Y:S02]  /*4b230*/  LDL.LU.64 R22, [R1+0x2390] ;  /* 0x0023900001167983 */ /* 0x000f240000300a00 */
[----:B----4-:R-:W-:Y:S02]  /*4b240*/  HMMA.16816.F32 R16, R16, R22, R8 ;  /* 0x000000161010723c */ /* 0x010fe40000001808 */
[----:B------:R-:W2:Y:S01]  /*4b250*/  LDL.LU.64 R10, [R1+0x2388] ;  /* 0x00238800010a7983 */ /* 0x000ea20000300a00 */
[----:B-1----:R-:W-:Y:S02]  /*4b260*/  IMAD.MOV.U32 R7, RZ, RZ, R22 ;  /* 0x000000ffff077224 */ /* 0x002fe400078e0016 */
[----:B------:R-:W-:-:S14]  /*4b270*/  IMAD.MOV.U32 R6, RZ, RZ, R23 ;  /* 0x000000ffff067224 */ /* 0x000fdc00078e0017 */
[----:B------:R0:W-:Y:S04]  /*4b280*/  STL.64 [R1+0x1c0], R16 ;  /* 0x0001c01001007387 */ /* 0x0001e80000100a00 */
[----:B------:R1:W-:Y:S04]  /*4b290*/  STL.64 [R1+0x1c8], R18 ;  /* 0x0001c81201007387 */ /* 0x0003e80000100a00 */
[----:B------:R-:W4:Y:S04]  /*4b2a0*/  LDL.LU.64 R22, [R1+0x2380] ;  /* 0x0023800001167983 */ /* 0x000f280000300a00 */
[----:B------:R-:W2:Y:S04]  /*4b2b0*/  LDL.LU.64 R20, [R1+0x2378] ;  /* 0x0023780001147983 */ /* 0x000ea80000300a00 */
[----:B0-----:R-:W3:Y:S04]  /*4b2c0*/  LDL.LU R16, [R1+0xa0] ;  /* 0x0000a00001107983 */ /* 0x001ee80000300800 */
[----:B------:R-:W3:Y:S04]  /*4b2d0*/  LDL.LU R17, [R1+0xa4] ;  /* 0x0000a40001117983 */ /* 0x000ee80000300800 */
[----:B-1----:R-:W3:Y:S04]  /*4b2e0*/  LDL.LU R18, [R1+0xa8] ;  /* 0x0000a80001127983 */ /* 0x002ee80000300800 */
[----:B------:R-:W3:Y:S04]  /*4b2f0*/  LDL.LU R19, [R1+0xac] ;  /* 0x0000ac0001137983 */ /* 0x000ee80000300800 */
[----:B------:R-:W-:Y:S04]  /*4b300*/  STL.64 [R1+0x2248], R6 ;  /* 0x0022480601007387 */ /* 0x000fe80000100a00 */
[----:B------:R2:W-:Y:S02]  /*4b310*/  STL.64 [R1+0x2240], R4 ;  /* 0x0022400401007387 */ /* 0x0005e40000100a00 */
[----:B--2---:R-:W-:-:S02]  /*4b320*/  IMAD.MOV.U32 R4, RZ, RZ, R20 ;  /* 0x000000ffff047224 */ /* 0x004fc400078e0014 */
[----:B------:R-:W-:Y:S01]  /*4b330*/  IMAD.MOV.U32 R5, RZ, RZ, R21 ;  /* 0x000000ffff057224 */ /* 0x000fe200078e0015 */
[----:B------:R-:W2:Y:S04]  /*4b340*/  LDL.LU R20, [R1+0x2374] ;  /* 0x0023740001147983 */ /* 0x000ea80000300800 */
[----:B------:R-:W2:Y:S01]  /*4b350*/  LDL.LU R21, [R1+0x2370] ;  /* 0x0023700001157983 */ /* 0x000ea20000300800 */
[----:B----4-:R-:W-:Y:S02]  /*4b360*/  IMAD.MOV.U32 R6, RZ, RZ, R22 ;  /* 0x000000ffff067224 */ /* 0x010fe400078e0016 */
[----:B------:R-:W-:Y:S01]  /*4b370*/  IMAD.MOV.U32 R7, RZ, RZ, R23 ;  /* 0x000000ffff077224 */ /* 0x000fe200078e0017 */
[----:B------:R-:W2:Y:S04]  /*4b380*/  LDL.LU R22, [R1+0x236c] ;  /* 0x00236c0001167983 */ /* 0x000ea80000300800 */
[----:B------:R-:W2:Y:S04]  /*4b390*/  LDL.LU R23, [R1+0x2368] ;  /* 0x0023680001177983 */ /* 0x000ea80000300800 */
[----:B------:R-:W-:Y:S04]  /*4b3a0*/  STL.64 [R1+0x2258], R6 ;  /* 0x0022580601007387 */ /* 0x000fe80000100a00 */
[----:B------:R0:W-:Y:S04]  /*4b3b0*/  STL.64 [R1+0x2250], R4 ;  /* 0x0022500401007387 */ /* 0x0001e80000100a00 */
[----:B0-----:R-:W4:Y:S04]  /*4b3c0*/  LDL.LU R4, [R1+0xb0] ;  /* 0x0000b00001047983 */ /* 0x001f280000300800 */
[----:B------:R-:W4:Y:S04]  /*4b3d0*/  LDL.LU R5, [R1+0xb4] ;  /* 0x0000b40001057983 */ /* 0x000f280000300800 */
[----:B------:R-:W4:Y:S04]  /*4b3e0*/  LDL.LU R6, [R1+0xb8] ;  /* 0x0000b80001067983 */ /* 0x000f280000300800 */
[----:B------:R-:W4:Y:S01]  /*4b3f0*/  LDL.LU R7, [R1+0xbc] ;  /* 0x0000bc0001077983 */ /* 0x000f220000300800 */
        /* <DEDUP_REMOVED lines=43> */
[----:B------:R-:W3:-:S15]  /*4b6b0*/  LDL.LU.64 R14, [R1+0x22b8] ;  /* 0x0022b800010e7983 */ /* 0x000ede0000300a00 */
[----:B------:R-:W-:Y:S02]  /*4b6c0*/  NOP ;  /* 0x0000000000007918 */ /* 0x000fe40000000000 */
[----:B------:R-:W-:Y:S04]  /*4b6d0*/  STL.64 [R1+0x140], R8 ;  /* 0x0001400801007387 */ /* 0x000fe80000100a00 */
[----:B------:R0:W-:Y:S04]  /*4b6e0*/  STL.64 [R1+0x148], R10 ;  /* 0x0001480a01007387 */ /* 0x0001e80000100a00 */
[----:B0-----:R-:W2:Y:S04]  /*4b6f0*/  LDL.LU.64 R10, [R1+0x22b0] ;  /* 0x0022b000010a7983 */ /* 0x001ea80000300a00 */
[----:B------:R-:W2:Y:S01]  /*4b700*/  LDL.LU.64 R8, [R1+0x22a8] ;  /* 0x0022a80001087983 */ /* 0x000ea20000300a00 */
[----:B---3--:R-:W-:Y:S03]  /*4b710*/  HMMA.16816.F32 R12, R20, R14, R24 ;  /* 0x0000000e140c723c */ /* 0x008fe60000001818 */
[----:B------:R-:W2:-:S15]  /*4b720*/  LDL.LU.64 R26, [R1+0x22a0] ;  /* 0x0022a000011a7983 */ /* 0x000e9e0000300a00 */
[----:B------:R-:W-:Y:S01]  /*4b730*/  NOP ;  /* 0x0000000000007918 */ /* 0x000fe20000000000 */
[----:B------:R-:W-:Y:S04]  /*4b740*/  STL.64 [R1+0x130], R12 ;  /* 0x0001300c01007387 */ /* 0x000fe80000100a00 */
[----:B------:R0:W-:Y:S04]  /*4b750*/  STL.64 [R1+0x138], R14 ;  /* 0x0001380e01007387 */ /* 0x0001e80000100a00 */
[----:B0-----:R-:W3:Y:S04]  /*4b760*/  LDL.LU.64 R14, [R1+0x2298] ;  /* 0x00229800010e7983 */ /* 0x001ee80000300a00 */
[----:B------:R-:W3:Y:S01]  /*4b770*/  LDL.LU.64 R12, [R1+0x2290] ;  /* 0x00229000010c7983 */ /* 0x000ee20000300a00 */
[----:B--2---:R-:W-:Y:S03]  /*4b780*/  HMMA.16816.F32 R24, R20, R26, R8 ;  /* 0x0000001a1418723c */ /* 0x004fe60000001808 */
[----:B------:R-:W2:Y:S04]  /*4b790*/  LDL.LU.64 R10, [R1+0x2288] ;  /* 0x00228800010a7983 */ /* 0x000ea80000300a00 */
[----:B------:R-:W2:-:S12]  /*4b7a0*/  LDL.LU.64 R8, [R1+0x2280] ;  /* 0x0022800001087983 */ /* 0x000e980000300a00 */
[----:B------:R-:W-:Y:S04]  /*4b7b0*/  STL.64 [R1+0x120], R24 ;  /* 0x0001201801007387 */ /* 0x000fe80000100a00 */
[----:B------:R0:W-:Y:S04]  /*4b7c0*/  STL.64 [R1+0x128], R26 ;  /* 0x0001281a01007387 */ /* 0x0001e80000100a00 */
[----:B0-----:R-:W3:Y:S04]  /*4b7d0*/  LDL.LU.64 R26, [R1+0x2278] ;  /* 0x00227800011a7983 */ /* 0x001ee80000300a00 */
[----:B------:R-:W2:Y:S01]  /*4b7e0*/  LDL.LU.64 R24, [R1+0x2270] ;  /* 0x0022700001187983 */ /* 0x000ea20000300a00 */
[----:B---3--:R-:W-:-:S15]  /*4b7f0*/  HMMA.16816.F32 R12, R20, R26, R12 ;  /* 0x0000001a140c723c */ /* 0x008fde000000180c */
[----:B------:R-:W-:-:S04]  /*4b800*/  NOP ;  /* 0x0000000000007918 */ /* 0x000fc80000000000 */
[----:B------:R-:W-:Y:S04]  /*4b810*/  STL.64 [R1+0x110], R12 ;  /* 0x0001100c01007387 */ /* 0x000fe80000100a00 */
[----:B------:R0:W-:Y:S04]  /*4b820*/  STL.64 [R1+0x118], R14 ;  /* 0x0001180e01007387 */ /* 0x0001e80000100a00 */
[----:B0-----:R-:W4:Y:S04]  /*4b830*/  LDL.LU.64 R14, [R1+0x2268] ;  /* 0x00226800010e7983 */ /* 0x001f280000300a00 */
[----:B------:R-:W3:Y:S01]  /*4b840*/  LDL.LU.64 R12, [R1+0x2260] ;  /* 0x00226000010c7983 */ /* 0x000ee20000300a00 */
[----:B----4-:R-:W-:-:S15]  /*4b850*/  HMMA.16816.F32 R4, R20, R14, R4 ;  /* 0x0000000e1404723c */ /* 0x010fde0000001804 */
[----:B------:R-:W-:-:S04]  /*4b860*/  NOP ;  /* 0x0000000000007918 */ /* 0x000fc80000000000 */
[----:B------:R-:W-:Y:S04]  /*4b870*/  STL.64 [R1+0x100], R4 ;  /* 0x0001000401007387 */ /* 0x000fe80000100a00 */
[----:B------:R2:W-:Y:S02]  /*4b880*/  STL.64 [R1+0x108], R6 ;  /* 0x0001080601007387 */ /* 0x0005e40000100a00 */
[----:B--2---:R-:W-:Y:S02]  /*4b890*/  HMMA.16816.F32 R4, R20, R10, R16 ;  /* 0x0000000a1404723c */ /* 0x004fe40000001810 */
[----:B------:R-:W0:Y:S04]  /*4b8a0*/  LDSM.16.MT88.4 R16, [R29+UR5+0x11800] ;  /* 0x011800051d10783b */ /* 0x000e280008004200 */
[----:B0-----:R-:W-:-:S13]  /*4b8b0*/  STL.64 [R1+0x2220], R18 ;  /* 0x0022201201007387 */ /* 0x001fda0000100a00 */
[----:B------:R-:W-:Y:S04]  /*4b8c0*/  STL.64 [R1+0xf0], R4 ;  /* 0x0000f00401007387 */ /* 0x000fe80000100a00 */
[----:B------:R-:W-:Y:S04]  /*4b8d0*/  STL.64 [R1+0xf8], R6 ;  /* 0x0000f80601007387 */ /* 0x000fe80000100a00 */
[----:B------:R-:W0:Y:S04]  /*4b8e0*/  LDSM.16.M88.4 R4, [R9+UR5+0x80] ;  /* 0x000080050904783b */ /* 0x000e280008000200 */
[----:B------:R-:W-:Y:S04]  /*4b8f0*/  STL.64 [R1+0x2218], R16 ;  /* 0x0022181001007387 */ /* 0x000fe80000100a00 */
        /* <DEDUP_REMOVED lines=8> */
[----:B------:R-:W0:Y:S01]  /*4b980*/  LDSM.16.M88.4 R4, [R9+UR5+0x3080] ;  /* 0x003080050904783b */ /* 0x000e220008000200 */
[----:B------:R-:W-:-:S03]  /*4b990*/  IMAD.MOV.U32 R18, RZ, RZ, R28 ;  /* 0x000000ffff127224 */ /* 0x000fc600078e001c */
        /* <DEDUP_REMOVED lines=13> */
[----:B0-----:R-:W2:Y:S04]  /*4ba70*/  LDL.LU.64 R6, [R1+0x2258] ;  /* 0x0022580001067983 */ /* 0x001ea80000300a00 */
[----:B------:R-:W2:Y:S01]  /*4ba80*/  LDL.LU.64 R4, [R1+0x2250] ;  /* 0x0022500001047983 */ /* 0x000ea20000300a00 */
[----:B------:R-:W-:-:S07]  /*4ba90*/  IMAD.MOV.U32 R19, RZ, RZ, R0 ;  /* 0x000000ffff137224 */ /* 0x000fce00078e0000 */
[----:B--2---:R-:W-:Y:S01]  /*4baa0*/  HMMA.16816.F32 R16, R20, R18, R4 ;  /* 0x000000121410723c */ /* 0x004fe20000001804 */
[----:B------:R-:W2:Y:S04]  /*4bab0*/  LDL.LU.64 R6, [R1+0x2248] ;  /* 0x0022480001067983 */ /* 0x000ea80000300a00 */
[----:B------:R-:W4:-:S14]  /*4bac0*/  LDL.LU.64 R4, [R1+0x2240] ;  /* 0x0022400001047983 */ /* 0x000f1c0000300a00 */
[----:B------:R-:W-:Y:S04]  /*4bad0*/  STL.64 [R1+0xe0], R16 ;  /* 0x0000e01001007387 */ /* 0x000fe80000100a00 */
[----:B------:R2:W-:Y:S01]  /*4bae0*/  STL [R1+0xe8], R18 ;  /* 0x0000e81201007387 */ /* 0x0005e20000100800 */
[----:B------:R-:W-:Y:S02]  /*4baf0*/  IMAD.MOV.U32 R0, RZ, RZ, R19 ;  /* 0x000000ffff007224 */ /* 0x000fe400078e0013 */
[----:B--2---:R-:W-:Y:S02]  /*4bb00*/  IMAD.MOV.U32 R18, RZ, RZ, R7 ;  /* 0x000000ffff127224 */ /* 0x004fe400078e0007 */
[----:B------:R-:W-:-:S05]  /*4bb10*/  IMAD.MOV.U32 R19, RZ, RZ, R6 ;  /* 0x000000ffff137224 */ /* 0x000fca00078e0006 */
[----:B------:R4:W-:Y:S02]  /*4bb20*/  STL.64 [R1+0x2230], R18 ;  /* 0x0022301201007387 */ /* 0x0009e40000100a00 */
[----:B----4-:R-:W-:Y:S02]  /*4bb30*/  IMAD.MOV.U32 R18, RZ, RZ, R5 ;  /* 0x000000ffff127224 */ /* 0x010fe400078e0005 */
[----:B------:R-:W-:Y:S02]  /*4bb40*/  IMAD.MOV.U32 R19, RZ, RZ, R4 ;  /* 0x000000ffff137224 */ /* 0x000fe400078e0004 */
[----:B------:R-:W0:Y:S04]  /*4bb50*/  LDSM.16.M88.4 R4, [R9+UR5+0x7080] ;  /* 0x007080050904783b */ /* 0x000e280008000200 */
[----:B------:R-:W-:Y:S04]  /*4bb60*/  STL [R1+0x20d0], R0 ;  /* 0x0020d00001007387 */ /* 0x000fe80000100800 */
[----:B0-----:R-:W-:Y:S04]  /*4bb70*/  STL.64 [R1+0x50], R4 ;  /* 0x0000500401007387 */ /* 0x001fe80000100a00 */
[----:B------:R-:W-:Y:S04]  /*4bb80*/  STL.64 [R1+0x58], R6 ;  /* 0x0000580601007387 */ /* 0x000fe80000100a00 */
[----:B------:R-:W0:Y:S04]  /*4bb90*/  LDSM.16.M88.4 R4, [R9+UR5+0x8080] ;  /* 0x008080050904783b */ /* 0x000e280008000200 */
[----:B0-----:R-:W-:Y:S04]  /*4bba0*/  STL.64 [R1+0x40], R4 ;  /* 0x0000400401007387 */ /* 0x001fe80000100a00 */
[----:B------:R0:W-:Y:S04]  /*4bbb0*/  STL.64 [R1+0x48], R6 ;  /* 0x0000480601007387 */ /* 0x0001e80000100a00 */
[----:B0-----:R-:W2:Y:S01]  /*4bbc0*/  LDL R7, [R1+0x6d0] ;  /* 0x0006d00001077983 */ /* 0x001ea20000100800 */
[----:B------:R-:W-:-:S03]  /*4bbd0*/  IMAD.MOV.U32 R6, RZ, RZ, R25 ;  /* 0x000000ffff067224 */ /* 0x000fc600078e0019 */
[----:B--2---:R0:W-:Y:S04]  /*4bbe0*/  STL [R1+0x2238], R7 ;  /* 0x0022380701007387 */ /* 0x0041e80000100800 */
[----:B------:R-:W2:Y:S04]  /*4bbf0*/  LDL.LU R4, [R1+0x2b0] ;  /* 0x0002b00001047983 */ /* 0x000ea80000300800 */
[----:B------:R-:W2:Y:S01]  /*4bc00*/  LDL.LU R5, [R1+0x2b4] ;  /* 0x0002b40001057983 */ /* 0x000ea20000300800 */
[----:B0-----:R-:W-:-:S03]  /*4bc10*/  IMAD.MOV.U32 R7, RZ, RZ, R24 ;  /* 0x000000ffff077224 */ /* 0x001fc600078e0018 */
        /* <DEDUP_REMOVED lines=10> */
[----:B0-----:R-:W-:Y:S04]  /*4bcc0*/  STL.64 [R1], R24 ;  /* 0x0000001801007387 */ /* 0x001fe80000100a00 */
[----:B------:R-:W-:Y:S04]  /*4bcd0*/  STL.64 [R1+0x8], R26 ;  /* 0x0000081a01007387 */ /* 0x000fe80000100a00 */
[----:B------:R-:W0:Y:S04]  /*4bce0*/  LDSM.16.M88.4 R24, [R9+UR5+0xd080] ;  /* 0x00d080050918783b */ /* 0x000e280008000200 */
[----:B0-----:R-:W-:Y:S04]  /*4bcf0*/  STL.64 [R1+0x2160], R26 ;  /* 0x0021601a01007387 */ /* 0x001fe80000100a00 */
[----:B------:R0:W-:Y:S04]  /*4bd00*/  STL.64 [R1+0x2158], R24 ;  /* 0x0021581801007387 */ /* 0x0001e80000100a00 */
[----:B0-----:R-:W4:Y:S04]  /*4bd10*/  LDL.LU.64 R24, [R1+0xb0] ;  /* 0x0000b00001187983 */ /* 0x001f280000300a00 */
[----:B----4-:R0:W-:Y:S04]  /*4bd20*/  STL.64 [R1+0x2210], R24 ;  /* 0x0022101801007387 */ /* 0x0101e80000100a00 */
[----:B0-----:R-:W4:Y:S01]  /*4bd30*/  LDL.LU.64 R24, [R1+0xc0] ;  /* 0x0000c00001187983 */ /* 0x001f220000300a00 */
[----:B---3--:R-:W-:-:S02]  /*4bd40*/  IMAD.MOV.U32 R26, RZ, RZ, R12 ;  /* 0x000000ffff1a7224 */ /* 0x008fc400078e000c */
[----:B------:R-:W-:Y:S01]  /*4bd50*/  IMAD.MOV.U32 R27, RZ, RZ, R8 ;  /* 0x000000ffff1b7224 */ /* 0x000fe200078e0008 */
[----:B--2---:R-:W-:Y:S01]  /*4bd60*/  HMMA.16816.F32 R16, R20, R18, R4 ;  /* 0x000000121410723c */ /* 0x004fe20000001804 */
[----:B----4-:R0:W-:Y:S02]  /*4bd70*/  STL.64 [R1+0x2228], R24 ;  /* 0x0022281801007387 */ /* 0x0101e40000100a00 */
[----:B0-----:R-:W-:Y:S02]  /*4bd80*/  IMAD.MOV.U32 R25, RZ, RZ, R13 ;  /* 0x000000ffff197224 */ /* 0x001fe400078e000d */
[----:B------:R-:W2:Y:S04]  /*4bd90*/  LDL.LU R24, [R1+0x2a0] ;  /* 0x0002a00001187983 */ /* 0x000ea80000300800 */
[----:B------:R-:W0:Y:S04]  /*4bda0*/  LDSM.16.M88.4 R12, [R9+UR5+0xe080] ;  /* 0x00e08005090c783b */ /* 0x000e280008000200 */
[----:B------:R-:W1:Y:S04]  /*4bdb0*/  LDSM.16.M88.4 R8, [R9+UR5+0xf080] ;  /* 0x00f080050908783b */ /* 0x000e680008000200 */
[----:B0-----:R-:W-:Y:S04]  /*4bdc0*/  STL [R1+0x213c], R14 ;  /* 0x00213c0e01007387 */ /* 0x001fe80000100800 */
[----:B------:R-:W-:Y:S04]  /*4bdd0*/  STL [R1+0x2138], R15 ;  /* 0x0021380f01007387 */ /* 0x000fe80000100800 */
[----:B-1----:R0:W-:Y:S04]  /*4bde0*/  STL [R1+0x2154], R8 ;  /* 0x0021540801007387 */ /* 0x0021e80000100800 */
[----:B------:R1:W-:Y:S04]  /*4bdf0*/  STL [R1+0x2150], R9 ;  /* 0x0021500901007387 */ /* 0x0003e80000100800 */
[----:B------:R3:W-:Y:S04]  /*4be00*/  STL [R1+0x1f74], R10 ;  /* 0x001f740a01007387 */ /* 0x0007e80000100800 */
[----:B------:R4:W-:Y:S04]  /*4be10*/  STL [R1+0x1f70], R11 ;  /* 0x001f700b01007387 */ /* 0x0009e80000100800 */
[----:B0-----:R-:W2:Y:S04]  /*4be20*/  LDL.LU R8, [R1+0x290] ;  /* 0x0002900001087983 */ /* 0x001ea80000300800 */
[----:B-1----:R-:W2:Y:S04]  /*4be30*/  LDL.LU R9, [R1+0x294] ;  /* 0x0002940001097983 */ /* 0x002ea80000300800 */
[----:B---3--:R-:W3:Y:S04]  /*4be40*/  LDL.LU R10, [R1+0x298] ;  /* 0x00029800010a7983 */ /* 0x008ee80000300800 */
[----:B------:R-:W2:Y:S01]  /*4be50*/  LDL.LU R7, [R1+0x2238] ;  /* 0x0022380001077983 */ /* 0x000ea20000300800 */
[----:B----4-:R-:W-:-:S03]  /*4be60*/  IMAD.MOV.U32 R11, RZ, RZ, R2 ;  /* 0x000000ffff0b7224 */ /* 0x010fc600078e0002 */
[----:B------:R-:W-:Y:S04]  /*4be70*/  STL.64 [R1+0xd0], R16 ;  /* 0x0000d01001007387 */ /* 0x000fe80000100a00 */
[----:B------:R0:W-:Y:S01]  /*4be80*/  STL [R1+0xd8], R18 ;  /* 0x0000d81201007387 */ /* 0x0001e20000100800 */
[----:B------:R-:W-:-:S03]  /*4be90*/  IMAD.MOV.U32 R2, RZ, RZ, R19 ;  /* 0x000000ffff027224 */ /* 0x000fc600078e0013 */
[----:B0-----:R-:W4:Y:S04]  /*4bea0*/  LDL.LU.64 R18, [R1+0x2230] ;  /* 0x0022300001127983 */ /* 0x001f280000300a00 */
[----:B------:R-:W-:Y:S04]  /*4beb0*/  STL [R1+0x20a0], R2 ;  /* 0x0020a00201007387 */ /* 0x000fe80000100800 */
[----:B--2---:R-:W0:Y:S01]  /*4bec0*/  LDSM.16.MT88.4 R4, [R7+UR5+0x11800] ;  /* 0x011800050704783b */ /* 0x004e220008004200 */
[----:B----4-:R-:W-:Y:S03]  /*4bed0*/  HMMA.16816.F32 R20, R20, R18, R24 ;  /* 0x000000121414723c */ /* 0x010fe60000001818 */
[----:B0-----:R-:W-:Y:S04]  /*4bee0*/  STL [R1+0x2114], R6 ;  /* 0x0021140601007387 */ /* 0x001fe80000100800 */
[----:B------:R-:W-:Y:S04]  /*4bef0*/  STL [R1+0x2110], R7 ;  /* 0x0021100701007387 */ /* 0x000fe80000100800 */
[----:B------:R-:W3:Y:S04]  /*4bf00*/  LDL.LU.64 R24, [R1+0x2228] ;  /* 0x0022280001187983 */ /* 0x000ee80000300a00 */
[----:B------:R-:W3:Y:S04]  /*4bf10*/  LDL.LU.64 R18, [R1+0x2220] ;  /* 0x0022200001127983 */ /* 0x000ee80000300a00 */
[----:B------:R-:W3:Y:S04]  /*4bf20*/  LDL.LU.64 R16, [R1+0x2218] ;  /* 0x0022180001107983 */ /* 0x000ee80000300a00 */
[----:B------:R0:W-:Y:S04]  /*4bf30*/  STL.64 [R1+0x1d0], R20 ;  /* 0x0001d01401007387 */ /* 0x0001e80000100a00 */
[----:B------:R1:W-:Y:S04]  /*4bf40*/  STL.64 [R1+0x1d8], R22 ;  /* 0x0001d81601007387 */ /* 0x0003e80000100a00 */
[----:B0-----:R-:W2:Y:S04]  /*4bf50*/  LDL.LU R20, [R1+0x280] ;  /* 0x0002800001147983 */ /* 0x001ea80000300800 */
[----:B------:R-:W2:Y:S04]  /*4bf60*/  LDL.LU R21, [R1+0x284] ;  /* 0x0002840001157983 */ /* 0x000ea80000300800 */
[----:B-1----:R-:W2:Y:S04]  /*4bf70*/  LDL.LU R22, [R1+0x288] ;  /* 0x0002880001167983 */ /* 0x002ea80000300800 */
[----:B------:R-:W2:Y:S01]  /*4bf80*/  LDL.LU R23, [R1+0x28c] ;  /* 0x00028c0001177983 */ /* 0x000ea20000300800 */
[----:B---3--:R-:W-:-:S15]  /*4bf90*/  HMMA.16816.F32 R8, R16, R24, R8 ;  /* 0x000000181008723c */ /* 0x008fde0000001808 */
[----:B------:R-:W-:-:S04]  /*4bfa0*/  NOP ;  /* 0x0000000000007918 */ /* 0x000fc80000000000 */
[----:B------:R0:W-:Y:S04]  /*4bfb0*/  STL.64 [R1+0x2c0], R8 ;  /* 0x0002c00801007387 */ /* 0x0001e80000100a00 */
[----:B------:R-:W-:Y:S01]  /*4bfc0*/  STL.64 [R1+0x2c8], R10 ;  /* 0x0002c80a01007387 */ /* 0x000fe20000100a00 */
[----:B0-----:R-:W-:Y:S02]  /*4bfd0*/  IMAD.MOV.U32 R8, RZ, RZ, R24 ;  /* 0x000000ffff087224 */ /* 0x001fe400078e0018 */
[----:B------:R-:W-:Y:S02]  /*4bfe0*/  IMAD.MOV.U32 R9, RZ, RZ, R25 ;  /* 0x000000ffff097224 */ /* 0x000fe400078e0019 */
[----:B------:R-:W2:Y:S04]  /*4bff0*/  LDL.LU.64 R24, [R1+0x2210] ;  /* 0x0022100001187983 */ /* 0x000ea80000300a00 */
[----:B------:R2:W-:Y:S02]  /*4c000*/  STL.64 [R1+0x21a8], R8 ;  /* 0x0021a80801007387 */ /* 0x0005e40000100a00 */
[----:B--2---:R-:W-:-:S15]  /*4c010*/  HMMA.16816.F32 R8, R16, R24, R20 ;  /* 0x000000181008723c */ /* 0x004fde0000001814 */
[----:B------:R-:W-:-:S04]  /*4c020*/  NOP ;  /* 0x0000000000007918 */ /* 0x000fc80000000000 */
[----:B------:R0:W-:Y:S04]  /*4c030*/  STL.64 [R1+0x2b0], R8 ;  /* 0x0002b00801007387 */ /* 0x0001e80000100a00 */
[----:B------:R1:W-:Y:S04]  /*4c040*/  STL.64 [R1+0x2b8], R10 ;  /* 0x0002b80a01007387 */ /* 0x0003e80000100a00 */
[----:B0-----:R-:W2:Y:S04]  /*4c050*/  LDL.LU R8, [R1+0x230] ;  /* 0x0002300001087983 */ /* 0x001ea80000300800 */
[----:B------:R-:W2:Y:S04]  /*4c060*/  LDL.LU R9, [R1+0x234] ;  /* 0x0002340001097983 */ /* 0x000ea80000300800 */
[----:B-1----:R-:W3:Y:S04]  /*4c070*/  LDL.LU R10, [R1+0x238] ;  /* 0x00023800010a7983 */ /* 0x002ee80000300800 */
[----:B------:R-:W3:Y:S04]  /*4c080*/  LDL.LU R11, [R1+0x23c] ;  /* 0x00023c00010b7983 */ /* 0x000ee80000300800 */
[----:B---3--:R-:W-:Y:S04]  /*4c090*/  STL.64 [R1+0x21b8], R10 ;  /* 0x0021b80a01007387 */ /* 0x008fe80000100a00 */
[----:B--2---:R0:W-:Y:S04]  /*4c0a0*/  STL.64 [R1+0x21b0], R8 ;  /* 0x0021b00801007387 */ /* 0x0041e80000100a00 */
[----:B0-----:R-:W2:Y:S04]  /*4c0b0*/  LDL.LU.64 R8, [R1+0x70] ;  /* 0x0000700001087983 */ /* 0x001ea80000300a00 */
[----:B--2---:R0:W-:Y:S04]  /*4c0c0*/  STL.64 [R1+0x21c8], R8 ;  /* 0x0021c80801007387 */ /* 0x0041e80000100a00 */
[----:B0-----:R-:W2:Y:S04]  /*4c0d0*/  LDL.LU R8, [R1+0x250] ;  /* 0x0002500001087983 */ /* 0x001ea80000300800 */
[----:B------:R-:W2:Y:S04]  /*4c0e0*/  LDL.LU R9, [R1+0x254] ;  /* 0x0002540001097983 */ /* 0x000ea80000300800 */
[----:B------:R-:W3:Y:S04]  /*4c0f0*/  LDL.LU R10, [R1+0x258] ;  /* 0x00025800010a7983 */ /* 0x000ee80000300800 */
[----:B------:R-:W3:Y:S04]  /*4c100*/  LDL.LU R11, [R1+0x25c] ;  /* 0x00025c00010b7983 */ /* 0x000ee80000300800 */
[----:B---3--:R-:W-:Y:S04]  /*4c110*/  STL.64 [R1+0x21d8], R10 ;  /* 0x0021d80a01007387 */ /* 0x008fe80000100a00 */
[----:B--2---:R0:W-:Y:S02]  /*4c120*/  STL.64 [R1+0x21d0], R8 ;  /* 0x0021d00801007387 */ /* 0x0041e40000100a00 */
[----:B0-----:R-:W-:-:S02]  /*4c130*/  IMAD.MOV.U32 R8, RZ, RZ, R28 ;  /* 0x000000ffff087224 */ /* 0x001fc400078e001c */
[----:B------:R-:W-:Y:S01]  /*4c140*/  IMAD.MOV.U32 R9, RZ, RZ, R29 ;  /* 0x000000ffff097224 */ /* 0x000fe200078e001d */
[----:B------:R-:W2:Y:S04]  /*4c150*/  LDL.LU R28, [R1+0x220c] ;  /* 0x00220c00011c7983 */ /* 0x000ea80000300800 */
[----:B------:R-:W3:Y:S04]  /*4c160*/  LDL.LU R29, [R1+0x2208] ;  /* 0x00220800011d7983 */ /* 0x000ee80000300800 */
[----:B------:R0:W-:Y:S04]  /*4c170*/  STL.64 [R1+0x21f0], R8 ;  /* 0x0021f00801007387 */ /* 0x0001e80000100a00 */
[----:B0-----:R-:W4:Y:S04]  /*4c180*/  LDL.LU R8, [R1+0x270] ;  /* 0x0002700001087983 */ /* 0x001f280000300800 */
[----:B------:R-:W4:Y:S04]  /*4c190*/  LDL.LU R9, [R1+0x274] ;  /* 0x0002740001097983 */ /* 0x000f280000300800 */
[----:B------:R-:W4:Y:S04]  /*4c1a0*/  LDL.LU R10, [R1+0x278] ;  /* 0x00027800010a7983 */ /* 0x000f280000300800 */
[----:B------:R-:W4:Y:S04]  /*4c1b0*/  LDL.LU R11, [R1+0x27c] ;  /* 0x00027c00010b7983 */ /* 0x000f280000300800 */
[----:B------:R-:W2:Y:S04]  /*4c1c0*/  LDL.LU.64 R20, [R1+0x60] ;  /* 0x0000600001147983 */ /* 0x000ea80000300a00 */
[----:B--2---:R0:W-:Y:S04]  /*4c1d0*/  STL.64 [R1+0x21c0], R20 ;  /* 0x0021c01401007387 */ /* 0x0041e80000100a00 */
[----:B0-----:R-:W2:Y:S04]  /*4c1e0*/  LDL.LU R20, [R1+0x240] ;  /* 0x0002400001147983 */ /* 0x001ea80000300800 */
[----:B------:R-:W2:Y:S04]  /*4c1f0*/  LDL.LU R21, [R1+0x244] ;  /* 0x0002440001157983 */ /* 0x000ea80000300800 */
[----:B------:R-:W2:Y:S04]  /*4c200*/  LDL.LU R22, [R1+0x248] ;  /* 0x0002480001167983 */ /* 0x000ea80000300800 */
[----:B------:R-:W2:Y:S04]  /*4c210*/  LDL.LU R23, [R1+0x24c] ;  /* 0x00024c0001177983 */ /* 0x000ea80000300800 */
        /* <DEDUP_REMOVED lines=8> */
[----:B0-----:R-:W4:Y:S01]  /*4c2a0*/  LDL.LU.64 R20, [R1+0xa0] ;  /* 0x0000a00001147983 */ /* 0x001f220000300a00 */
[----:B------:R-:W-:-:S02]  /*4c2b0*/  IMAD.MOV.U32 R6, RZ, RZ, R24 ;  /* 0x000000ffff067224 */ /* 0x000fc400078e0018 */
[----:B------:R-:W-:Y:S01]  /*4c2c0*/  IMAD.MOV.U32 R7, RZ, RZ, R25 ;  /* 0x000000ffff077224 */ /* 0x000fe200078e0019 */
[----:B------:R-:W2:Y:S04]  /*4c2d0*/  LDL R27, [R1+0x708] ;  /* 0x00070800011b7983 */ /* 0x000ea80000100800 */
[----:B------:R-:W2:Y:S04]  /*4c2e0*/  LDL.LU.64 R24, [R1+0x50] ;  /* 0x0000500001187983 */ /* 0x000ea80000300a00 */
[----:B------:R-:W-:Y:S04]  /*4c2f0*/  STL.64 [R1+0x2120], R6 ;  /* 0x0021200601007387 */ /* 0x000fe80000100a00 */
[----:B------:R0:W-:Y:S04]  /*4c300*/  STL.64 [R1+0x2118], R4 ;  /* 0x0021180401007387 */ /* 0x0001e80000100a00 */
[----:B0-----:R-:W2:Y:S04]  /*4c310*/  LDL.LU R4, [R1+0x310] ;  /* 0x0003100001047983 */ /* 0x001ea80000300800 */
[----:B------:R-:W2:Y:S01]  /*4c320*/  LDL.LU.64 R22, [R1+0x2200] ;  /* 0x0022000001167983 */ /* 0x000ea20000300a00 */
[----:B---3--:R-:W-:Y:S01]  /*4c330*/  IMAD.MOV.U32 R5, RZ, RZ, R29 ;  /* 0x000000ffff057224 */ /* 0x008fe200078e001d */
[----:B----4-:R-:W-:Y:S01]  /*4c340*/  HMMA.16816.F32 R8, R16, R20, R8 ;  /* 0x000000141008723c */ /* 0x010fe20000001808 */
[----:B------:R-:W-:-:S02]  /*4c350*/  IMAD.MOV.U32 R14, RZ, RZ, R20 ;  /* 0x000000ffff0e7224 */ /* 0x000fc400078e0014 */
[----:B------:R-:W-:Y:S02]  /*4c360*/  IMAD.MOV.U32 R15, RZ, RZ, R21 ;  /* 0x000000ffff0f7224 */ /* 0x000fe400078e0015 */
[----:B------:R-:W2:-:S14]  /*4c370*/  LDL.LU.64 R20, [R1+0x21f8] ;  /* 0x0021f80001147983 */ /* 0x000e9c0000300a00 */
[----:B------:R-:W-:Y:S01]  /*4c380*/  IMAD.MOV.U32 R29, RZ, RZ, R9 ;  /* 0x000000ffff1d7224 */ /* 0x000fe200078e0009 */
[----:B------:R0:W-:Y:S04]  /*4c390*/  STL [R1+0x2a0], R8 ;  /* 0x0002a00801007387 */ /* 0x0001e80000100800 */
[----:B0-----:R-:W2:Y:S01]  /*4c3a0*/  LDL.LU.64 R8, [R1+0x21f0] ;  /* 0x0021f00001087983 */ /* 0x001ea20000300a00 */
[----:B------:R-:W-:Y:S02]  /*4c3b0*/  IMAD.MOV.U32 R6, RZ, RZ, R28 ;  /* 0x000000ffff067224 */ /* 0x000fe400078e001c */
[----:B------:R-:W-:Y:S02]  /*4c3c0*/  IMAD.MOV.U32 R7, RZ, RZ, R3 ;  /* 0x000000ffff077224 */ /* 0x000fe400078e0003 */
[----:B------:R-:W-:-:S02]  /*4c3d0*/  IMAD.MOV.U32 R28, RZ, RZ, R10 ;  /* 0x000000ffff1c7224 */ /* 0x000fc400078e000a */
[----:B------:R-:W-:Y:S01]  /*4c3e0*/  IMAD.MOV.U32 R3, RZ, RZ, R11 ;  /* 0x000000ffff037224 */ /* 0x000fe200078e000b */
[----:B------:R-:W-:Y:S04]  /*4c3f0*/  STL.64 [R1+0x2148], R14 ;  /* 0x0021480e01007387 */ /* 0x000fe80000100a00 */
[----:B------:R0:W-:Y:S04]  /*4c400*/  STL.64 [R1+0x2140], R12 ;  /* 0x0021400c01007387 */ /* 0x0001e80000100a00 */
[----:B0-----:R-:W3:Y:S04]  /*4c410*/  LDL R12, [R1+0x80] ;  /* 0x00008000010c7983 */ /* 0x001ee80000100800 */
[----:B------:R-:W3:Y:S04]  /*4c420*/  LDL R13, [R1+0x84] ;  /* 0x00008400010d7983 */ /* 0x000ee80000100800 */
[----:B------:R-:W-:Y:S04]  /*4c430*/  STL [R1+0x20a4], R28 ;  /* 0x0020a41c01007387 */ /* 0x000fe80000100800 */
[----:B------:R-:W-:Y:S04]  /*4c440*/  STL [R1+0x1fe4], R29 ;  /* 0x001fe41d01007387 */ /* 0x000fe80000100800 */
[----:B------:R-:W-:Y:S01]  /*4c450*/  STL [R1+0x1fe0], R3 ;  /* 0x001fe00301007387 */ /* 0x000fe20000100800 */
[----:B--2---:R-:W-:Y:S03]  /*4c460*/  HMMA.16816.F32 R8, R16, R8, R20 ;  /* 0x000000081008723c */ /* 0x004fe60000001814 */
[----:B------:R-:W2:Y:S04]  /*4c470*/  LDL.LU.64 R22, [R1+0x21e8] ;  /* 0x0021e80001167983 */ /* 0x000ea80000300a00 */
[----:B------:R-:W2:-:S12]  /*4c480*/  LDL.LU.64 R20, [R1+0x21e0] ;  /* 0x0021e00001147983 */ /* 0x000e980000300a00 */
[----:B------:R-:W-:Y:S04]  /*4c490*/  STL.64 [R1+0x290], R8 ;  /* 0x0002900801007387 */ /* 0x000fe80000100a00 */
[----:B------:R0:W-:Y:S04]  /*4c4a0*/  STL.64 [R1+0x298], R10 ;  /* 0x0002980a01007387 */ /* 0x0001e80000100a00 */
[----:B0-----:R-:W3:Y:S04]  /*4c4b0*/  LDL.LU.64 R10, [R1+0x21d8] ;  /* 0x0021d800010a7983 */ /* 0x001ee80000300a00 */
[----:B------:R-:W3:Y:S02]  /*4c4c0*/  LDL.LU.64 R8, [R1+0x21d0] ;  /* 0x0021d00001087983 */ /* 0x000ee40000300a00 */
[----:B---3--:R-:W-:Y:S02]  /*4c4d0*/  HMMA.16816.F32 R12, R16, R12, R8 ;  /* 0x0000000c100c723c */ /* 0x008fe40000001808 */
[----:B------:R-:W2:-:S15]  /*4c4e0*/  LDL.LU.64 R8, [R1+0x21c8] ;  /* 0x0021c80001087983 */ /* 0x000e9e0000300a00 */
[----:B------:R-:W-:Y:S02]  /*4c4f0*/  NOP ;  /* 0x0000000000007918 */ /* 0x000fe40000000000 */
[----:B------:R-:W-:Y:S02]  /*4c500*/  IMAD.MOV.U32 R3, RZ, RZ, R13 ;  /* 0x000000ffff037224 */ /* 0x000fe400078e000d */
[----:B------:R-:W-:Y:S01]  /*4c510*/  IMAD.MOV.U32 R29, RZ, RZ, R12 ;  /* 0x000000ffff1d7224 */ /* 0x000fe200078e000c */
[----:B------:R-:W-:Y:S04]  /*4c520*/  STL.64 [R1+0x288], R14 ;  /* 0x0002880e01007387 */ /* 0x000fe80000100a00 */
[----:B------:R-:W3:Y:S04]  /*4c530*/  LDL.LU.64 R12, [R1+0x40] ;  /* 0x00004000010c7983 */ /* 0x000ee80000300a00 */
[----:B------:R-:W-:Y:S04]  /*4c540*/  STL [R1+0x20d8], R3 ;  /* 0x0020d80301007387 */ /* 0x000fe80000100800 */
[----:B------:R-:W-:Y:S01]  /*4c550*/  STL [R1+0x20d4], R29 ;  /* 0x0020d41d01007387 */ /* 0x000fe20000100800 */
[----:B--2---:R-:W-:Y:S01]  /*4c560*/  HMMA.16816.F32 R20, R16, R8, R20 ;  /* 0x000000081014723c */ /* 0x004fe20000001814 */
[----:B------:R-:W-:-:S02]  /*4c570*/  IMAD.MOV.U32 R28, RZ, RZ, R8 ;  /* 0x000000ffff1c7224 */ /* 0x000fc400078e0008 */
[----:B------:R-:W-:-:S15]  /*4c580*/  IMAD.MOV.U32 R2, RZ, RZ, R9 ;  /* 0x000000ffff027224 */ /* 0x000fde00078e0009 */
[----:B------:R-:W-:Y:S01]  /*4c590*/  NOP ;  /* 0x0000000000007918 */ /* 0x000fe20000000000 */
[----:B------:R0:W-:Y:S04]  /*4c5a0*/  STL.64 [R1+0x270], R20 ;  /* 0x0002701401007387 */ /* 0x0001e80000100a00 */
[----:B------:R-:W-:Y:S04]  /*4c5b0*/  STL.64 [R1+0x278], R22 ;  /* 0x0002781601007387 */ /* 0x000fe80000100a00 */
[----:B0-----:R-:W2:Y:S04]  /*4c5c0*/  LDL.LU.64 R20, [R1+0x21c0] ;  /* 0x0021c00001147983 */ /* 0x001ea80000300a00 */
[----:B------:R-:W4:Y:S04]  /*4c5d0*/  LDL.LU.64 R10, [R1+0x21b8] ;  /* 0x0021b800010a7983 */ /* 0x000f280000300a00 */
[----:B------:R-:W4:Y:S01]  /*4c5e0*/  LDL.LU.64 R8, [R1+0x21b0] ;  /* 0x0021b00001087983 */ /* 0x000f220000300a00 */
[----:B------:R-:W-:Y:S03]  /*4c5f0*/  HMMA.16816.F32 R4, R16, R24, R4 ;  /* 0x000000181004723c */ /* 0x000fe60000001804 */
[----:B------:R-:W-:Y:S04]  /*4c600*/  STL [R1+0x20e0], R2 ;  /* 0x0020e00201007387 */ /* 0x000fe80000100800 */
[----:B------:R-:W-:Y:S01]  /*4c610*/  STL [R1+0x20dc], R28 ;  /* 0x0020dc1c01007387 */ /* 0x000fe20000100800 */
[----:B--2---:R-:W-:-:S02]  /*4c620*/  IMAD.MOV.U32 R29, RZ, RZ, R20 ;  /* 0x000000ffff1d7224 */ /* 0x004fc400078e0014 */
[----:B------:R-:W-:Y:S01]  /*4c630*/  IMAD.MOV.U32 R0, RZ, RZ, R21 ;  /* 0x000000ffff007224 */ /* 0x000fe200078e0015 */
[----:B----4-:R-:W-:Y:S01]  /*4c640*/  HMMA.16816.F32 R8, R16, R20, R8 ;  /* 0x000000141008723c */ /* 0x010fe20000001808 */
[----:B------:R-:W0:-:S15]  /*4c650*/  LDSM.16.MT88.4 R20, [R27+UR5+0x11c00] ;  /* 0x011c00051b14783b */ /* 0x000e1e0008004200 */
[----:B------:R-:W-:-:S03]  /*4c660*/  NOP ;  /* 0x0000000000007918 */ /* 0x000fc60000000000 */
[----:B------:R1:W-:Y:S04]  /*4c670*/  STL.64 [R1+0x260], R8 ;  /* 0x0002600801007387 */ /* 0x0003e80000100a00 */
[----:B------:R-:W-:Y:S04]  /*4c680*/  STL.64 [R1+0x268], R10 ;  /* 0x0002680a01007387 */ /* 0x000fe80000100a00 */
[----:B-1----:R-:W2:Y:S04]  /*4c690*/  LDL.LU.64 R8, [R1+0x21a8] ;  /* 0x0021a80001087983 */ /* 0x002ea80000300a00 */
[----:B------:R-:W-:Y:S04]  /*4c6a0*/  STL [R1+0x20e8], R0 ;  /* 0x0020e80001007387 */ /* 0x000fe80000100800 */
[----:B------:R-:W-:Y:S04]  /*4c6b0*/  STL [R1+0x20e4], R29 ;  /* 0x0020e41d01007387 */ /* 0x000fe80000100800 */
[----:B0-----:R-:W-:Y:S04]  /*4c6c0*/  STL.64 [R1+0x1ff0], R22 ;  /* 0x001ff01601007387 */ /* 0x001fe80000100a00 */
[----:B------:R-:W-:Y:S04]  /*4c6d0*/  STL.64 [R1+0x1fe8], R20 ;  /* 0x001fe81401007387 */ /* 0x000fe80000100a00 */
[----:B------:R0:W-:Y:S04]  /*4c6e0*/  STL.64 [R1+0x250], R4 ;  /* 0x0002500401007387 */ /* 0x0001e80000100a00 */
[----:B0-----:R-:W4:Y:S01]  /*4c6f0*/  LDL.LU.64 R4, [R1+0x20] ;  /* 0x0000200001047983 */ /* 0x001f220000300a00 */
[----:B------:R-:W-:-:S02]  /*4c700*/  IMAD.MOV.U32 R10, RZ, RZ, R6 ;  /* 0x000000ffff0a7224 */ /* 0x000fc400078e0006 */
[----:B------:R-:W-:Y:S02]  /*4c710*/  IMAD.MOV.U32 R11, RZ, RZ, R7 ;  /* 0x000000ffff0b7224 */ /* 0x000fe400078e0007 */
[----:B------:R-:W-:Y:S02]  /*4c720*/  IMAD.MOV.U32 R21, RZ, RZ, R24 ;  /* 0x000000ffff157224 */ /* 0x000fe400078e0018 */
[----:B------:R-:W-:Y:S01]  /*4c730*/  IMAD.MOV.U32 R20, RZ, RZ, R25 ;  /* 0x000000ffff147224 */ /* 0x000fe200078e0019 */
[----:B----4-:R0:W-:Y:S04]  /*4c740*/  STL.64 [R1+0x2198], R4 ;  /* 0x0021980401007387 */ /* 0x0101e80000100a00 */
[----:B0-----:R-:W4:Y:S04]  /*4c750*/  LDL.LU R4, [R1+0x2f0] ;  /* 0x0002f00001047983 */ /* 0x001f280000300800 */
[----:B------:R-:W4:Y:S04]  /*4c760*/  LDL.LU R5, [R1+0x2f4] ;  /* 0x0002f40001057983 */ /* 0x000f280000300800 */
[----:B------:R-:W4:Y:S04]  /*4c770*/  LDL.LU R6, [R1+0x2f8] ;  /* 0x0002f80001067983 */ /* 0x000f280000300800 */
[----:B------:R-:W4:Y:S04]  /*4c780*/  LDL.LU R7, [R1+0x2fc] ;  /* 0x0002fc0001077983 */ /* 0x000f280000300800 */
[----:B------:R-:W2:Y:S04]  /*4c790*/  LDL.LU.64 R24, [R1] ;  /* 0x0000000001187983 */ /* 0x000ea80000300a00 */
[----:B--2---:R0:W-:Y:S04]  /*4c7a0*/  STL.64 [R1+0x2178], R24 ;  /* 0x0021781801007387 */ /* 0x0041e80000100a00 */
[----:B0-----:R-:W3:Y:S04]  /*4c7b0*/  LDL.LU R24, [R1+0x300] ;  /* 0x0003000001187983 */ /* 0x001ee80000300800 */
[----:B------:R-:W3:Y:S04]  /*4c7c0*/  LDL.LU R25, [R1+0x304] ;  /* 0x0003040001197983 */ /* 0x000ee80000300800 */
[----:B------:R-:W3:Y:S04]  /*4c7d0*/  LDL.LU R26, [R1+0x308] ;  /* 0x00030800011a7983 */ /* 0x000ee80000300800 */
[----:B------:R-:W3:Y:S04]  /*4c7e0*/  LDL.LU R27, [R1+0x30c] ;  /* 0x00030c00011b7983 */ /* 0x000ee80000300800 */
[----:B------:R-:W-:Y:S04]  /*4c7f0*/  STL [R1+0x20f0], R20 ;  /* 0x0020f01401007387 */ /* 0x000fe80000100800 */
[----:B------:R-:W-:Y:S04]  /*4c800*/  STL [R1+0x20ec], R21 ;  /* 0x0020ec1501007387 */ /* 0x000fe80000100800 */
[----:B------:R-:W-:Y:S04]  /*4c810*/  STL [R1+0x1f7c], R11 ;  /* 0x001f7c0b01007387 */ /* 0x000fe80000100800 */
[----:B------:R-:W-:Y:S04]  /*4c820*/  STL [R1+0x1f78], R10 ;  /* 0x001f780a01007387 */ /* 0x000fe80000100800 */
[----:B------:R0:W-:Y:S04]  /*4c830*/  STL.64 [R1+0x21a0], R8 ;  /* 0x0021a00801007387 */ /* 0x0001e80000100a00 */
[----:B0-----:R-:W4:Y:S01]  /*4c840*/  LDL.LU.64 R8, [R1+0x30] ;  /* 0x0000300001087983 */ /* 0x001f220000300a00 */
[----:B---3--:R-:W-:-:S15]  /*4c850*/  HMMA.16816.F32 R24, R16, R12, R24 ;  /* 0x0000000c1018723c */ /* 0x008fde0000001818 */
[----:B------:R-:W-:-:S04]  /*4c860*/  NOP ;  /* 0x0000000000007918 */ /* 0x000fc80000000000 */
[----:B------:R0:W-:Y:S04]  /*4c870*/  STL.64 [R1+0x240], R24 ;  /* 0x0002401801007387 */ /* 0x0001e80000100a00 */
[----:B------:R-:W-:Y:S04]  /*4c880*/  STL.64 [R1+0x248], R26 ;  /* 0x0002481a01007387 */ /* 0x000fe80000100a00 */
[----:B0-----:R-:W2:Y:S01]  /*4c890*/  LDL.LU.64 R24, [R1+0x10] ;  /* 0x0000100001187983 */ /* 0x001ea20000300a00 */
        /* <DEDUP_REMOVED lines=9> */
[----:B------:R-:W2:Y:S04]  /*4c930*/  LDL.LU R14, [R1+0x1f8] ;  /* 0x0001f800010e7983 */ /* 0x000ea80000300800 */
[----:B------:R-:W2:Y:S01]  /*4c940*/  LDL.LU R15, [R1+0x1fc] ;  /* 0x0001fc00010f7983 */ /* 0x000ea20000300800 */
[----:B----4-:R-:W-:Y:S03]  /*4c950*/  HMMA.16816.F32 R4, R16, R8, R4 ;  /* 0x000000081004723c */ /* 0x010fe60000001804 */
        /* <DEDUP_REMOVED lines=14> */
[----:B------:R-:W-:Y:S04]  /*4ca40*/  STL [R1+0x20f4], R23 ;  /* 0x0020f41701007387 */ /* 0x000fe80000100800 */
[----:B------:R-:W3:Y:S04]  /*4ca50*/  LDL.LU.64 R8, [R1+0x21a0] ;  /* 0x0021a00001087983 */ /* 0x000ee80000300a00 */
[----:B------:R0:W-:Y:S04]  /*4ca60*/  STL.64 [R1+0x230], R4 ;  /* 0x0002300401007387 */ /* 0x0001e80000100a00 */
[----:B0-----:R-:W4:Y:S01]  /*4ca70*/  LDL.LU.64 R4, [R1+0x2198] ;  /* 0x0021980001047983 */ /* 0x001f220000300a00 */
[----:B------:R-:W-:-:S02]  /*4ca80*/  IMAD.MOV.U32 R11, RZ, RZ, R6 ;  /* 0x000000ffff0b7224 */ /* 0x000fc400078e0006 */
[----:B------:R-:W-:-:S03]  /*4ca90*/  IMAD.MOV.U32 R10, RZ, RZ, R7 ;  /* 0x000000ffff0a7224 */ /* 0x000fc600078e0007 */
[----:B------:R-:W-:Y:S04]  /*4caa0*/  STL [R1+0x1f84], R11 ;  /* 0x001f840b01007387 */ /* 0x000fe80000100800 */
[----:B------:R-:W-:Y:S01]  /*4cab0*/  STL [R1+0x1f80], R10 ;  /* 0x001f800a01007387 */ /* 0x000fe20000100800 */
[----:B----4-:R-:W-:Y:S01]  /*4cac0*/  HMMA.16816.F32 R24, R16, R4, R24 ;  /* 0x000000041018723c */ /* 0x010fe20000001818 */
[----:B------:R-:W-:Y:S02]  /*4cad0*/  IMAD.MOV.U32 R29, RZ, RZ, R4 ;  /* 0x000000ffff1d7224 */ /* 0x000fe400078e0004 */
[----:B------:R-:W-:-:S15]  /*4cae0*/  IMAD.MOV.U32 R2, RZ, RZ, R5 ;  /* 0x000000ffff027224 */ /* 0x000fde00078e0005 */
[----:B------:R-:W-:Y:S01]  /*4caf0*/  NOP ;  /* 0x0000000000007918 */ /* 0x000fe20000000000 */
[----:B------:R0:W-:Y:S04]  /*4cb00*/  STL.64 [R1+0x220], R24 ;  /* 0x0002201801007387 */ /* 0x0001e80000100a00 */
[----:B------:R-:W-:Y:S04]  /*4cb10*/  STL.64 [R1+0x228], R26 ;  /* 0x0002281a01007387 */ /* 0x000fe80000100a00 */
[----:B0-----:R-:W2:Y:S04]  /*4cb20*/  LDL.LU.64 R24, [R1+0x2190] ;  /* 0x0021900001187983 */ /* 0x001ea80000300a00 */
[----:B------:R-:W4:Y:S04]  /*4cb30*/  LDL.LU R4, [R1+0x1c0] ;  /* 0x0001c00001047983 */ /* 0x000f280000300800 */
[----:B------:R-:W4:Y:S04]  /*4cb40*/  LDL.LU R5, [R1+0x1c4] ;  /* 0x0001c40001057983 */ /* 0x000f280000300800 */
[----:B------:R-:W3:Y:S04]  /*4cb50*/  LDL.LU R6, [R1+0x1c8] ;  /* 0x0001c80001067983 */ /* 0x000ee80000300800 */
[----:B------:R-:W3:Y:S01]  /*4cb60*/  LDL.LU R7, [R1+0x1cc] ;  /* 0x0001cc0001077983 */ /* 0x000ee20000300800 */
[----:B--2---:R-:W-:Y:S03]  /*4cb70*/  HMMA.16816.F32 R12, R16, R24, R12 ;  /* 0x00000018100c723c */ /* 0x004fe6000000180c */
[----:B---3--:R-:W-:Y:S04]  /*4cb80*/  STL.64 [R1+0x2130], R6 ;  /* 0x0021300601007387 */ /* 0x008fe80000100a00 */
[----:B----4-:R0:W-:Y:S01]  /*4cb90*/  STL.64 [R1+0x2128], R4 ;  /* 0x0021280401007387 */ /* 0x0101e20000100a00 */
[----:B------:R-:W-:-:S02]  /*4cba0*/  IMAD.MOV.U32 R21, RZ, RZ, R24 ;  /* 0x000000ffff157224 */ /* 0x000fc400078e0018 */
[----:B------:R-:W-:Y:S01]  /*4cbb0*/  IMAD.MOV.U32 R0, RZ, RZ, R25 ;  /* 0x000000ffff007224 */ /* 0x000fe200078e0019 */
[----:B0-----:R-:W2:Y:S04]  /*4cbc0*/  LDL.LU R4, [R1+0x2d0] ;  /* 0x0002d00001047983 */ /* 0x001ea80000300800 */
[----:B------:R-:W2:Y:S04]  /*4cbd0*/  LDL.LU R5, [R1+0x2d4] ;  /* 0x0002d40001057983 */ /* 0x000ea80000300800 */
[----:B------:R-:W2:Y:S04]  /*4cbe0*/  LDL.LU R6, [R1+0x2d8] ;  /* 0x0002d80001067983 */ /* 0x000ea80000300800 */
[----:B------:R-:W2:Y:S04]  /*4cbf0*/  LDL.LU R7, [R1+0x2dc] ;  /* 0x0002dc0001077983 */ /* 0x000ea80000300800 */
        /* <DEDUP_REMOVED lines=13> */
[----:B------:R-:W4:Y:S04]  /*4ccd0*/  LDL.LU.64 R26, [R1+0x2160] ;  /* 0x00216000011a7983 */ /* 0x000f280000300a00 */
[----:B------:R-:W3:Y:S04]  /*4cce0*/  LDL.LU.64 R24, [R1+0x2158] ;  /* 0x0021580001187983 */ /* 0x000ee80000300a00 */
[----:B------:R0:W-:Y:S04]  /*4ccf0*/  STL.64 [R1+0x2100], R22 ;  /* 0x0021001601007387 */ /* 0x0001e80000100a00 */
[----:B0-----:R-:W2:Y:S04]  /*4cd00*/  LDL R23, [R1+0x6d0] ;  /* 0x0006d00001177983 */ /* 0x001ea80000100800 */
[----:B------:R0:W-:Y:S02]  /*4cd10*/  STL.64 [R1+0x20f8], R20 ;  /* 0x0020f81401007387 */ /* 0x0001e40000100a00 */
[----:B0-----:R-:W-:-:S02]  /*4cd20*/  IMAD.MOV.U32 R20, RZ, RZ, R8 ;  /* 0x000000ffff147224 */ /* 0x001fc400078e0008 */
[----:B------:R-:W-:Y:S01]  /*4cd30*/  IMAD.MOV.U32 R21, RZ, RZ, R9 ;  /* 0x000000ffff157224 */ /* 0x000fe200078e0009 */
[----:B------:R-:W2:Y:S04]  /*4cd40*/  LDL.LU R8, [R1+0x2154] ;  /* 0x0021540001087983 */ /* 0x000ea80000300800 */
[----:B------:R-:W2:Y:S01]  /*4cd50*/  LDL.LU R9, [R1+0x2150] ;  /* 0x0021500001097983 */ /* 0x000ea20000300800 */
[----:B---3--:R-:W-:-:S15]  /*4cd60*/  HMMA.16816.F32 R12, R16, R24, R12 ;  /* 0x00000018100c723c */ /* 0x008fde000000180c */
[----:B------:R-:W-:-:S04]  /*4cd70*/  NOP ;  /* 0x0000000000007918 */ /* 0x000fc80000000000 */
[----:B------:R0:W-:Y:S01]  /*4cd80*/  STL.64 [R1+0x1f8], R14 ;  /* 0x0001f80e01007387 */ /* 0x0001e20000100a00 */
[----:B------:R-:W-:Y:S02]  /*4cd90*/  IMAD.MOV.U32 R11, RZ, RZ, R12 ;  /* 0x000000ffff0b7224 */ /* 0x000fe400078e000c */
[----:B------:R-:W-:Y:S01]  /*4cda0*/  IMAD.MOV.U32 R10, RZ, RZ, R13 ;  /* 0x000000ffff0a7224 */ /* 0x000fe200078e000d */
[----:B0-----:R-:W3:Y:S04]  /*4cdb0*/  LDL.LU.64 R14, [R1+0x2148] ;  /* 0x00214800010e7983 */ /* 0x001ee80000300a00 */
[----:B------:R-:W2:Y:S04]  /*4cdc0*/  LDL.LU.64 R12, [R1+0x2140] ;  /* 0x00214000010c7983 */ /* 0x000ea80000300a00 */
[----:B----4-:R-:W-:Y:S04]  /*4cdd0*/  STL.64 [R1+0x2000], R26 ;  /* 0x0020001a01007387 */ /* 0x010fe80000100a00 */
[----:B------:R3:W-:Y:S01]  /*4cde0*/  STL.64 [R1+0x1ff8], R24 ;  /* 0x001ff81801007387 */ /* 0x0007e20000100a00 */
[----:B--2---:R-:W-:Y:S01]  /*4cdf0*/  HMMA.16816.F32 R4, R16, R12, R4 ;  /* 0x0000000c1004723c */ /* 0x004fe20000001804 */
[----:B---3--:R-:W-:-:S02]  /*4ce00*/  IMAD.MOV.U32 R24, RZ, RZ, R14 ;  /* 0x000000ffff187224 */ /* 0x008fc400078e000e */
[----:B------:R-:W-:Y:S01]  /*4ce10*/  IMAD.MOV.U32 R25, RZ, RZ, R15 ;  /* 0x000000ffff197224 */ /* 0x000fe200078e000f */
[----:B------:R-:W2:Y:S04]  /*4ce20*/  LDL.LU R14, [R1+0x213c] ;  /* 0x00213c00010e7983 */ /* 0x000ea80000300800 */
[----:B------:R-:W2:Y:S04]  /*4ce30*/  LDL.LU R15, [R1+0x2138] ;  /* 0x00213800010f7983 */ /* 0x000ea80000300800 */
[----:B------:R0:W-:Y:S04]  /*4ce40*/  STL.64 [R1+0x2108], R24 ;  /* 0x0021081801007387 */ /* 0x0001e80000100a00 */
[----:B0-----:R-:W3:Y:S04]  /*4ce50*/  LDL.LU R24, [R1+0x1b0] ;  /* 0x0001b00001187983 */ /* 0x001ee80000300800 */
[----:B------:R-:W3:Y:S04]  /*4ce60*/  LDL.LU R25, [R1+0x1b4] ;  /* 0x0001b40001197983 */ /* 0x000ee80000300800 */
[----:B------:R-:W3:Y:S04]  /*4ce70*/  LDL.LU R26, [R1+0x1b8] ;  /* 0x0001b800011a7983 */ /* 0x000ee80000300800 */
[----:B------:R-:W3:Y:S04]  /*4ce80*/  LDL.LU R27, [R1+0x1bc] ;  /* 0x0001bc00011b7983 */ /* 0x000ee80000300800 */
[----:B------:R-:W-:Y:S04]  /*4ce90*/  STL [R1+0x1f8c], R10 ;  /* 0x001f8c0a01007387 */ /* 0x000fe80000100800 */
[----:B------:R-:W-:Y:S04]  /*4cea0*/  STL [R1+0x1f88], R11 ;  /* 0x001f880b01007387 */ /* 0x000fe80000100800 */
[----:B------:R-:W-:Y:S04]  /*4ceb0*/  STL.64 [R1+0x1e0], R4 ;  /* 0x0001e00401007387 */ /* 0x000fe80000100a00 */
[----:B------:R0:W-:Y:S04]  /*4cec0*/  STL.64 [R1+0x1e8], R6 ;  /* 0x0001e80601007387 */ /* 0x0001e80000100a00 */
[----:B0-----:R-:W4:Y:S04]  /*4ced0*/  LDL.LU.64 R6, [R1+0x2130] ;  /* 0x0021300001067983 */ /* 0x001f280000300a00 */
[----:B------:R-:W4:Y:S04]  /*4cee0*/  LDL.LU.64 R4, [R1+0x2128] ;  /* 0x0021280001047983 */ /* 0x000f280000300a00 */
[----:B--2---:R-:W-:Y:S04]  /*4cef0*/  STL.64 [R1+0x2010], R14 ;  /* 0x0020100e01007387 */ /* 0x004fe80000100a00 */
[----:B------:R0:W-:Y:S04]  /*4cf00*/  STL.64 [R1+0x2008], R12 ;  /* 0x0020080c01007387 */ /* 0x0001e80000100a00 */
[----:B0-----:R-:W2:Y:S04]  /*4cf10*/  LDL.LU R12, [R1+0x190] ;  /* 0x00019000010c7983 */ /* 0x001ea80000300800 */
[----:B------:R-:W2:Y:S04]  /*4cf20*/  LDL.LU R13, [R1+0x194] ;  /* 0x00019400010d7983 */ /* 0x000ea80000300800 */
[----:B------:R-:W2:Y:S04]  /*4cf30*/  LDL.LU R14, [R1+0x198] ;  /* 0x00019800010e7983 */ /* 0x000ea80000300800 */
[----:B------:R-:W2:Y:S01]  /*4cf40*/  LDL.LU R15, [R1+0x19c] ;  /* 0x00019c00010f7983 */ /* 0x000ea20000300800 */
[----:B----4-:R-:W-:Y:S03]  /*4cf50*/  HMMA.16816.F32 R16, R16, R8, R4 ;  /* 0x000000081010723c */ /* 0x010fe60000001804 */
[----:B------:R-:W4:Y:S04]  /*4cf60*/  LDL.LU.64 R6, [R1+0x2120] ;  /* 0x0021200001067983 */ /* 0x000f280000300a00 */
[----:B------:R-:W3:-:S12]  /*4cf70*/  LDL.LU.64 R4, [R1+0x2118] ;  /* 0x0021180001047983 */ /* 0x000ed80000300a00 */
[----:B------:R-:W-:Y:S02]  /*4cf80*/  IMAD.MOV.U32 R10, RZ, RZ, R18 ;  /* 0x000000ffff0a7224 */ /* 0x000fe400078e0012 */
[----:B------:R-:W-:Y:S01]  /*4cf90*/  IMAD.MOV.U32 R11, RZ, RZ, R19 ;  /* 0x000000ffff0b7224 */ /* 0x000fe200078e0013 */
[----:B------:R-:W-:Y:S04]  /*4cfa0*/  STL.64 [R1+0x1c0], R16 ;  /* 0x0001c01001007387 */ /* 0x000fe80000100a00 */
[----:B------:R-:W0:Y:S04]  /*4cfb0*/  LDSM.16.MT88.4 R16, [R23+UR5+0x11c00] ;  /* 0x011c00051710783b */ /* 0x000e280008004200 */
[----:B------:R-:W-:Y:S04]  /*4cfc0*/  STL.64 [R1+0x2020], R10 ;  /* 0x0020200a01007387 */ /* 0x000fe80000100a00 */
[----:B------:R4:W-:Y:S02]  /*4cfd0*/  STL.64 [R1+0x2018], R8 ;  /* 0x0020180801007387 */ /* 0x0009e40000100a00 */
[----:B----4-:R-:W-:-:S02]  /*4cfe0*/  IMAD.MOV.U32 R8, RZ, RZ, R6 ;  /* 0x000000ffff087224 */ /* 0x010fc400078e0006 */
[----:B------:R-:W-:Y:S01]  /*4cff0*/  IMAD.MOV.U32 R9, RZ, RZ, R7 ;  /* 0x000000ffff097224 */ /* 0x000fe200078e0007 */
[----:B------:R-:W3:Y:S04]  /*4d000*/  LDL.LU R6, [R1+0x2114] ;  /* 0x0021140001067983 */ /* 0x000ee80000300800 */
[----:B------:R-:W3:Y:S04]  /*4d010*/  LDL.LU R7, [R1+0x2110] ;  /* 0x0021100001077983 */ /* 0x000ee80000300800 */
[----:B0-----:R0:W-:Y:S04]  /*4d020*/  STL [R1+0x1e44], R16 ;  /* 0x001e441001007387 */ /* 0x0011e80000100800 */
[----:B------:R1:W-:Y:S04]  /*4d030*/  STL [R1+0x1e40], R17 ;  /* 0x001e401101007387 */ /* 0x0003e80000100800 */
[----:B------:R4:W-:Y:S04]  /*4d040*/  STL [R1+0x1e3c], R18 ;  /* 0x001e3c1201007387 */ /* 0x0009e80000100800 */
[----:B------:R2:W-:Y:S04]  /*4d050*/  STL [R1+0x1e38], R19 ;  /* 0x001e381301007387 */ /* 0x0005e80000100800 */
[----:B0-----:R-:W3:Y:S04]  /*4d060*/  LDL.LU R16, [R1+0x1a0] ;  /* 0x0001a00001107983 */ /* 0x001ee80000300800 */
[----:B-1----:R-:W3:Y:S04]  /*4d070*/  LDL.LU R17, [R1+0x1a4] ;  /* 0x0001a40001117983 */ /* 0x002ee80000300800 */
[----:B----4-:R-:W4:Y:S04]  /*4d080*/  LDL.LU R18, [R1+0x1a8] ;  /* 0x0001a80001127983 */ /* 0x010f280000300800 */
[----:B--2---:R-:W4:Y:S01]  /*4d090*/  LDL.LU R19, [R1+0x1ac] ;  /* 0x0001ac0001137983 */ /* 0x004f220000300800 */
[----:B---3--:R-:W-:Y:S03]  /*4d0a0*/  HMMA.16816.F32 R20, R4, R20, R24 ;  /* 0x000000140414723c */ /* 0x008fe60000001818 */
[----:B------:R-:W2:-:S15]  /*4d0b0*/  LDL.LU.64 R24, [R1+0x2108] ;  /* 0x0021080001187983 */ /* 0x000e9e0000300a00 */
[----:B------:R-:W-:Y:S01]  /*4d0c0*/  NOP ;  /* 0x0000000000007918 */ /* 0x000fe20000000000 */
[----:B------:R-:W-:Y:S04]  /*4d0d0*/  STL.64 [R1+0x1b0], R20 ;  /* 0x0001b01401007387 */ /* 0x000fe80000100a00 */
[----:B------:R0:W-:Y:S04]  /*4d0e0*/  STL.64 [R1+0x1b8], R22 ;  /* 0x0001b81601007387 */ /* 0x0001e80000100a00 */
[----:B0-----:R-:W3:Y:S04]  /*4d0f0*/  LDL.LU.64 R22, [R1+0x2100] ;  /* 0x0021000001167983 */ /* 0x001ee80000300a00 */
[----:B------:R-:W3:Y:S01]  /*4d100*/  LDL.LU.64 R20, [R1+0x20f8] ;  /* 0x0020f80001147983 */ /* 0x000ee20000300a00 */
[----:B----4-:R-:W-:-:S15]  /*4d110*/  HMMA.16816.F32 R8, R4, R8, R16 ;  /* 0x000000080408723c */ /* 0x010fde0000001810 */
[----:B------:R-:W-:-:S04]  /*4d120*/  NOP ;  /* 0x0000000000007918 */ /* 0x000fc80000000000 */
[----:B------:R-:W-:Y:S04]  /*4d130*/  STL.64 [R1+0x1a0], R8 ;  /* 0x0001a00801007387 */ /* 0x000fe80000100a00 */
[----:B------:R2:W-:Y:S01]  /*4d140*/  STL [R1+0x1a8], R10 ;  /* 0x0001a80a01007387 */ /* 0x0005e20000100800 */
[----:B------:R-:W-:-:S05]  /*4d150*/  IMAD.MOV.U32 R16, RZ, RZ, R11 ;  /* 0x000000ffff107224 */ /* 0x000fca00078e000b */
[----:B------:R-:W-:Y:S01]  /*4d160*/  STL [R1+0x1e48], R16 ;  /* 0x001e481001007387 */ /* 0x000fe20000100800 */
[----:B--2---:R-:W-:Y:S01]  /*4d170*/  HMMA.16816.F32 R8, R4, R24, R12 ;  /* 0x000000180408723c */ /* 0x004fe2000000180c */
[----:B---3--:R-:W-:Y:S02]  /*4d180*/  IMAD.MOV.U32 R24, RZ, RZ, R23 ;  /* 0x000000ffff187224 */ /* 0x008fe400078e0017 */
[----:B------:R-:W-:Y:S01]  /*4d190*/  IMAD.MOV.U32 R25, RZ, RZ, R20 ;  /* 0x000000ffff197224 */ /* 0x000fe200078e0014 */
[----:B------:R-:W2:-:S15]  /*4d1a0*/  LDL.LU R23, [R1+0x20f4] ;  /* 0x0020f40001177983 */ /* 0x000e9e0000300800 */
[----:B------:R0:W-:Y:S04]  /*4d1b0*/  STL.64 [R1+0x190], R8 ;  /* 0x0001900801007387 */ /* 0x0001e80000100a00 */
[----:B------:R-:W-:Y:S04]  /*4d1c0*/  STL.64 [R1+0x198], R10 ;  /* 0x0001980a01007387 */ /* 0x000fe80000100a00 */
[----:B------:R-:W3:Y:S04]  /*4d1d0*/  LDL.LU R20, [R1+0x20f0] ;  /* 0x0020f00001147983 */ /* 0x000ee80000300800 */
[----:B------:R1:W-:Y:S04]  /*4d1e0*/  STL.64 [R1+0x2028], R24 ;  /* 0x0020281801007387 */ /* 0x0003e80000100a00 */
[----:B------:R-:W4:Y:S04]  /*4d1f0*/  LDL.LU R12, [R1+0xf0] ;  /* 0x0000f000010c7983 */ /* 0x000f280000300800 */
        /* <DEDUP_REMOVED lines=10> */
[----:B-1----:R-:W2:Y:S04]  /*4d2a0*/  LDL.LU R24, [R1+0x100] ;  /* 0x0001000001187983 */ /* 0x002ea80000300800 */
[----:B------:R-:W2:Y:S04]  /*4d2b0*/  LDL.LU R25, [R1+0x104] ;  /* 0x0001040001197983 */ /* 0x000ea80000300800 */
[----:B------:R-:W2:Y:S04]  /*4d2c0*/  LDL.LU R26, [R1+0x108] ;  /* 0x00010800011a7983 */ /* 0x000ea80000300800 */
[----:B------:R-:W2:Y:S01]  /*4d2d0*/  LDL.LU R27, [R1+0x10c] ;  /* 0x00010c00011b7983 */ /* 0x000ea20000300800 */
[----:B0-----:R-:W-:-:S02]  /*4d2e0*/  IMAD.MOV.U32 R12, RZ, RZ, R29 ;  /* 0x000000ffff0c7224 */ /* 0x001fc400078e001d */
[----:B------:R-:W-:Y:S01]  /*4d2f0*/  IMAD.MOV.U32 R13, RZ, RZ, R2 ;  /* 0x000000ffff0d7224 */ /* 0x000fe200078e0002 */
[----:B--2---:R-:W-:Y:S04]  /*4d300*/  STL.64 [R1+0x2050], R26 ;  /* 0x0020501a01007387 */ /* 0x004fe80000100a00 */
[----:B------:R0:W-:Y:S04]  /*4d310*/  STL.64 [R1+0x2048], R24 ;  /* 0x0020481801007387 */ /* 0x0001e80000100a00 */
[----:B------:R-:W2:Y:S04]  /*4d320*/  LDL.LU R29, [R1+0x20e4] ;  /* 0x0020e400011d7983 */ /* 0x000ea80000300800 */
[----:B------:R-:W2:Y:S04]  /*4d330*/  LDL.LU R2, [R1+0x20e0] ;  /* 0x0020e00001027983 */ /* 0x000ea80000300800 */
[----:B------:R-:W-:Y:S04]  /*4d340*/  STL.64 [R1+0x2058], R12 ;  /* 0x0020580c01007387 */ /* 0x000fe80000100a00 */
[----:B------:R-:W2:Y:S04]  /*4d350*/  LDL.LU R8, [R1+0x110] ;  /* 0x0001100001087983 */ /* 0x000ea80000300800 */
        /* <DEDUP_REMOVED lines=9> */
[----:B------:R-:W-:Y:S01]  /*4d3f0*/  STL.64 [R1+0x2070], R24 ;  /* 0x0020701801007387 */ /* 0x000fe20000100a00 */
[----:B0-----:R-:W-:-:S02]  /*4d400*/  IMAD.MOV.U32 R8, RZ, RZ, R23 ;  /* 0x000000ffff087224 */ /* 0x001fc400078e0017 */
[----:B------:R-:W-:-:S05]  /*4d410*/  IMAD.MOV.U32 R9, RZ, RZ, R22 ;  /* 0x000000ffff097224 */ /* 0x000fca00078e0016 */
[----:B------:R0:W-:Y:S04]  /*4d420*/  STL.64 [R1+0x2078], R8 ;  /* 0x0020780801007387 */ /* 0x0001e80000100a00 */
[----:B------:R-:W2:Y:S04]  /*4d430*/  LDL.LU R16, [R1+0x80] ;  /* 0x0000800001107983 */ /* 0x000ea80000300800 */
[----:B------:R-:W2:Y:S01]  /*4d440*/  LDL.LU R17, [R1+0x84] ;  /* 0x0000840001117983 */ /* 0x000ea20000300800 */
[----:B0-----:R-:W-:Y:S02]  /*4d450*/  IMAD.MOV.U32 R8, RZ, RZ, R21 ;  /* 0x000000ffff087224 */ /* 0x001fe400078e0015 */
[----:B---3--:R-:W-:Y:S01]  /*4d460*/  IMAD.MOV.U32 R9, RZ, RZ, R20 ;  /* 0x000000ffff097224 */ /* 0x008fe200078e0014 */
[----:B--2---:R0:W-:Y:S04]  /*4d470*/  STL.64 [R1+0x20b8], R16 ;  /* 0x0020b81001007387 */ /* 0x0041e80000100a00 */
[----:B0-----:R-:W2:Y:S04]  /*4d480*/  LDL.LU R16, [R1+0x90] ;  /* 0x0000900001107983 */ /* 0x001ea80000300800 */
[----:B------:R-:W2:Y:S04]  /*4d490*/  LDL.LU R17, [R1+0x94] ;  /* 0x0000940001117983 */ /* 0x000ea80000300800 */
[----:B------:R0:W-:Y:S02]  /*4d4a0*/  STL.64 [R1+0x2080], R8 ;  /* 0x0020800801007387 */ /* 0x0001e40000100a00 */
[----:B0-----:R-:W-:-:S02]  /*4d4b0*/  IMAD.MOV.U32 R8, RZ, RZ, R29 ;  /* 0x000000ffff087224 */ /* 0x001fc400078e001d */
[----:B----4-:R-:W-:Y:S01]  /*4d4c0*/  IMAD.MOV.U32 R9, RZ, RZ, R0 ;  /* 0x000000ffff097224 */ /* 0x010fe200078e0000 */
[----:B------:R-:W3:Y:S04]  /*4d4d0*/  LDL.LU R29, [R1+0x20d4] ;  /* 0x0020d400011d7983 */ /* 0x000ee80000300800 */
[----:B------:R-:W4:Y:S04]  /*4d4e0*/  LDL.LU R0, [R1+0x20d0] ;  /* 0x0020d00001007983 */ /* 0x000f280000300800 */
[----:B------:R0:W-:Y:S04]  /*4d4f0*/  STL.64 [R1+0x2098], R8 ;  /* 0x0020980801007387 */ /* 0x0001e80000100a00 */
        /* <DEDUP_REMOVED lines=16> */
[----:B------:R-:W3:Y:S04]  /*4d600*/  LDL.LU R24, [R1+0x130] ;  /* 0x0001300001187983 */ /* 0x000ee80000300800 */
[----:B------:R-:W3:Y:S04]  /*4d610*/  LDL.LU R25, [R1+0x134] ;  /* 0x0001340001197983 */ /* 0x000ee80000300800 */
[----:B------:R-:W3:Y:S04]  /*4d620*/  LDL.LU R26, [R1+0x138] ;  /* 0x00013800011a7983 */ /* 0x000ee80000300800 */
[----:B------:R-:W3:Y:S01]  /*4d630*/  LDL.LU R27, [R1+0x13c] ;  /* 0x00013c00011b7983 */ /* 0x000ee20000300800 */
[----:B--2---:R-:W-:Y:S03]  /*4d640*/  HMMA.16816.F32 R16, R4, R16, R8 ;  /* 0x000000100410723c */ /* 0x004fe60000001808 */
[----:B---3--:R-:W-:Y:S04]  /*4d650*/  STL.64 [R1+0x2090], R26 ;  /* 0x0020901a01007387 */ /* 0x008fe80000100a00 */
        /* <DEDUP_REMOVED lines=9> */
[----:B------:R-:W2:Y:S04]  /*4d6f0*/  LDL.LU R20, [R1+0xe0] ;  /* 0x0000e00001147983 */ /* 0x000ea80000300800 */
[----:B------:R-:W2:Y:S04]  /*4d700*/  LDL.LU R21, [R1+0xe4] ;  /* 0x0000e40001157983 */ /* 0x000ea80000300800 */
[----:B------:R-:W2:Y:S04]  /*4d710*/  LDL.LU R22, [R1+0xe8] ;  /* 0x0000e80001167983 */ /* 0x000ea80000300800 */
[----:B------:R-:W2:Y:S04]  /*4d720*/  LDL.LU.64 R10, [R1+0x20c8] ;  /* 0x0020c800010a7983 */ /* 0x000ea80000300a00 */
[----:B------:R-:W2:Y:S04]  /*4d730*/  LDL.LU.64 R8, [R1+0x20c0] ;  /* 0x0020c00001087983 */ /* 0x000ea80000300a00 */
[----:B------:R0:W-:Y:S04]  /*4d740*/  STL.64 [R1+0x180], R16 ;  /* 0x0001801001007387 */ /* 0x0001e80000100a00 */
[----:B------:R1:W-:Y:S04]  /*4d750*/  STL [R1+0x188], R18 ;  /* 0x0001881201007387 */ /* 0x0003e80000100800 */
[----:B0-----:R-:W2:Y:S01]  /*4d760*/  LDL.LU.64 R16, [R1+0x20b8] ;  /* 0x0020b80001107983 */ /* 0x001ea20000300a00 */
[----:B----4-:R-:W-:-:S02]  /*4d770*/  IMAD.MOV.U32 R23, RZ, RZ, R0 ;  /* 0x000000ffff177224 */ /* 0x010fc400078e0000 */
[----:B------:R-:W-:-:S05]  /*4d780*/  IMAD.MOV.U32 R0, RZ, RZ, R19 ;  /* 0x000000ffff007224 */ /* 0x000fca00078e0013 */
[----:B------:R-:W-:Y:S01]  /*4d790*/  STL [R1+0x1e4c], R0 ;  /* 0x001e4c0001007387 */ /* 0x000fe20000100800 */
[----:B--2---:R-:W-:-:S15]  /*4d7a0*/  HMMA.16816.F32 R8, R4, R16, R8 ;  /* 0x000000100408723c */ /* 0x004fde0000001808 */
[----:B------:R-:W-:-:S04]  /*4d7b0*/  NOP ;  /* 0x0000000000007918 */ /* 0x000fc80000000000 */
[----:B------:R0:W-:Y:S01]  /*4d7c0*/  STL [R1+0x17c], R11 ;  /* 0x00017c0b01007387 */ /* 0x0001e20000100800 */
[----:B------:R-:W-:Y:S02]  /*4d7d0*/  IMAD.MOV.U32 R19, RZ, RZ, R10 ;  /* 0x000000ffff137224 */ /* 0x000fe400078e000a */
[----:B------:R-:W-:Y:S02]  /*4d7e0*/  IMAD.MOV.U32 R17, RZ, RZ, R8 ;  /* 0x000000ffff117224 */ /* 0x000fe400078e0008 */
[----:B-1----:R-:W-:Y:S01]  /*4d7f0*/  IMAD.MOV.U32 R18, RZ, RZ, R9 ;  /* 0x000000ffff127224 */ /* 0x002fe200078e0009 */
[----:B0-----:R-:W2:Y:S04]  /*4d800*/  LDL.LU.64 R10, [R1+0x20b0] ;  /* 0x0020b000010a7983 */ /* 0x001ea80000300a00 */
[----:B------:R-:W2:Y:S04]  /*4d810*/  LDL.LU.64 R8, [R1+0x20a8] ;  /* 0x0020a80001087983 */ /* 0x000ea80000300a00 */
[----:B------:R-:W-:Y:S04]  /*4d820*/  STL [R1+0x1e58], R19 ;  /* 0x001e581301007387 */ /* 0x000fe80000100800 */
[----:B------:R-:W-:Y:S04]  /*4d830*/  STL [R1+0x1e54], R18 ;  /* 0x001e541201007387 */ /* 0x000fe80000100800 */
[----:B------:R0:W-:Y:S01]  /*4d840*/  STL [R1+0x1e50], R17 ;  /* 0x001e501101007387 */ /* 0x0001e20000100800 */
[----:B------:R-:W-:-:S03]  /*4d850*/  IMAD.MOV.U32 R16, RZ, RZ, R28 ;  /* 0x000000ffff107224 */ /* 0x000fc600078e001c */
[----:B------:R-:W4:Y:S01]  /*4d860*/  LDL.LU R28, [R1+0x20a4] ;  /* 0x0020a400011c7983 */ /* 0x000f220000300800 */
[----:B0-----:R-:W-:-:S03]  /*4d870*/  IMAD.MOV.U32 R17, RZ, RZ, R2 ;  /* 0x000000ffff117224 */ /* 0x001fc600078e0002 */
[----:B------:R-:W3:Y:S04]  /*4d880*/  LDL.LU R2, [R1+0x20a0] ;  /* 0x0020a00001027983 */ /* 0x000ee80000300800 */
[----:B--2---:R-:W-:Y:S01]  /*4d890*/  HMMA.16816.F32 R16, R4, R16, R8 ;  /* 0x000000100410723c */ /* 0x004fe20000001808 */
[----:B------:R-:W2:-:S15]  /*4d8a0*/  LDL.LU.64 R8, [R1+0x2098] ;  /* 0x0020980001087983 */ /* 0x000e9e0000300a00 */
[----:B------:R-:W-:-:S03]  /*4d8b0*/  NOP ;  /* 0x0000000000007918 */ /* 0x000fc60000000000 */
[----:B------:R0:W-:Y:S01]  /*4d8c0*/  STL.64 [R1+0x160], R16 ;  /* 0x0001601001007387 */ /* 0x0001e20000100a00 */
[----:B------:R-:W-:Y:S02]  /*4d8d0*/  IMAD.MOV.U32 R0, RZ, RZ, R18 ;  /* 0x000000ffff007224 */ /* 0x000fe400078e0012 */
[----:B0-----:R-:W-:-:S05]  /*4d8e0*/  IMAD.MOV.U32 R16, RZ, RZ, R19 ;  /* 0x000000ffff107224 */ /* 0x001fca00078e0013 */
[----:B------:R0:W-:Y:S04]  /*4d8f0*/  STL [R1+0x1e60], R16 ;  /* 0x001e601001007387 */ /* 0x0001e80000100800 */
[----:B0-----:R-:W3:Y:S04]  /*4d900*/  LDL.LU R16, [R1+0x140] ;  /* 0x0001400001107983 */ /* 0x001ee80000300800 */
[----:B------:R-:W3:Y:S04]  /*4d910*/  LDL.LU R17, [R1+0x144] ;  /* 0x0001440001117983 */ /* 0x000ee80000300800 */
[----:B------:R-:W3:Y:S04]  /*4d920*/  LDL.LU R18, [R1+0x148] ;  /* 0x0001480001127983 */ /* 0x000ee80000300800 */
[----:B------:R-:W3:Y:S04]  /*4d930*/  LDL.LU R19, [R1+0x14c] ;  /* 0x00014c0001137983 */ /* 0x000ee80000300800 */
[----:B------:R-:W-:Y:S01]  /*4d940*/  STL [R1+0x1e5c], R0 ;  /* 0x001e5c0001007387 */ /* 0x000fe20000100800 */
[----:B--2---:R-:W-:Y:S03]  /*4d950*/  HMMA.16816.F32 R8, R4, R8, R24 ;  /* 0x000000080408723c */ /* 0x004fe60000001818 */
[----:B------:R-:W2:Y:S04]  /*4d960*/  LDL.LU.64 R26, [R1+0x2090] ;  /* 0x00209000011a7983 */ /* 0x000ea80000300a00 */
[----:B------:R-:W2:-:S12]  /*4d970*/  LDL.LU.64 R24, [R1+0x2088] ;  /* 0x0020880001187983 */ /* 0x000e980000300a00 */
[----:B------:R0:W-:Y:S04]  /*4d980*/  STL.64 [R1+0x150], R8 ;  /* 0x0001500801007387 */ /* 0x0001e80000100a00 */
[----:B------:R3:W-:Y:S04]  /*4d990*/  STL.64 [R1+0x158], R10 ;  /* 0x0001580a01007387 */ /* 0x0007e80000100a00 */
[----:B0-----:R-:W3:Y:S02]  /*4d9a0*/  LDL.LU.64 R8, [R1+0x2080] ;  /* 0x0020800001087983 */ /* 0x001ee40000300a00 */
[----:B---3--:R-:W-:-:S15]  /*4d9b0*/  HMMA.16816.F32 R8, R4, R8, R16 ;  /* 0x000000080408723c */ /* 0x008fde0000001810 */
[----:B------:R-:W-:-:S04]  /*4d9c0*/  NOP ;  /* 0x0000000000007918 */ /* 0x000fc80000000000 */
[----:B------:R0:W-:Y:S04]  /*4d9d0*/  STL.64 [R1+0x140], R8 ;  /* 0x0001400801007387 */ /* 0x0001e80000100a00 */
[----:B0-----:R-:W2:Y:S01]  /*4d9e0*/  LDL.LU.64 R8, [R1+0x2078] ;  /* 0x0020780001087983 */ /* 0x001ea20000300a00 */
[----:B------:R-:W-:Y:S02]  /*4d9f0*/  IMAD.MOV.U32 R16, RZ, RZ, R10 ;  /* 0x000000ffff107224 */ /* 0x000fe400078e000a */
[----:B------:R-:W-:-:S03]  /*4da00*/  IMAD.MOV.U32 R0, RZ, RZ, R11 ;  /* 0x000000ffff007224 */ /* 0x000fc600078e000b */
[----:B------:R0:W-:Y:S04]  /*4da10*/  STL [R1+0x1e6c], R16 ;  /* 0x001e6c1001007387 */ /* 0x0001e80000100800 */
[----:B0-----:R-:W3:Y:S04]  /*4da20*/  LDL.LU R16, [R1+0xd0] ;  /* 0x0000d00001107983 */ /* 0x001ee80000300800 */
[----:B------:R-:W3:Y:S04]  /*4da30*/  LDL.LU R17, [R1+0xd4] ;  /* 0x0000d40001117983 */ /* 0x000ee80000300800 */
[----:B------:R-:W3:Y:S04]  /*4da40*/  LDL.LU R18, [R1+0xd8] ;  /* 0x0000d80001127983 */ /* 0x000ee80000300800 */
[----:B------:R-:W-:Y:S01]  /*4da50*/  STL [R1+0x1e68], R0 ;  /* 0x001e680001007387 */ /* 0x000fe20000100800 */
[----:B--2---:R-:W-:Y:S03]  /*4da60*/  HMMA.16816.F32 R8, R4, R8, R24 ;  /* 0x000000080408723c */ /* 0x004fe60000001818 */
[----:B------:R-:W2:-:S15]  /*4da70*/  LDL.LU.64 R24, [R1+0x2070] ;  /* 0x0020700001187983 */ /* 0x000e9e0000300a00 */
[----:B------:R-:W-:Y:S01]  /*4da80*/  NOP ;  /* 0x0000000000007918 */ /* 0x000fe20000000000 */
[----:B------:R-:W-:Y:S04]  /*4da90*/  STL.64 [R1+0x130], R8 ;  /* 0x0001300801007387 */ /* 0x000fe80000100a00 */
[----:B------:R0:W-:Y:S04]  /*4daa0*/  STL.64 [R1+0x138], R10 ;  /* 0x0001380a01007387 */ /* 0x0001e80000100a00 */
[----:B0-----:R-:W3:Y:S04]  /*4dab0*/  LDL.LU.64 R10, [R1+0x2068] ;  /* 0x00206800010a7983 */ /* 0x001ee80000300a00 */
[----:B------:R-:W3:Y:S01]  /*4dac0*/  LDL.LU.64 R8, [R1+0x2060] ;  /* 0x0020600001087983 */ /* 0x000ee20000300a00 */
[----:B--2---:R-:W-:Y:S03]  /*4dad0*/  HMMA.16816.F32 R24, R4, R24, R12 ;  /* 0x000000180418723c */ /* 0x004fe6000000180c */
[----:B------:R-:W3:-:S15]  /*4dae0*/  LDL.LU.64 R12, [R1+0x2058] ;  /* 0x00205800010c7983 */ /* 0x000ede0000300a00 */
[----:B------:R-:W-:Y:S01]  /*4daf0*/  NOP ;  /* 0x0000000000007918 */ /* 0x000fe20000000000 */
        /* <DEDUP_REMOVED lines=19> */
[----:B------:R-:W3:Y:S04]  /*4dc30*/  LDL.LU.64 R14, [R1+0x2010] ;  /* 0x00201000010e7983 */ /* 0x000ee80000300a00 */
[----:B------:R-:W2:-:S12]  /*4dc40*/  LDL.LU.64 R12, [R1+0x2008] ;  /* 0x00200800010c7983 */ /* 0x000e980000300a00 */
[----:B------:R-:W-:Y:S04]  /*4dc50*/  STL.64 [R1+0xf0], R24 ;  /* 0x0000f01801007387 */ /* 0x000fe80000100a00 */
[----:B------:R0:W-:Y:S04]  /*4dc60*/  STL.64 [R1+0xf8], R26 ;  /* 0x0000f81a01007387 */ /* 0x0001e80000100a00 */
[----:B0-----:R-:W3:Y:S04]  /*4dc70*/  LDL.LU.64 R26, [R1+0x2000] ;  /* 0x00200000011a7983 */ /* 0x001ee80000300a00 */
[----:B------:R-:W3:Y:S01]  /*4dc80*/  LDL.LU.64 R24, [R1+0x1ff8] ;  /* 0x001ff80001187983 */ /* 0x000ee20000300a00 */
[----:B------:R-:W-:-:S07]  /*4dc90*/  IMAD.MOV.U32 R19, RZ, RZ, R2 ;  /* 0x000000ffff137224 */ /* 0x000fce00078e0002 */
[C---:B--2---:R-:W-:Y:S08]  /*4dca0*/  HMMA.16816.F32 R16, R4.reuse, R12, R16 ;  /* 0x0000000c0410723c */ /* 0x044ff00000001810 */
[----:B---3--:R-:W-:Y:S11]  /*4dcb0*/  HMMA.16816.F32 R20, R4, R24, R20 ;  /* 0x000000180414723c */ /* 0x008ff60000001814 */
[----:B------:R-:W-:-:S08]  /*4dcc0*/  IMAD.MOV.U32 R2, RZ, RZ, R19 ;  /* 0x000000ffff027224 */ /* 0x000fd000078e0013 */
[----:B------:R-:W-:Y:S04]  /*4dcd0*/  STL.64 [R1+0xe0], R20 ;  /* 0x0000e01401007387 */ /* 0x000fe80000100a00 */
[----:B------:R0:W-:Y:S04]  /*4dce0*/  STL.64 [R1+0xe8], R22 ;  /* 0x0000e81601007387 */ /* 0x0001e80000100a00 */
[----:B0-----:R-:W2:Y:S04]  /*4dcf0*/  LDL.LU.64 R22, [R1+0x1ff0] ;  /* 0x001ff00001167983 */ /* 0x001ea80000300a00 */
[----:B------:R-:W2:Y:S04]  /*4dd00*/  LDL.LU.64 R20, [R1+0x1fe8] ;  /* 0x001fe80001147983 */ /* 0x000ea80000300a00 */
[----:B------:R-:W-:Y:S04]  /*4dd10*/  STL.64 [R1+0x1fd8], R26 ;  /* 0x001fd81a01007387 */ /* 0x000fe80000100a00 */
[----:B------:R0:W-:Y:S04]  /*4dd20*/  STL.64 [R1+0xd0], R16 ;  /* 0x0000d01001007387 */ /* 0x0001e80000100a00 */
[----:B------:R1:W-:Y:S04]  /*4dd30*/  STL [R1+0xd8], R18 ;  /* 0x0000d81201007387 */ /* 0x0003e80000100800 */
[----:B0-----:R-:W2:Y:S04]  /*4dd40*/  LDL.LU R16, [R1+0x2c0] ;  /* 0x0002c00001107983 */ /* 0x001ea80000300800 */
[----:B------:R-:W2:Y:S04]  /*4dd50*/  LDL.LU R17, [R1+0x2c4] ;  /* 0x0002c40001117983 */ /* 0x000ea80000300800 */
[----:B-1----:R-:W2:Y:S04]  /*4dd60*/  LDL.LU R18, [R1+0x2c8] ;  /* 0x0002c80001127983 */ /* 0x002ea80000300800 */
[----:B------:R-:W2:Y:S04]  /*4dd70*/  LDL.LU R19, [R1+0x2cc] ;  /* 0x0002cc0001137983 */ /* 0x000ea80000300800 */
[----:B------:R-:W2:Y:S04]  /*4dd80*/  LDL.LU.64 R26, [R1+0xc8] ;  /* 0x0000c800011a7983 */ /* 0x000ea80000300a00 */
[----:B------:R0:W-:Y:S04]  /*4dd90*/  STL.64 [R1+0x1fd0], R14 ;  /* 0x001fd00e01007387 */ /* 0x0001e80000100a00 */
[----:B------:R-:W3:Y:S04]  /*4dda0*/  LDL.LU R12, [R1+0x1d0] ;  /* 0x0001d000010c7983 */ /* 0x000ee80000300800 */
[----:B------:R-:W3:Y:S04]  /*4ddb0*/  LDL.LU R13, [R1+0x1d4] ;  /* 0x0001d400010d7983 */ /* 0x000ee80000300800 */
[----:B0-----:R-:W3:Y:S04]  /*4ddc0*/  LDL.LU R14, [R1+0x1d8] ;  /* 0x0001d800010e7983 */ /* 0x001ee80000300800 */
[----:B------:R-:W3:Y:S04]  /*4ddd0*/  LDL.LU R15, [R1+0x1dc] ;  /* 0x0001dc00010f7983 */ /* 0x000ee80000300800 */
[----:B------:R-:W-:Y:S04]  /*4dde0*/  STL [R1+0x1e64], R2 ;  /* 0x001e640201007387 */ /* 0x000fe80000100800 */
[----:B------:R0:W-:Y:S01]  /*4ddf0*/  STL.64 [R1+0x1f90], R10 ;  /* 0x001f900a01007387 */ /* 0x0001e20000100a00 */
[----:B---3--:R-:W-:Y:S03]  /*4de00*/  HMMA.16816.F32 R4, R4, R8, R12 ;  /* 0x000000080404723c */ /* 0x008fe6000000180c */
[----:B------:R-:W3:Y:S04]  /*4de10*/  LDL.LU R8, [R1+0x290] ;  /* 0x0002900001087983 */ /* 0x000ee80000300800 */
[----:B------:R-:W3:Y:S04]  /*4de20*/  LDL.LU R9, [R1+0x294] ;  /* 0x0002940001097983 */ /* 0x000ee80000300800 */
[----:B0-----:R-:W2:Y:S04]  /*4de30*/  LDL.LU R10, [R1+0x298] ;  /* 0x00029800010a7983 */ /* 0x001ea80000300800 */
[----:B------:R-:W2:Y:S04]  /*4de40*/  LDL.LU R11, [R1+0x29c] ;  /* 0x00029c00010b7983 */ /* 0x000ea80000300800 */
[----:B--2---:R0:W-:Y:S04]  /*4de50*/  STL.64 [R1+0x1fa0], R10 ;  /* 0x001fa00a01007387 */ /* 0x0041e80000100a00 */
[----:B---3--:R1:W-:Y:S04]  /*4de60*/  STL.64 [R1+0x1f98], R8 ;  /* 0x001f980801007387 */ /* 0x0083e80000100a00 */
[----:B0-----:R-:W2:Y:S04]  /*4de70*/  LDL.LU.64 R10, [R1+0xa8] ;  /* 0x0000a800010a7983 */ /* 0x001ea80000300a00 */
[----:B--2---:R0:W-:Y:S04]  /*4de80*/  STL.64 [R1+0x1fb8], R10 ;  /* 0x001fb80a01007387 */ /* 0x0041e80000100a00 */
[----:B-1----:R-:W2:Y:S04]  /*4de90*/  LDL.LU R8, [R1+0x2b0] ;  /* 0x0002b00001087983 */ /* 0x002ea80000300800 */
[----:B------:R-:W2:Y:S04]  /*4dea0*/  LDL.LU R9, [R1+0x2b4] ;  /* 0x0002b40001097983 */ /* 0x000ea80000300800 */
[----:B0-----:R-:W2:Y:S04]  /*4deb0*/  LDL.LU R10, [R1+0x2b8] ;  /* 0x0002b800010a7983 */ /* 0x001ea80000300800 */
[----:B------:R-:W2:Y:S04]  /*4dec0*/  LDL.LU R11, [R1+0x2bc] ;  /* 0x0002bc00010b7983 */ /* 0x000ea80000300800 */
[----:B------:R-:W-:Y:S04]  /*4ded0*/  STL.64 [R1+0x1d10], R6 ;  /* 0x001d100601007387 */ /* 0x000fe80000100a00 */
[----:B------:R0:W-:Y:S02]  /*4dee0*/  STL.64 [R1+0x1d08], R4 ;  /* 0x001d080401007387 */ /* 0x0001e40000100a00 */
[----:B0-----:R-:W-:-:S02]  /*4def0*/  IMAD.MOV.U32 R4, RZ, RZ, R29 ;  /* 0x000000ffff047224 */ /* 0x001fc400078e001d */
[----:B------:R-:W-:Y:S01]  /*4df00*/  IMAD.MOV.U32 R5, RZ, RZ, R3 ;  /* 0x000000ffff057224 */ /* 0x000fe200078e0003 */
[----:B------:R-:W3:Y:S04]  /*4df10*/  LDL.LU R29, [R1+0x1fe4] ;  /* 0x001fe400011d7983 */ /* 0x000ee80000300800 */
[----:B------:R-:W2:Y:S04]  /*4df20*/  LDL.LU R3, [R1+0x1fe0] ;  /* 0x001fe00001037983 */ /* 0x000ea80000300800 */
[----:B------:R-:W2:Y:S04]  /*4df30*/  LDL.LU R6, [R1+0x288] ;  /* 0x0002880001067983 */ /* 0x000ea80000300800 */
[----:B------:R-:W2:Y:S04]  /*4df40*/  LDL.LU R7, [R1+0x28c] ;  /* 0x00028c0001077983 */ /* 0x000ea80000300800 */
[----:B--2---:R-:W-:Y:S04]  /*4df50*/  STL.64 [R1+0x1fb0], R6 ;  /* 0x001fb00601007387 */ /* 0x004fe80000100a00 */
[----:B------:R0:W-:Y:S04]  /*4df60*/  STL.64 [R1+0x1fa8], R4 ;  /* 0x001fa80401007387 */ /* 0x0001e80000100a00 */
[----:B0-----:R-:W2:Y:S01]  /*4df70*/  LDL.LU R4, [R1+0x2a0] ;  /* 0x0002a00001047983 */ /* 0x001ea20000300800 */
[----:B----4-:R-:W-:-:S02]  /*4df80*/  IMAD.MOV.U32 R6, RZ, RZ, R28 ;  /* 0x000000ffff067224 */ /* 0x010fc400078e001c */
[----:B------:R-:W-:Y:S02]  /*4df90*/  IMAD.MOV.U32 R7, RZ, RZ, R3 ;  /* 0x000000ffff077224 */ /* 0x000fe400078e0003 */
[----:B---3--:R-:W-:-:S03]  /*4dfa0*/  IMAD.MOV.U32 R5, RZ, RZ, R29 ;  /* 0x000000ffff057224 */ /* 0x008fc600078e001d */
[----:B------:R0:W-:Y:S01]  /*4dfb0*/  STL.64 [R1+0x1fc8], R6 ;  /* 0x001fc80601007387 */ /* 0x0001e20000100a00 */
[----:B------:R-:W-:Y:S03]  /*4dfc0*/  HMMA.16816.F32 R12, R20, R26, R16 ;  /* 0x0000001a140c723c */ /* 0x000fe60000001810 */
[----:B--2---:R-:W-:Y:S04]  /*4dfd0*/  STL.64 [R1+0x1fc0], R4 ;  /* 0x001fc00401007387 */ /* 0x004fe80000100a00 */
[----:B0-----:R-:W2:Y:S01]  /*4dfe0*/  LDL.LU.64 R6, [R1+0xb8] ;  /* 0x0000b80001067983 */ /* 0x001ea20000300a00 */
[----:B------:R-:W-:Y:S02]  /*4dff0*/  IMAD.MOV.U32 R18, RZ, RZ, R26 ;  /* 0x000000ffff127224 */ /* 0x000fe400078e001a */
[----:B------:R-:W-:-:S02]  /*4e000*/  IMAD.MOV.U32 R17, RZ, RZ, R27 ;  /* 0x000000ffff117224 */ /* 0x000fc400078e001b */
[----:B------:R-:W3:Y:S07]  /*4e010*/  LDL.LU.64 R26, [R1+0x1fd8] ;  /* 0x001fd800011a7983 */ /* 0x000eee0000300a00 */
[----:B------:R-:W-:Y:S01]  /*4e020*/  STL.64 [R1+0x500], R12 ;  /* 0x0005000c01007387 */ /* 0x000fe20000100a00 */
[----:B------:R-:W-:-:S03]  /*4e030*/  IMAD.MOV.U32 R29, RZ, RZ, R14 ;  /* 0x000000ffff1d7224 */ /* 0x000fc600078e000e */
[----:B------:R0:W-:Y:S01]  /*4e040*/  STL.64 [R1+0x508], R14 ;  /* 0x0005080e01007387 */ /* 0x0001e20000100a00 */
[----:B------:R-:W-:Y:S02]  /*4e050*/  IMAD.MOV.U32 R3, RZ, RZ, R12 ;  /* 0x000000ffff037224 */ /* 0x000fe400078e000c */
[----:B------:R-:W-:Y:S01]  /*4e060*/  IMAD.MOV.U32 R25, RZ, RZ, R13 ;  /* 0x000000ffff197224 */ /* 0x000fe200078e000d */
[----:B0-----:R-:W4:Y:S04]  /*4e070*/  LDL.LU.64 R14, [R1+0x1fd0] ;  /* 0x001fd000010e7983 */ /* 0x001f280000300a00 */
[----:B------:R-:W-:Y:S04]  /*4e080*/  STL [R1+0x1e74], R17 ;  /* 0x001e741101007387 */ /* 0x000fe80000100800 */
[----:B------:R0:W-:Y:S04]  /*4e090*/  STL [R1+0x1e70], R18 ;  /* 0x001e701201007387 */ /* 0x0001e80000100800 */
[----:B0-----:R-:W3:Y:S04]  /*4e0a0*/  LDL.LU.64 R18, [R1+0x98] ;  /* 0x0000980001127983 */ /* 0x001ee80000300a00 */
[----:B------:R0:W-:Y:S04]  /*4e0b0*/  STL [R1+0x1ac4], R3 ;  /* 0x001ac40301007387 */ /* 0x0001e80000100800 */
[----:B------:R-:W-:Y:S04]  /*4e0c0*/  STL [R1+0x1ac0], R25 ;  /* 0x001ac01901007387 */ /* 0x000fe80000100800 */
[----:B------:R-:W-:Y:S01]  /*4e0d0*/  STL [R1+0x1abc], R29 ;  /* 0x001abc1d01007387 */ /* 0x000fe20000100800 */
[----:B--2---:R-:W-:Y:S01]  /*4e0e0*/  HMMA.16816.F32 R8, R20, R6, R8 ;  /* 0x000000061408723c */ /* 0x004fe20000001808 */
[----:B------:R-:W-:-:S02]  /*4e0f0*/  IMAD.MOV.U32 R12, RZ, RZ, R6 ;  /* 0x000000ffff0c7224 */ /* 0x000fc400078e0006 */
[----:B0-----:R-:W-:Y:S02]  /*4e100*/  IMAD.MOV.U32 R3, RZ, RZ, R7 ;  /* 0x000000ffff037224 */ /* 0x001fe400078e0007 */
[----:B------:R-:W2:Y:S04]  /*4e110*/  LDL.LU.64 R6, [R1+0x1fc8] ;  /* 0x001fc80001067983 */ /* 0x000ea80000300a00 */
[----:B------:R-:W2:Y:S10]  /*4e120*/  LDL.LU.64 R4, [R1+0x1fc0] ;  /* 0x001fc00001047983 */ /* 0x000eb40000300a00 */
[----:B------:R-:W-:Y:S04]  /*4e130*/  STL.64 [R1+0x4f0], R8 ;  /* 0x0004f00801007387 */ /* 0x000fe80000100a00 */
[----:B------:R0:W-:Y:S04]  /*4e140*/  STL.64 [R1+0x4f8], R10 ;  /* 0x0004f80a01007387 */ /* 0x0001e80000100a00 */
[----:B0-----:R-:W2:Y:S01]  /*4e150*/  LDL.LU.64 R10, [R1+0x1fb8] ;  /* 0x001fb800010a7983 */ /* 0x001ea20000300a00 */
[----:B------:R-:W-:-:S02]  /*4e160*/  IMAD.MOV.U32 R24, RZ, RZ, R8 ;  /* 0x000000ffff187224 */ /* 0x000fc400078e0008 */
[----:B------:R-:W-:Y:S01]  /*4e170*/  IMAD.MOV.U32 R28, RZ, RZ, R9 ;  /* 0x000000ffff1c7224 */ /* 0x000fe200078e0009 */
[----:B------:R-:W-:Y:S04]  /*4e180*/  STL [R1+0x1e7c], R3 ;  /* 0x001e7c0301007387 */ /* 0x000fe80000100800 */
[----:B------:R-:W-:Y:S04]  /*4e190*/  STL [R1+0x1e78], R12 ;  /* 0x001e780c01007387 */ /* 0x000fe80000100800 */
[----:B------:R0:W-:Y:S04]  /*4e1a0*/  STL [R1+0x1acc], R24 ;  /* 0x001acc1801007387 */ /* 0x0001e80000100800 */
[----:B------:R-:W-:Y:S01]  /*4e1b0*/  STL [R1+0x1ac8], R28 ;  /* 0x001ac81c01007387 */ /* 0x000fe20000100800 */
[----:B--2---:R-:W-:Y:S01]  /*4e1c0*/  HMMA.16816.F32 R4, R20, R10, R4 ;  /* 0x0000000a1404723c */ /* 0x004fe20000001804 */
[----:B0-----:R-:W-:-:S02]  /*4e1d0*/  IMAD.MOV.U32 R24, RZ, RZ, R10 ;  /* 0x000000ffff187224 */ /* 0x001fc400078e000a */
[----:B------:R-:W-:-:S15]  /*4e1e0*/  IMAD.MOV.U32 R13, RZ, RZ, R11 ;  /* 0x000000ffff0d7224 */ /* 0x000fde00078e000b */
[----:B------:R-:W-:Y:S01]  /*4e1f0*/  NOP ;  /* 0x0000000000007918 */ /* 0x000fe20000000000 */
[----:B------:R-:W-:Y:S04]  /*4e200*/  STL.64 [R1+0x4d0], R4 ;  /* 0x0004d00401007387 */ /* 0x000fe80000100a00 */
[----:B------:R0:W-:Y:S04]  /*4e210*/  STL.64 [R1+0x4d8], R6 ;  /* 0x0004d80601007387 */ /* 0x0001e80000100a00 */
[----:B0-----:R-:W2:Y:S04]  /*4e220*/  LDL.LU.64 R6, [R1+0x1fb0] ;  /* 0x001fb00001067983 */ /* 0x001ea80000300a00 */
[----:B------:R-:W2:Y:S04]  /*4e230*/  LDL.LU.64 R4, [R1+0x1fa8] ;  /* 0x001fa80001047983 */ /* 0x000ea80000300a00 */
[----:B------:R-:W2:Y:S04]  /*4e240*/  LDL.LU.64 R10, [R1+0x1fa0] ;  /* 0x001fa000010a7983 */ /* 0x000ea80000300a00 */
[----:B------:R-:W2:Y:S04]  /*4e250*/  LDL.LU.64 R8, [R1+0x1f98] ;  /* 0x001f980001087983 */ /* 0x000ea80000300a00 */
[----:B------:R-:W-:Y:S04]  /*4e260*/  STL [R1+0x1e84], R13 ;  /* 0x001e840d01007387 */ /* 0x000fe80000100800 */
[----:B----4-:R0:W-:Y:S04]  /*4e270*/  STL.64 [R1+0x1f30], R14 ;  /* 0x001f300e01007387 */ /* 0x0101e80000100a00 */
[----:B0-----:R-:W4:Y:S01]  /*4e280*/  LDL.LU.64 R14, [R1+0x88] ;  /* 0x00008800010e7983 */ /* 0x001f220000300a00 */
[----:B---3--:R-:W-:-:S03]  /*4e290*/  IMAD.MOV.U32 R25, RZ, RZ, R19 ;  /* 0x000000ffff197224 */ /* 0x008fc600078e0013 */
[----:B------:R-:W-:Y:S01]  /*4e2a0*/  STL [R1+0x1e80], R24 ;  /* 0x001e801801007387 */ /* 0x000fe20000100800 */
[----:B------:R-:W-:Y:S01]  /*4e2b0*/  IMAD.MOV.U32 R28, RZ, RZ, R18 ;  /* 0x000000ffff1c7224 */ /* 0x000fe200078e0012 */
[C---:B--2---:R-:W-:Y:S08]  /*4e2c0*/  HMMA.16816.F32 R8, R20.reuse, R18, R8 ;  /* 0x000000121408723c */ /* 0x044ff00000001808 */
[----:B----4-:R-:W-:Y:S11]  /*4e2d0*/  HMMA.16816.F32 R4, R20, R14, R4 ;  /* 0x0000000e1404723c */ /* 0x010ff60000001804 */
[----:B------:R-:W-:Y:S04]  /*4e2e0*/  STL.64 [R1+0x4c0], R8 ;  /* 0x0004c00801007387 */ /* 0x000fe80000100a00 */
[----:B------:R0:W-:Y:S04]  /*4e2f0*/  STL.64 [R1+0x4c8], R10 ;  /* 0x0004c80a01007387 */ /* 0x0001e80000100a00 */
[----:B0-----:R-:W2:Y:S04]  /*4e300*/  LDL.LU.64 R10, [R1+0x1f90] ;  /* 0x001f9000010a7983 */ /* 0x001ea80000300a00 */
[----:B------:R-:W-:Y:S04]  /*4e310*/  STL [R1+0x1e8c], R25 ;  /* 0x001e8c1901007387 */ /* 0x000fe80000100800 */
[----:B------:R-:W-:Y:S04]  /*4e320*/  STL.64 [R1+0x1f18], R26 ;  /* 0x001f181a01007387 */ /* 0x000fe80000100a00 */
[----:B------:R-:W-:Y:S04]  /*4e330*/  STL [R1+0x1e88], R28 ;  /* 0x001e881c01007387 */ /* 0x000fe80000100800 */
[----:B------:R0:W-:Y:S04]  /*4e340*/  STL.64 [R1+0x4a0], R4 ;  /* 0x0004a00401007387 */ /* 0x0001e80000100a00 */
[----:B------:R2:W-:Y:S01]  /*4e350*/  STL.64 [R1+0x4a8], R6 ;  /* 0x0004a80601007387 */ /* 0x0005e20000100a00 */
[----:B------:R-:W-:-:S02]  /*4e360*/  IMAD.MOV.U32 R8, RZ, RZ, R4 ;  /* 0x000000ffff087224 */ /* 0x000fc400078e0004 */
[----:B------:R-:W-:Y:S01]  /*4e370*/  IMAD.MOV.U32 R9, RZ, RZ, R5 ;  /* 0x000000ffff097224 */ /* 0x000fe200078e0005 */
[----:B0-----:R-:W3:Y:S04]  /*4e380*/  LDL.LU R4, [R1+0x1c0] ;  /* 0x0001c00001047983 */ /* 0x001ee80000300800 */
[----:B------:R-:W3:Y:S01]  /*4e390*/  LDL.LU R5, [R1+0x1c4] ;  /* 0x0001c40001057983 */ /* 0x000ee20000300800 */
[----:B--2---:R-:W-:Y:S02]  /*4e3a0*/  IMAD.MOV.U32 R6, RZ, RZ, R10 ;  /* 0x000000ffff067224 */ /* 0x004fe400078e000a */
[----:B------:R-:W-:Y:S01]  /*4e3b0*/  IMAD.MOV.U32 R7, RZ, RZ, R11 ;  /* 0x000000ffff077224 */ /* 0x000fe200078e000b */
[----:B------:R-:W2:Y:S04]  /*4e3c0*/  LDL.LU R10, [R1+0x1f8c] ;  /* 0x001f8c00010a7983 */ /* 0x000ea80000300800 */
[----:B------:R-:W4:Y:S04]  /*4e3d0*/  LDL.LU R11, [R1+0x1f88] ;  /* 0x001f8800010b7983 */ /* 0x000f280000300800 */
[----:B------:R-:W-:Y:S04]  /*4e3e0*/  STL.64 [R1+0x1ea8], R6 ;  /* 0x001ea80601007387 */ /* 0x000fe80000100a00 */
[----:B---3--:R0:W-:Y:S04]  /*4e3f0*/  STL.64 [R1+0x1ea0], R4 ;  /* 0x001ea00401007387 */ /* 0x0081e80000100a00 */
[----:B0-----:R-:W3:Y:S04]  /*4e400*/  LDL.LU R4, [R1+0x1e0] ;  /* 0x0001e00001047983 */ /* 0x001ee80000300800 */
[----:B------:R-:W3:Y:S04]  /*4e410*/  LDL.LU R5, [R1+0x1e4] ;  /* 0x0001e40001057983 */ /* 0x000ee80000300800 */
[----:B------:R-:W2:Y:S04]  /*4e420*/  LDL.LU R6, [R1+0x1e8] ;  /* 0x0001e80001067983 */ /* 0x000ea80000300800 */
[----:B------:R-:W2:Y:S04]  /*4e430*/  LDL.LU R7, [R1+0x1ec] ;  /* 0x0001ec0001077983 */ /* 0x000ea80000300800 */
[----:B--2---:R-:W-:Y:S04]  /*4e440*/  STL.64 [R1+0x1eb8], R6 ;  /* 0x001eb80601007387 */ /* 0x004fe80000100a00 */
[----:B---3--:R4:W-:Y:S02]  /*4e450*/  STL.64 [R1+0x1eb0], R4 ;  /* 0x001eb00401007387 */ /* 0x0089e40000100a00 */
[----:B----4-:R-:W-:-:S02]  /*4e460*/  IMAD.MOV.U32 R4, RZ, RZ, R11 ;  /* 0x000000ffff047224 */ /* 0x010fc400078e000b */
[----:B------:R-:W-:Y:S01]  /*4e470*/  IMAD.MOV.U32 R5, RZ, RZ, R10 ;  /* 0x000000ffff057224 */ /* 0x000fe200078e000a */
[----:B------:R-:W2:Y:S04]  /*4e480*/  LDL.LU R11, [R1+0x1f84] ;  /* 0x001f8400010b7983 */ /* 0x000ea80000300800 */
[----:B------:R-:W3:Y:S04]  /*4e490*/  LDL.LU R10, [R1+0x1f80] ;  /* 0x001f8000010a7983 */ /* 0x000ee80000300800 */
[----:B------:R-:W4:Y:S04]  /*4e4a0*/  LDL.LU R6, [R1+0x1f8] ;  /* 0x0001f80001067983 */ /* 0x000f280000300800 */
[----:B------:R-:W4:Y:S04]  /*4e4b0*/  LDL.LU R7, [R1+0x1fc] ;  /* 0x0001fc0001077983 */ /* 0x000f280000300800 */
[----:B------:R-:W4:Y:S04]  /*4e4c0*/  LDL.LU R24, [R1+0x230] ;  /* 0x0002300001187983 */ /* 0x000f280000300800 */
[----:B------:R-:W4:Y:S01]  /*4e4d0*/  LDL.LU R25, [R1+0x234] ;  /* 0x0002340001197983 */ /* 0x000f220000300800 */
[----:B------:R-:W-:-:S02]  /*4e4e0*/  IMAD.MOV.U32 R19, RZ, RZ, R14 ;  /* 0x000000ffff137224 */ /* 0x000fc400078e000e */
[----:B------:R-:W-:Y:S02]  /*4e4f0*/  IMAD.MOV.U32 R29, RZ, RZ, R15 ;  /* 0x000000ffff1d7224 */ /* 0x000fe400078e000f */
[----:B--2---:R-:W-:Y:S02]  /*4e500*/  IMAD.MOV.U32 R26, RZ, RZ, R11 ;  /* 0x000000ffff1a7224 */ /* 0x004fe400078e000b */
[----:B---3--:R-:W-:Y:S01]  /*4e510*/  IMAD.MOV.U32 R27, RZ, RZ, R10 ;  /* 0x000000ffff1b7224 */ /* 0x008fe200078e000a */
[----:B------:R-:W2:Y:S04]  /*4e520*/  LDL.LU R11, [R1+0x1f7c] ;  /* 0x001f7c00010b7983 */ /* 0x000ea80000300800 */
[----:B------:R-:W3:Y:S04]  /*4e530*/  LDL.LU R10, [R1+0x1f78] ;  /* 0x001f7800010a7983 */ /* 0x000ee80000300800 */
[----:B------:R-:W2:Y:S04]  /*4e540*/  LDL.LU R12, [R1+0x240] ;  /* 0x00024000010c7983 */ /* 0x000ea80000300800 */
[----:B------:R-:W2:Y:S04]  /*4e550*/  LDL.LU R13, [R1+0x244] ;  /* 0x00024400010d7983 */ /* 0x000ea80000300800 */
[----:B------:R-:W2:Y:S04]  /*4e560*/  LDL.LU R14, [R1+0x248] ;  /* 0x00024800010e7983 */ /* 0x000ea80000300800 */
[----:B------:R-:W2:Y:S04]  /*4e570*/  LDL.LU R15, [R1+0x24c] ;  /* 0x00024c00010f7983 */ /* 0x000ea80000300800 */
[----:B--2---:R0:W-:Y:S04]  /*4e580*/  STL.64 [R1+0x1f40], R14 ;  /* 0x001f400e01007387 */ /* 0x0041e80000100a00 */
[----:B------:R-:W-:Y:S04]  /*4e590*/  STL.64 [R1+0x1f38], R12 ;  /* 0x001f380c01007387 */ /* 0x000fe80000100a00 */
[----:B0-----:R-:W2:Y:S04]  /*4e5a0*/  LDL.LU.64 R14, [R1+0x58] ;  /* 0x00005800010e7983 */ /* 0x001ea80000300a00 */
[----:B--2---:R0:W-:Y:S04]  /*4e5b0*/  STL.64 [R1+0x1f48], R14 ;  /* 0x001f480e01007387 */ /* 0x0041e80000100a00 */
[----:B0-----:R-:W2:Y:S04]  /*4e5c0*/  LDL.LU.64 R14, [R1+0x68] ;  /* 0x00006800010e7983 */ /* 0x001ea80000300a00 */
[----:B--2---:R0:W-:Y:S04]  /*4e5d0*/  STL.64 [R1+0x1f58], R14 ;  /* 0x001f580e01007387 */ /* 0x0041e80000100a00 */
[----:B0-----:R-:W2:Y:S04]  /*4e5e0*/  LDL.LU.64 R14, [R1+0x78] ;  /* 0x00007800010e7983 */ /* 0x001ea80000300a00 */
[----:B------:R0:W-:Y:S04]  /*4e5f0*/  STL.64 [R1+0x1f28], R26 ;  /* 0x001f281a01007387 */ /* 0x0001e80000100a00 */
[----:B----4-:R1:W-:Y:S04]  /*4e600*/  STL.64 [R1+0x1f20], R24 ;  /* 0x001f201801007387 */ /* 0x0103e80000100a00 */
[----:B0-----:R-:W4:Y:S04]  /*4e610*/  LDL.LU.64 R26, [R1+0x48] ;  /* 0x00004800011a7983 */ /* 0x001f280000300a00 */
[----:B----4-:R0:W-:Y:S04]  /*4e620*/  STL.64 [R1+0x1f50], R26 ;  /* 0x001f501a01007387 */ /* 0x0101e80000100a00 */
[----:B-1----:R-:W4:Y:S04]  /*4e630*/  LDL.LU R24, [R1+0x260] ;  /* 0x0002600001187983 */ /* 0x002f280000300800 */
[----:B------:R-:W4:Y:S04]  /*4e640*/  LDL.LU R25, [R1+0x264] ;  /* 0x0002640001197983 */ /* 0x000f280000300800 */
[----:B0-----:R-:W2:Y:S04]  /*4e650*/  LDL.LU R26, [R1+0x268] ;  /* 0x00026800011a7983 */ /* 0x001ea80000300800 */
[----:B------:R-:W2:Y:S04]  /*4e660*/  LDL.LU R27, [R1+0x26c] ;  /* 0x00026c00011b7983 */ /* 0x000ea80000300800 */
[----:B--2---:R-:W-:Y:S04]  /*4e670*/  STL.64 [R1+0x1f68], R26 ;  /* 0x001f681a01007387 */ /* 0x004fe80000100a00 */
[----:B----4-:R0:W-:Y:S04]  /*4e680*/  STL.64 [R1+0x1f60], R24 ;  /* 0x001f601801007387 */ /* 0x0101e80000100a00 */
[----:B0-----:R-:W2:Y:S04]  /*4e690*/  LDL.LU R24, [R1+0x270] ;  /* 0x0002700001187983 */ /* 0x001ea80000300800 */
[----:B------:R-:W2:Y:S04]  /*4e6a0*/  LDL.LU R25, [R1+0x274] ;  /* 0x0002740001197983 */ /* 0x000ea80000300800 */
[----:B------:R-:W2:Y:S04]  /*4e6b0*/  LDL.LU R26, [R1+0x278] ;  /* 0x00027800011a7983 */ /* 0x000ea80000300800 */
[----:B------:R-:W2:Y:S04]  /*4e6c0*/  LDL.LU R27, [R1+0x27c] ;  /* 0x00027c00011b7983 */ /* 0x000ea80000300800 */
[----:B------:R0:W-:Y:S04]  /*4e6d0*/  STL.64 [R1+0x1ec8], R6 ;  /* 0x001ec80601007387 */ /* 0x0001e80000100a00 */
[----:B------:R-:W-:Y:S04]  /*4e6e0*/  STL.64 [R1+0x1ec0], R4 ;  /* 0x001ec00401007387 */ /* 0x000fe80000100a00 */
[----:B0-----:R-:W4:Y:S04]  /*4e6f0*/  LDL.LU.64 R6, [R1+0x8] ;  /* 0x0000080001067983 */ /* 0x001f280000300a00 */
[----:B----4-:R0:W-:Y:S04]  /*4e700*/  STL.64 [R1+0x1ee0], R6 ;  /* 0x001ee00601007387 */ /* 0x0101e80000100a00 */
[----:B0-----:R-:W4:Y:S04]  /*4e710*/  LDL.LU.64 R6, [R1+0x18] ;  /* 0x0000180001067983 */ /* 0x001f280000300a00 */
[----:B----4-:R0:W-:Y:S04]  /*4e720*/  STL.64 [R1+0x1ef8], R6 ;  /* 0x001ef80601007387 */ /* 0x0101e80000100a00 */
[----:B0-----:R-:W4:Y:S01]  /*4e730*/  LDL.LU.64 R6, [R1+0x28] ;  /* 0x0000280001067983 */ /* 0x001f220000300a00 */
[----:B---3--:R-:W-:Y:S01]  /*4e740*/  IMAD.MOV.U32 R18, RZ, RZ, R10 ;  /* 0x000000ffff127224 */ /* 0x008fe200078e000a */
[----:B--2---:R-:W-:Y:S02]  /*4e750*/  HMMA.16816.F32 R24, R20, R14, R24 ;  /* 0x0000000e1418723c */ /* 0x004fe40000001818 */
[----:B----4-:R0:W-:Y:S04]  /*4e760*/  STL.64 [R1+0x1f10], R6 ;  /* 0x001f100601007387 */ /* 0x0101e80000100a00 */
[----:B0-----:R-:W2:Y:S04]  /*4e770*/  LDL.LU.64 R6, [R1+0x38] ;  /* 0x0000380001067983 */ /* 0x001ea80000300a00 */
[----:B------:R-:W-:Y:S04]  /*4e780*/  STL [R1+0x1e94], R29 ;  /* 0x001e941d01007387 */ /* 0x000fe80000100800 */
[----:B------:R0:W-:Y:S04]  /*4e790*/  STL [R1+0x1e90], R19 ;  /* 0x001e901301007387 */ /* 0x0001e80000100800 */
[----:B------:R-:W3:Y:S04]  /*4e7a0*/  LDL.LU R16, [R1+0x250] ;  /* 0x0002500001107983 */ /* 0x000ee80000300800 */
[----:B------:R-:W3:Y:S04]  /*4e7b0*/  LDL.LU R17, [R1+0x254] ;  /* 0x0002540001117983 */ /* 0x000ee80000300800 */
[----:B------:R-:W4:Y:S01]  /*4e7c0*/  LDL.LU R10, [R1+0x1f74] ;  /* 0x001f7400010a7983 */ /* 0x000f220000300800 */
[----:B0-----:R-:W-:-:S03]  /*4e7d0*/  IMAD.MOV.U32 R19, RZ, RZ, R11 ;  /* 0x000000ffff137224 */ /* 0x001fc600078e000b */
[----:B------:R-:W4:Y:S04]  /*4e7e0*/  LDL.LU R11, [R1+0x1f70] ;  /* 0x001f7000010b7983 */ /* 0x000f280000300800 */
[----:B------:R-:W-:Y:S04]  /*4e7f0*/  STL [R1+0x1ad4], R8 ;  /* 0x001ad40801007387 */ /* 0x000fe80000100800 */
[----:B------:R0:W-:Y:S04]  /*4e800*/  STL [R1+0x1ad0], R9 ;  /* 0x001ad00901007387 */ /* 0x0001e80000100800 */
[----:B------:R-:W-:Y:S04]  /*4e810*/  STL.64 [R1+0x490], R24 ;  /* 0x0004901801007387 */ /* 0x000fe80000100a00 */
[----:B------:R1:W-:Y:S01]  /*4e820*/  STL.64 [R1+0x498], R26 ;  /* 0x0004981a01007387 */ /* 0x0003e20000100a00 */
[----:B0-----:R-:W-:-:S02]  /*4e830*/  IMAD.MOV.U32 R9, RZ, RZ, R14 ;  /* 0x000000ffff097224 */ /* 0x001fc400078e000e */
[----:B------:R-:W-:Y:S01]  /*4e840*/  IMAD.MOV.U32 R8, RZ, RZ, R15 ;  /* 0x000000ffff087224 */ /* 0x000fe200078e000f */
[----:B-1----:R-:W2:Y:S04]  /*4e850*/  LDL.LU.64 R26, [R1+0x1f68] ;  /* 0x001f6800011a7983 */ /* 0x002ea80000300a00 */
[----:B------:R-:W2:Y:S04]  /*4e860*/  LDL.LU.64 R24, [R1+0x1f60] ;  /* 0x001f600001187983 */ /* 0x000ea80000300a00 */
[----:B------:R-:W2:Y:S04]  /*4e870*/  LDL.LU.64 R14, [R1+0x1f58] ;  /* 0x001f5800010e7983 */ /* 0x000ea80000300a00 */
[----:B------:R-:W-:Y:S04]  /*4e880*/  STL [R1+0x1e98], R9 ;  /* 0x001e980901007387 */ /* 0x000fe80000100800 */
[----:B----4-:R-:W-:Y:S04]  /*4e890*/  STL.64 [R1+0x1ed8], R10 ;  /* 0x001ed80a01007387 */ /* 0x010fe80000100a00 */
[----:B------:R0:W-:Y:S04]  /*4e8a0*/  STL [R1+0x1ed0], R8 ;  /* 0x001ed00801007387 */ /* 0x0001e80000100800 */
[----:B0-----:R-:W4:Y:S04]  /*4e8b0*/  LDL.LU R8, [R1+0x200] ;  /* 0x0002000001087983 */ /* 0x001f280000300800 */
[----:B------:R-:W4:Y:S04]  /*4e8c0*/  LDL.LU R9, [R1+0x204] ;  /* 0x0002040001097983 */ /* 0x000f280000300800 */
[----:B------:R-:W3:Y:S04]  /*4e8d0*/  LDL.LU R10, [R1+0x208] ;  /* 0x00020800010a7983 */ /* 0x000ee80000300800 */
[----:B------:R-:W3:Y:S01]  /*4e8e0*/  LDL.LU R11, [R1+0x20c] ;  /* 0x00020c00010b7983 */ /* 0x000ee20000300800 */
[----:B--2---:R-:W-:Y:S03]  /*4e8f0*/  HMMA.16816.F32 R24, R20, R14, R24 ;  /* 0x0000000e1418723c */ /* 0x004fe60000001818 */
[----:B---3--:R-:W-:Y:S04]  /*4e900*/  STL.64 [R1+0x1ef0], R10 ;  /* 0x001ef00a01007387 */ /* 0x008fe80000100a00 */
[----:B----4-:R0:W-:Y:S04]  /*4e910*/  STL.64 [R1+0x1ee8], R8 ;  /* 0x001ee80801007387 */ /* 0x0101e80000100a00 */
        /* <DEDUP_REMOVED lines=12> */
[----:B------:R-:W-:Y:S04]  /*4e9e0*/  STL.64 [R1+0x460], R24 ;  /* 0x0004601801007387 */ /* 0x000fe80000100a00 */
[----:B------:R0:W-:Y:S04]  /*4e9f0*/  STL.64 [R1+0x468], R26 ;  /* 0x0004681a01007387 */ /* 0x0001e80000100a00 */
[----:B0-----:R-:W3:Y:S04]  /*4ea00*/  LDL.LU.64 R26, [R1+0x1f50] ;  /* 0x001f5000011a7983 */ /* 0x001ee80000300a00 */
[----:B------:R-:W4:Y:S02]  /*4ea10*/  LDL.LU.64 R14, [R1+0x1f48] ;  /* 0x001f4800010e7983 */ /* 0x000f240000300a00 */
[----:B----4-:R-:W-:-:S15]  /*4ea20*/  HMMA.16816.F32 R16, R20, R14, R16 ;  /* 0x0000000e1410723c */ /* 0x010fde0000001810 */
[----:B------:R-:W-:-:S04]  /*4ea30*/  NOP ;  /* 0x0000000000007918 */ /* 0x000fc80000000000 */
[----:B------:R0:W-:Y:S04]  /*4ea40*/  STL.64 [R1+0x480], R16 ;  /* 0x0004801001007387 */ /* 0x0001e80000100a00 */
[----:B------:R1:W-:Y:S01]  /*4ea50*/  STL.64 [R1+0x488], R18 ;  /* 0x0004881201007387 */ /* 0x0003e20000100a00 */
[----:B0-----:R-:W-:Y:S02]  /*4ea60*/  IMAD.MOV.U32 R16, RZ, RZ, R15 ;  /* 0x000000ffff107224 */ /* 0x001fe400078e000f */
[----:B-1----:R-:W-:Y:S02]  /*4ea70*/  IMAD.MOV.U32 R18, RZ, RZ, R14 ;  /* 0x000000ffff127224 */ /* 0x002fe400078e000e */
[----:B------:R-:W4:Y:S04]  /*4ea80*/  LDL.LU.64 R14, [R1+0x1f40] ;  /* 0x001f4000010e7983 */ /* 0x000f280000300a00 */
[----:B------:R-:W4:Y:S01]  /*4ea90*/  LDL.LU.64 R12, [R1+0x1f38] ;  /* 0x001f3800010c7983 */ /* 0x000f220000300a00 */
[----:B---3--:R-:W-:Y:S01]  /*4eaa0*/  IMAD.MOV.U32 R17, RZ, RZ, R27 ;  /* 0x000000ffff117224 */ /* 0x008fe200078e001b */
[----:B----4-:R-:W-:-:S15]  /*4eab0*/  HMMA.16816.F32 R12, R20, R26, R12 ;  /* 0x0000001a140c723c */ /* 0x010fde000000180c */
[----:B------:R-:W-:-:S04]  /*4eac0*/  NOP ;  /* 0x0000000000007918 */ /* 0x000fc80000000000 */
[----:B------:R0:W-:Y:S04]  /*4ead0*/  STL.64 [R1+0x440], R12 ;  /* 0x0004400c01007387 */ /* 0x0001e80000100a00 */
[----:B------:R1:W-:Y:S01]  /*4eae0*/  STL.64 [R1+0x448], R14 ;  /* 0x0004480e01007387 */ /* 0x0003e20000100a00 */
[----:B0-----:R-:W-:-:S03]  /*4eaf0*/  IMAD.MOV.U32 R12, RZ, RZ, R26 ;  /* 0x000000ffff0c7224 */ /* 0x001fc600078e001a */
[----:B-1----:R-:W3:Y:S04]  /*4eb00*/  LDL.LU.64 R14, [R1+0x1f30] ;  /* 0x001f3000010e7983 */ /* 0x002ee80000300a00 */
[----:B------:R-:W4:Y:S04]  /*4eb10*/  LDL.LU.64 R26, [R1+0x1f28] ;  /* 0x001f2800011a7983 */ /* 0x000f280000300a00 */
[----:B------:R-:W4:Y:S01]  /*4eb20*/  LDL.LU.64 R24, [R1+0x1f20] ;  /* 0x001f200001187983 */ /* 0x000f220000300a00 */
[----:B------:R-:W-:Y:S01]  /*4eb30*/  IMAD.MOV.U32 R3, RZ, RZ, R7 ;  /* 0x000000ffff037224 */ /* 0x000fe200078e0007 */
[----:B----4-:R-:W-:-:S15]  /*4eb40*/  HMMA.16816.F32 R24, R20, R6, R24 ;  /* 0x000000061418723c */ /* 0x010fde0000001818 */
[----:B------:R-:W-:-:S04]  /*4eb50*/  NOP ;  /* 0x0000000000007918 */ /* 0x000fc80000000000 */
[----:B------:R0:W-:Y:S04]  /*4eb60*/  STL.64 [R1+0x430], R24 ;  /* 0x0004301801007387 */ /* 0x0001e80000100a00 */
[----:B------:R1:W-:Y:S01]  /*4eb70*/  STL.64 [R1+0x438], R26 ;  /* 0x0004381a01007387 */ /* 0x0003e20000100a00 */
[----:B0-----:R-:W-:-:S03]  /*4eb80*/  IMAD.MOV.U32 R24, RZ, RZ, R6 ;  /* 0x000000ffff187224 */ /* 0x001fc600078e0006 */
[----:B-1----:R-:W4:Y:S04]  /*4eb90*/  LDL.LU.64 R26, [R1+0x1f18] ;  /* 0x001f1800011a7983 */ /* 0x002f280000300a00 */
[----:B------:R-:W2:Y:S02]  /*4eba0*/  LDL.LU.64 R6, [R1+0x1f10] ;  /* 0x001f100001067983 */ /* 0x000ea40000300a00 */
[----:B--2---:R-:W-:Y:S01]  /*4ebb0*/  HMMA.16816.F32 R8, R20, R6, R8 ;  /* 0x000000061408723c */ /* 0x004fe20000001808 */
[----:B------:R-:W-:Y:S02]  /*4ebc0*/  IMAD.MOV.U32 R28, RZ, RZ, R6 ;  /* 0x000000ffff1c7224 */ /* 0x000fe400078e0006 */
        /* <DEDUP_REMOVED lines=23> */
[----:B------:R-:W2:Y:S04]  /*4ed40*/  LDL.LU R8, [R1+0x1ed0] ;  /* 0x001ed00001087983 */ /* 0x000ea80000300800 */
[----:B------:R-:W4:Y:S04]  /*4ed50*/  LDL.LU.64 R6, [R1+0x1ec8] ;  /* 0x001ec80001067983 */ /* 0x000f280000300a00 */
[----:B------:R-:W4:Y:S02]  /*4ed60*/  LDL.LU.64 R4, [R1+0x1ec0] ;  /* 0x001ec00001047983 */ /* 0x000f240000300a00 */
[----:B----4-:R-:W-:-:S15]  /*4ed70*/  HMMA.16816.F32 R4, R20, R26, R4 ;  /* 0x0000001a1404723c */ /* 0x010fde0000001804 */
[----:B------:R-:W-:-:S04]  /*4ed80*/  NOP ;  /* 0x0000000000007918 */ /* 0x000fc80000000000 */
[----:B------:R-:W-:Y:S04]  /*4ed90*/  STL.64 [R1+0x3d0], R4 ;  /* 0x0003d00401007387 */ /* 0x000fe80000100a00 */
[----:B------:R0:W-:Y:S04]  /*4eda0*/  STL.64 [R1+0x3d8], R6 ;  /* 0x0003d80601007387 */ /* 0x0001e80000100a00 */
[----:B0-----:R-:W3:Y:S04]  /*4edb0*/  LDL.LU.64 R6, [R1+0x1eb8] ;  /* 0x001eb80001067983 */ /* 0x001ee80000300a00 */
[----:B------:R-:W3:Y:S04]  /*4edc0*/  LDL.LU.64 R4, [R1+0x1eb0] ;  /* 0x001eb00001047983 */ /* 0x000ee80000300a00 */
[----:B------:R-:W-:Y:S01]  /*4edd0*/  STL.64 [R1+0x1e30], R26 ;  /* 0x001e301a01007387 */ /* 0x000fe20000100a00 */
[----:B---3--:R-:W-:-:S15]  /*4ede0*/  HMMA.16816.F32 R4, R20, R14, R4 ;  /* 0x0000000e1404723c */ /* 0x008fde0000001804 */
[----:B------:R-:W-:-:S04]  /*4edf0*/  NOP ;  /* 0x0000000000007918 */ /* 0x000fc80000000000 */
[----:B------:R-:W-:Y:S04]  /*4ee00*/  STL.64 [R1+0x3c0], R4 ;  /* 0x0003c00401007387 */ /* 0x000fe80000100a00 */
[----:B------:R0:W-:Y:S04]  /*4ee10*/  STL.64 [R1+0x3c8], R6 ;  /* 0x0003c80601007387 */ /* 0x0001e80000100a00 */
[----:B0-----:R-:W3:Y:S04]  /*4ee20*/  LDL.LU.64 R6, [R1+0x1ea8] ;  /* 0x001ea80001067983 */ /* 0x001ee80000300a00 */
[----:B------:R-:W3:Y:S04]  /*4ee30*/  LDL.LU.64 R4, [R1+0x1ea0] ;  /* 0x001ea00001047983 */ /* 0x000ee80000300a00 */
[----:B------:R-:W-:Y:S04]  /*4ee40*/  STL.64 [R1+0x1e10], R14 ;  /* 0x001e100e01007387 */ /* 0x000fe80000100a00 */
[----:B--2---:R0:W-:Y:S01]  /*4ee50*/  STL.64 [R1+0x1d18], R10 ;  /* 0x001d180a01007387 */ /* 0x0041e20000100a00 */
[----:B---3--:R-:W-:Y:S03]  /*4ee60*/  HMMA.16816.F32 R20, R20, R10, R4 ;  /* 0x0000000a1414723c */ /* 0x008fe60000001804 */
[----:B------:R-:W2:-:S15]  /*4ee70*/  LDL.LU R4, [R1+0xe0] ;  /* 0x0000e00001047983 */ /* 0x000e9e0000300800 */
[----:B------:R-:W-:Y:S01]  /*4ee80*/  NOP ;  /* 0x0000000000007918 */ /* 0x000fe20000000000 */
[----:B------:R-:W-:Y:S04]  /*4ee90*/  STL.64 [R1+0x3a0], R20 ;  /* 0x0003a01401007387 */ /* 0x000fe80000100a00 */
[----:B------:R-:W-:Y:S04]  /*4eea0*/  STL.64 [R1+0x3a8], R22 ;  /* 0x0003a81601007387 */ /* 0x000fe80000100a00 */
[----:B------:R-:W2:Y:S04]  /*4eeb0*/  LDL.LU R5, [R1+0xe4] ;  /* 0x0000e40001057983 */ /* 0x000ea80000300800 */
[----:B------:R-:W3:Y:S04]  /*4eec0*/  LDL.LU R6, [R1+0xe8] ;  /* 0x0000e80001067983 */ /* 0x000ee80000300800 */
[----:B------:R-:W3:Y:S01]  /*4eed0*/  LDL.LU R7, [R1+0xec] ;  /* 0x0000ec0001077983 */ /* 0x000ee20000300800 */
[----:B0-----:R-:W-:-:S02]  /*4eee0*/  IMAD.MOV.U32 R10, RZ, RZ, R9 ;  /* 0x000000ffff0a7224 */ /* 0x001fc400078e0009 */
        /* <DEDUP_REMOVED lines=67> */
[----:B------:R-:W2:Y:S01]  /*4f320*/  LDL.LU R5, [R1+0x144] ;  /* 0x0001440001057983 */ /* 0x000ea20000300800 */
[----:B------:R-:W-:-:S02]  /*4f330*/  IMAD.MOV.U32 R10, RZ, RZ, R9 ;  /* 0x000000ffff0a7224 */ /* 0x000fc400078e0009 */
[----:B------:R-:W-:Y:S02]  /*4f340*/  IMAD.MOV.U32 R11, RZ, RZ, R8 ;  /* 0x000000ffff0b7224 */ /* 0x000fe400078e0008 */
[----:B---3--:R-:W-:Y:S02]  /*4f350*/  IMAD.MOV.U32 R6, RZ, RZ, R16 ;  /* 0x000000ffff067224 */ /* 0x008fe400078e0010 */
[----:B------:R-:W-:Y:S01]  /*4f360*/  IMAD.MOV.U32 R7, RZ, RZ, R0 ;  /* 0x000000ffff077224 */ /* 0x000fe200078e0000 */
[----:B------:R-:W3:Y:S04]  /*4f370*/  LDL.LU R16, [R1+0x1e60] ;  /* 0x001e600001107983 */ /* 0x000ee80000300800 */
[----:B------:R-:W3:Y:S04]  /*4f380*/  LDL.LU R0, [R1+0x1e5c] ;  /* 0x001e5c0001007983 */ /* 0x000ee80000300800 */
[----:B------:R-:W-:Y:S04]  /*4f390*/  STL.64 [R1+0x1dd8], R10 ;  /* 0x001dd80a01007387 */ /* 0x000fe80000100a00 */
        /* <DEDUP_REMOVED lines=8> */
[----:B------:R-:W3:Y:S01]  /*4f420*/  LDL.LU R19, [R1+0x1e58] ;  /* 0x001e580001137983 */ /* 0x000ee20000300800 */
[----:B------:R-:W-:Y:S02]  /*4f430*/  IMAD.MOV.U32 R26, RZ, RZ, R18 ;  /* 0x000000ffff1a7224 */ /* 0x000fe400078e0012 */
[----:B------:R-:W-:Y:S01]  /*4f440*/  IMAD.MOV.U32 R27, RZ, RZ, R17 ;  /* 0x000000ffff1b7224 */ /* 0x000fe200078e0011 */
[----:B------:R0:W-:Y:S04]  /*4f450*/  STL.64 [R1+0x1df0], R10 ;  /* 0x001df00a01007387 */ /* 0x0001e80000100a00 */
[----:B------:R-:W3:Y:S04]  /*4f460*/  LDL.LU R18, [R1+0x1e54] ;  /* 0x001e540001127983 */ /* 0x000ee80000300800 */
[----:B------:R-:W3:Y:S04]  /*4f470*/  LDL.LU R17, [R1+0x1e50] ;  /* 0x001e500001117983 */ /* 0x000ee80000300800 */
[----:B------:R-:W3:Y:S04]  /*4f480*/  LDL.LU R20, [R1+0x1b0] ;  /* 0x0001b00001147983 */ /* 0x000ee80000300800 */
[----:B------:R-:W3:Y:S04]  /*4f490*/  LDL.LU R21, [R1+0x1b4] ;  /* 0x0001b40001157983 */ /* 0x000ee80000300800 */
[----:B------:R-:W3:Y:S04]  /*4f4a0*/  LDL.LU R22, [R1+0x1b8] ;  /* 0x0001b80001167983 */ /* 0x000ee80000300800 */
[----:B------:R-:W3:Y:S01]  /*4f4b0*/  LDL.LU R23, [R1+0x1bc] ;  /* 0x0001bc0001177983 */ /* 0x000ee20000300800 */
[----:B0-----:R-:W-:-:S02]  /*4f4c0*/  IMAD.MOV.U32 R10, RZ, RZ, R28 ;  /* 0x000000ffff0a7224 */ /* 0x001fc400078e001c */
[----:B----4-:R-:W-:-:S05]  /*4f4d0*/  IMAD.MOV.U32 R11, RZ, RZ, R25 ;  /* 0x000000ffff0b7224 */ /* 0x010fca00078e0019 */
        /* <DEDUP_REMOVED lines=10> */
[----:B------:R-:W4:Y:S04]  /*4f580*/  LDL.LU R16, [R1+0x1e48] ;  /* 0x001e480001107983 */ /* 0x000f280000300800 */
[----:B------:R0:W-:Y:S02]  /*4f590*/  STL.64 [R1+0x1e18], R10 ;  /* 0x001e180a01007387 */ /* 0x0001e40000100a00 */
[----:B0-----:R-:W-:Y:S02]  /*4f5a0*/  IMAD.MOV.U32 R10, RZ, RZ, R12 ;  /* 0x000000ffff0a7224 */ /* 0x001fe400078e000c */
[----:B------:R-:W2:Y:S04]  /*4f5b0*/  LDL.LU R12, [R1+0x190] ;  /* 0x00019000010c7983 */ /* 0x000ea80000300800 */
[----:B------:R-:W2:Y:S04]  /*4f5c0*/  LDL.LU R13, [R1+0x194] ;  /* 0x00019400010d7983 */ /* 0x000ea80000300800 */
[----:B------:R-:W2:Y:S04]  /*4f5d0*/  LDL.LU R14, [R1+0x198] ;  /* 0x00019800010e7983 */ /* 0x000ea80000300800 */
[----:B------:R-:W2:Y:S04]  /*4f5e0*/  LDL.LU R15, [R1+0x19c] ;  /* 0x00019c00010f7983 */ /* 0x000ea80000300800 */
[----:B--2---:R-:W-:Y:S04]  /*4f5f0*/  STL.64 [R1+0x1e28], R14 ;  /* 0x001e280e01007387 */ /* 0x004fe80000100a00 */
[----:B------:R0:W-:Y:S04]  /*4f600*/  STL.64 [R1+0x1e20], R12 ;  /* 0x001e200c01007387 */ /* 0x0001e80000100a00 */
[----:B0-----:R-:W2:Y:S04]  /*4f610*/  LDL.LU R12, [R1+0x1a0] ;  /* 0x0001a000010c7983 */ /* 0x001ea80000300800 */
[----:B------:R-:W2:Y:S04]  /*4f620*/  LDL.LU R13, [R1+0x1a4] ;  /* 0x0001a400010d7983 */ /* 0x000ea80000300800 */
[----:B------:R-:W2:Y:S01]  /*4f630*/  LDL.LU R14, [R1+0x1a8] ;  /* 0x0001a800010e7983 */ /* 0x000ea20000300800 */
[----:B----4-:R-:W-:-:S03]  /*4f640*/  IMAD.MOV.U32 R15, RZ, RZ, R16 ;  /* 0x000000ffff0f7224 */ /* 0x010fc600078e0010 */
[----:B------:R-:W4:Y:S04]  /*4f650*/  LDL.LU R16, [R1+0x1e44] ;  /* 0x001e440001107983 */ /* 0x000f280000300800 */
[----:B------:R-:W-:Y:S04]  /*4f660*/  STL.64 [R1+0x1de8], R6 ;  /* 0x001de80601007387 */ /* 0x000fe80000100a00 */
[----:B------:R0:W-:Y:S02]  /*4f670*/  STL.64 [R1+0x1de0], R4 ;  /* 0x001de00401007387 */ /* 0x0001e40000100a00 */
[----:B0-----:R-:W-:-:S02]  /*4f680*/  IMAD.MOV.U32 R4, RZ, RZ, R17 ;  /* 0x000000ffff047224 */ /* 0x001fc400078e0011 */
[----:B------:R-:W-:Y:S01]  /*4f690*/  IMAD.MOV.U32 R5, RZ, RZ, R18 ;  /* 0x000000ffff057224 */ /* 0x000fe200078e0012 */
[----:B------:R-:W4:Y:S04]  /*4f6a0*/  LDL.LU R17, [R1+0x1e40] ;  /* 0x001e400001117983 */ /* 0x000f280000300800 */
[----:B------:R-:W4:Y:S01]  /*4f6b0*/  LDL.LU R18, [R1+0x1e3c] ;  /* 0x001e3c0001127983 */ /* 0x000f220000300800 */
[----:B------:R-:W-:-:S03]  /*4f6c0*/  IMAD.MOV.U32 R6, RZ, RZ, R19 ;  /* 0x000000ffff067224 */ /* 0x000fc600078e0013 */
[----:B------:R-:W4:Y:S04]  /*4f6d0*/  LDL.LU R19, [R1+0x1e38] ;  /* 0x001e380001137983 */ /* 0x000f280000300800 */
[----:B------:R-:W2:Y:S01]  /*4f6e0*/  LDL.LU R7, [R1+0x17c] ;  /* 0x00017c0001077983 */ /* 0x000ea20000300800 */
[----:B------:R-:W-:Y:S01]  /*4f6f0*/  IMAD.MOV.U32 R11, RZ, RZ, R3 ;  /* 0x000000ffff0b7224 */ /* 0x000fe200078e0003 */
[C---:B----4-:R-:W-:Y:S02]  /*4f700*/  HMMA.16816.F32 R24, R16.reuse, R26, R20 ;  /* 0x0000001a1018723c */ /* 0x050fe40000001814 */
[----:B--2---:R-:W-:Y:S06]  /*4f710*/  STL.64 [R1+0x1e00], R6 ;  /* 0x001e000601007387 */ /* 0x004fec0000100a00 */
[----:B------:R-:W-:Y:S01]  /*4f720*/  HMMA.16816.F32 R8, R16, R10, R12 ;  /* 0x0000000a1008723c */ /* 0x000fe2000000180c */
[----:B------:R0:W-:Y:S04]  /*4f730*/  STL.64 [R1+0x1df8], R4 ;  /* 0x001df80401007387 */ /* 0x0001e80000100a00 */
[----:B0-----:R-:W2:Y:S04]  /*4f740*/  LDL.LU R4, [R1+0x180] ;  /* 0x0001800001047983 */ /* 0x001ea80000300800 */
[----:B------:R-:W2:Y:S04]  /*4f750*/  LDL.LU R5, [R1+0x184] ;  /* 0x0001840001057983 */ /* 0x000ea80000300800 */
[----:B------:R-:W2:Y:S01]  /*4f760*/  LDL.LU R6, [R1+0x188] ;  /* 0x0001880001067983 */ /* 0x000ea20000300800 */
[----:B------:R-:W-:-:S03]  /*4f770*/  IMAD.MOV.U32 R20, RZ, RZ, R24 ;  /* 0x000000ffff147224 */ /* 0x000fc600078e0018 */
[----:B------:R-:W-:Y:S01]  /*4f780*/  STL.64 [R1+0x4e0], R24 ;  /* 0x0004e01801007387 */ /* 0x000fe20000100a00 */
[----:B------:R-:W-:Y:S02]  /*4f790*/  IMAD.MOV.U32 R23, RZ, RZ, R27 ;  /* 0x000000ffff177224 */ /* 0x000fe400078e001b */
[----:B------:R-:W-:Y:S02]  /*4f7a0*/  IMAD.MOV.U32 R22, RZ, RZ, R26 ;  /* 0x000000ffff167224 */ /* 0x000fe400078e001a */
[----:B------:R-:W-:Y:S01]  /*4f7b0*/  IMAD.MOV.U32 R21, RZ, RZ, R25 ;  /* 0x000000ffff157224 */ /* 0x000fe200078e0019 */
[----:B------:R0:W-:Y:S01]  /*4f7c0*/  STL.64 [R1+0x4e8], R26 ;  /* 0x0004e81a01007387 */ /* 0x0001e20000100a00 */
[----:B---3--:R-:W-:-:S03]  /*4f7d0*/  IMAD.MOV.U32 R7, RZ, RZ, R0 ;  /* 0x000000ffff077224 */ /* 0x008fc600078e0000 */
[----:B0-----:R-:W3:Y:S04]  /*4f7e0*/  LDL.LU.64 R26, [R1+0x1e30] ;  /* 0x001e3000011a7983 */ /* 0x001ee80000300a00 */
[----:B------:R-:W4:Y:S04]  /*4f7f0*/  LDL.LU R24, [R1+0x17a4] ;  /* 0x0017a40001187983 */ /* 0x000f280000300800 */
[----:B------:R-:W2:Y:S04]  /*4f800*/  LDL.LU R0, [R1+0x17b0] ;  /* 0x0017b00001007983 */ /* 0x000ea80000300800 */
[----:B------:R0:W-:Y:S04]  /*4f810*/  STL [R1+0x1ae4], R20 ;  /* 0x001ae41401007387 */ /* 0x0001e80000100800 */
[----:B------:R1:W-:Y:S04]  /*4f820*/  STL [R1+0x1ae0], R21 ;  /* 0x001ae01501007387 */ /* 0x0003e80000100800 */
[----:B------:R1:W-:Y:S04]  /*4f830*/  STL [R1+0x1adc], R22 ;  /* 0x001adc1601007387 */ /* 0x0003e80000100800 */
[----:B------:R-:W-:Y:S04]  /*4f840*/  STL [R1+0x1ad8], R23 ;  /* 0x001ad81701007387 */ /* 0x000fe80000100800 */
[----:B0-----:R-:W2:Y:S04]  /*4f850*/  LDL.LU R20, [R1+0xd0] ;  /* 0x0000d00001147983 */ /* 0x001ea80000300800 */
[----:B-1----:R-:W2:Y:S04]  /*4f860*/  LDL.LU R21, [R1+0xd4] ;  /* 0x0000d40001157983 */ /* 0x002ea80000300800 */
[----:B------:R-:W2:Y:S04]  /*4f870*/  LDL.LU R22, [R1+0xd8] ;  /* 0x0000d80001167983 */ /* 0x000ea80000300800 */
[----:B------:R-:W2:Y:S04]  /*4f880*/  LDL.LU.64 R14, [R1+0x1e28] ;  /* 0x001e2800010e7983 */ /* 0x000ea80000300a00 */
[----:B------:R-:W2:Y:S04]  /*4f890*/  LDL.LU.64 R12, [R1+0x1e20] ;  /* 0x001e2000010c7983 */ /* 0x000ea80000300a00 */
[----:B------:R-:W-:Y:S04]  /*4f8a0*/  STL.64 [R1+0x4b0], R8 ;  /* 0x0004b00801007387 */ /* 0x000fe80000100a00 */
[----:B------:R0:W-:Y:S04]  /*4f8b0*/  STL.64 [R1+0x4b8], R10 ;  /* 0x0004b80a01007387 */ /* 0x0001e80000100a00 */
[----:B0-----:R-:W2:Y:S01]  /*4f8c0*/  LDL.LU.64 R10, [R1+0x1e18] ;  /* 0x001e1800010a7983 */ /* 0x001ea20000300a00 */
[----:B------:R-:W-:-:S03]  /*4f8d0*/  IMAD.MOV.U32 R23, RZ, RZ, R2 ;  /* 0x000000ffff177224 */ /* 0x000fc600078e0002 */
[----:B------:R-:W3:Y:S04]  /*4f8e0*/  LDL.LU R29, [R1+0x17ac] ;  /* 0x0017ac00011d7983 */ /* 0x000ee80000300800 */
[----:B------:R-:W3:Y:S01]  /*4f8f0*/  LDL.LU R2, [R1+0x17a8] ;  /* 0x0017a80001027983 */ /* 0x000ee20000300800 */
[----:B--2---:R-:W-:Y:S03]  /*4f900*/  HMMA.16816.F32 R8, R16, R10, R12 ;  /* 0x0000000a1008723c */ /* 0x004fe6000000180c */
[----:B------:R-:W2:-:S15]  /*4f910*/  LDL.LU.64 R14, [R1+0x1e10] ;  /* 0x001e1000010e7983 */ /* 0x000e9e0000300a00 */
[----:B------:R-:W-:Y:S01]  /*4f920*/  NOP ;  /* 0x0000000000007918 */ /* 0x000fe20000000000 */
[----:B------:R-:W-:Y:S04]  /*4f930*/  STL.64 [R1+0x470], R8 ;  /* 0x0004700801007387 */ /* 0x000fe80000100a00 */
[----:B------:R0:W-:Y:S04]  /*4f940*/  STL.64 [R1+0x478], R10 ;  /* 0x0004780a01007387 */ /* 0x0001e80000100a00 */
[----:B0-----:R-:W2:Y:S01]  /*4f950*/  LDL.LU.64 R10, [R1+0x1e08] ;  /* 0x001e0800010a7983 */ /* 0x001ea20000300a00 */
[----:B------:R-:W-:Y:S02]  /*4f960*/  IMAD.MOV.U32 R13, RZ, RZ, R9 ;  /* 0x000000ffff0d7224 */ /* 0x000fe400078e0009 */
[----:B------:R-:W-:-:S05]  /*4f970*/  IMAD.MOV.U32 R12, RZ, RZ, R8 ;  /* 0x000000ffff0c7224 */ /* 0x000fca00078e0008 */
[----:B------:R-:W-:Y:S04]  /*4f980*/  STL [R1+0x1aec], R12 ;  /* 0x001aec0c01007387 */ /* 0x000fe80000100800 */
[----:B------:R-:W-:Y:S01]  /*4f990*/  STL [R1+0x1ae8], R13 ;  /* 0x001ae80d01007387 */ /* 0x000fe20000100800 */
        /* <DEDUP_REMOVED lines=54> */
[----:B------:R-:W3:Y:S01]  /*4fd00*/  LDL.LU R25, [R1+0x1804] ;  /* 0x0018040001197983 */ /* 0x000ee20000300800 */
[----:B--2---:R-:W-:Y:S03]  /*4fd10*/  HMMA.16816.F32 R8, R16, R10, R4 ;  /* 0x0000000a1008723c */ /* 0x004fe60000001804 */
[----:B------:R-:W3:Y:S04]  /*4fd20*/  LDL.LU.64 R6, [R1+0x1d28] ;  /* 0x001d280001067983 */ /* 0x000ee80000300a00 */
[----:B------:R-:W3:-:S12]  /*4fd30*/  LDL.LU.64 R4, [R1+0x1d20] ;  /* 0x001d200001047983 */ /* 0x000ed80000300a00 */
[----:B------:R-:W-:Y:S04]  /*4fd40*/  STL.64 [R1+0x2d0], R8 ;  /* 0x0002d00801007387 */ /* 0x000fe80000100a00 */
[----:B------:R0:W-:Y:S04]  /*4fd50*/  STL.64 [R1+0x2d8], R10 ;  /* 0x0002d80a01007387 */ /* 0x0001e80000100a00 */
[----:B0-----:R-:W2:Y:S01]  /*4fd60*/  LDL.LU.64 R10, [R1+0x1d18] ;  /* 0x001d1800010a7983 */ /* 0x001ea20000300a00 */
[----:B---3--:R-:W-:-:S15]  /*4fd70*/  HMMA.16816.F32 R4, R16, R26, R4 ;  /* 0x0000001a1004723c */ /* 0x008fde0000001804 */
[----:B------:R-:W-:-:S04]  /*4fd80*/  NOP ;  /* 0x0000000000007918 */ /* 0x000fc80000000000 */
[----:B------:R-:W-:Y:S04]  /*4fd90*/  STL.64 [R1+0x2a0], R4 ;  /* 0x0002a00401007387 */ /* 0x000fe80000100a00 */
[----:B------:R0:W-:Y:S04]  /*4fda0*/  STL.64 [R1+0x2a8], R6 ;  /* 0x0002a80601007387 */ /* 0x0001e80000100a00 */
[----:B0-----:R-:W2:Y:S04]  /*4fdb0*/  LDL.LU.64 R6, [R1+0x1d10] ;  /* 0x001d100001067983 */ /* 0x001ea80000300a00 */
[----:B------:R-:W2:Y:S01]  /*4fdc0*/  LDL.LU.64 R4, [R1+0x1d08] ;  /* 0x001d080001047983 */ /* 0x000ea20000300a00 */
[----:B------:R-:W-:Y:S03]  /*4fdd0*/  HMMA.16816.F32 R12, R16, R14, R20 ;  /* 0x0000000e100c723c */ /* 0x000fe60000001814 */
[----:B------:R-:W3:Y:S01]  /*4fde0*/  LDL.LU R3, [R1+0x1800] ;  /* 0x0018000001037983 */ /* 0x000ee20000300800 */
[----:B----4-:R-:W-:-:S02]  /*4fdf0*/  IADD3 R24, P2, PT, R24, UR10, RZ ;  /* 0x0000000a18187c10 */ /* 0x010fc4000ff5e0ff */
[----:B------:R-:W-:-:S13]  /*4fe00*/  IADD3 R0, P3, PT, R0, UR10, RZ ;  /* 0x0000000a00007c10 */ /* 0x000fda000ff7e0ff */
[----:B------:R-:W-:Y:S04]  /*4fe10*/  STL.64 [R1+0x2b0], R12 ;  /* 0x0002b00c01007387 */ /* 0x000fe80000100a00 */
[----:B------:R0:W-:Y:S02]  /*4fe20*/  STL.64 [R1+0x2b8], R14 ;  /* 0x0002b80e01007387 */ /* 0x0001e40000100a00 */
[----:B0-----:R-:W-:-:S05]  /*4fe30*/  IMAD.MOV.U32 R14, RZ, RZ, R15 ;  /* 0x000000ffff0e7224 */ /* 0x001fca00078e000f */
[----:B------:R-:W-:Y:S01]  /*4fe40*/  STL [R1+0x1af0], R14 ;  /* 0x001af00e01007387 */ /* 0x000fe20000100800 */
[----:B--2---:R-:W-:-:S15]  /*4fe50*/  HMMA.16816.F32 R4, R16, R10, R4 ;  /* 0x0000000a1004723c */ /* 0x004fde0000001804 */
[----:B------:R-:W-:-:S04]  /*4fe60*/  NOP ;  /* 0x0000000000007918 */ /* 0x000fc80000000000 */
[----:B------:R0:W-:Y:S04]  /*4fe70*/  STL.64 [R1+0x2c0], R4 ;  /* 0x0002c00401007387 */ /* 0x0001e80000100a00 */
[----:B------:R-:W-:Y:S01]  /*4fe80*/  STL.64 [R1+0x2c8], R6 ;  /* 0x0002c80601007387 */ /* 0x000fe20000100a00 */
[----:B0-----:R-:W-:-:S05]  /*4fe90*/  IMAD.MOV.U32 R4, RZ, RZ, R7 ;  /* 0x000000ffff047224 */ /* 0x001fca00078e0007 */
[----:B------:R-:W-:Y:S04]  /*4fea0*/  STL [R1+0x1af4], R4 ;  /* 0x001af40401007387 */ /* 0x000fe80000100800 */
[----:B------:R-:W2:Y:S04]  /*4feb0*/  LDL.LU R17, [R1+0x17fc] ;  /* 0x0017fc0001117983 */ /* 0x000ea80000300800 */
[----:B------:R0:W-:Y:S04]  /*4fec0*/  STL [R1+0x17a4], R24 ;  /* 0x0017a41801007387 */ /* 0x0001e80000100800 */
[----:B0-----:R-:W4:Y:S04]  /*4fed0*/  LDL.LU R24, [R1+0x1794] ;  /* 0x0017940001187983 */ /* 0x001f280000300800 */
[----:B------:R0:W-:Y:S04]  /*4fee0*/  STL [R1+0x17b0], R0 ;  /* 0x0017b00001007387 */ /* 0x0001e80000100800 */
[----:B0-----:R-:W4:Y:S01]  /*4fef0*/  LDL.LU R0, [R1+0x1808] ;  /* 0x0018080001007983 */ /* 0x001f220000300800 */
[----:B------:R-:W-:-:S02]  /*4ff00*/  IADD3 R29, P4, PT, R29, UR10, RZ ;  /* 0x0000000a1d1d7c10 */ /* 0x000fc4000ff9e0ff */
[----:B------:R-:W-:Y:S01]  /*4ff10*/  IADD3 R2, P5, PT, R2, UR10, RZ ;  /* 0x0000000a02027c10 */ /* 0x000fe2000ffbe0ff */
[----:B------:R-:W4:Y:S04]  /*4ff20*/  LDL.LU R18, [R1+0x17a0] ;  /* 0x0017a00001127983 */ /* 0x000f280000300800 */
[----:B------:R-:W4:Y:S04]  /*4ff30*/  LDL.LU R19, [R1+0x17f4] ;  /* 0x0017f40001137983 */ /* 0x000f280000300800 */
[----:B------:R-:W-:Y:S04]  /*4ff40*/  STL [R1+0x17ac], R29 ;  /* 0x0017ac1d01007387 */ /* 0x000fe80000100800 */
[----:B------:R-:W4:Y:S04]  /*4ff50*/  LDL.LU R10, [R1+0x179c] ;  /* 0x00179c00010a7983 */ /* 0x000f280000300800 */
[----:B------:R0:W-:Y:S04]  /*4ff60*/  STL [R1+0x17a8], R2 ;  /* 0x0017a80201007387 */ /* 0x0001e80000100800 */
        /* <DEDUP_REMOVED lines=9> */
[----:B------:R-:W4:Y:S04]  /*50000*/  LDL.LU R13, [R1+0x17f8] ;  /* 0x0017f800010d7983 */ /* 0x000f280000300800 */
[----:B------:R-:W4:Y:S04]  /*50010*/  LDL.LU R12, [R1+0x1810] ;  /* 0x00181000010c7983 */ /* 0x000f280000300800 */
[----:B------:R-:W4:Y:S01]  /*50020*/  LDL.LU R29, [R1+0x17e4] ;  /* 0x0017e400011d7983 */ /* 0x000f220000300800 */
[----:B------:R-:W-:-:S02]  /*50030*/  IADD3 R25, P6, PT, R25, UR10, RZ ;  /* 0x0000000a19197c10 */ /* 0x000fc4000ffde0ff */
[----:B---3--:R-:W-:-:S03]  /*50040*/  IADD3 R3, P0, PT, R3, UR10, RZ ;  /* 0x0000000a03037c10 */ /* 0x008fc6000ff1e0ff */
[----:B------:R0:W-:Y:S04]  /*50050*/  STL [R1+0x1804], R25 ;  /* 0x0018041901007387 */ /* 0x0001e80000100800 */
        /* <DEDUP_REMOVED lines=8> */
[----:B0-----:R-:W3:Y:S04]  /*500e0*/  LDL.LU R25, [R1+0x17c4] ;  /* 0x0017c40001197983 */ /* 0x001ee80000300800 */
[----:B-1----:R-:W3:Y:S01]  /*500f0*/  LDL.LU R3, [R1+0x1844] ;  /* 0x0018440001037983 */ /* 0x002ee20000300800 */
[----:B--2---:R-:W-:-:S02]  /*50100*/  IADD3 R17, P1, PT, R17, UR10, RZ ;  /* 0x0000000a11117c10 */ /* 0x004fc4000ff3e0ff */
[----:B----4-:R-:W-:-:S05]  /*50110*/  IADD3.X R24, PT, PT, R24, UR6, RZ, P2, !PT ;  /* 0x0000000618187c10 */ /* 0x010fca00097fe4ff */
[----:B------:R0:W-:Y:S04]  /*50120*/  STL [R1+0x1794], R24 ;  /* 0x0017941801007387 */ /* 0x0001e80000100800 */
[----:B------:R-:W-:Y:S01]  /*50130*/  STL [R1+0x17fc], R17 ;  /* 0x0017fc1101007387 */ /* 0x000fe20000100800 */
[----:B------:R-:W-:-:S03]  /*50140*/  IADD3 R0, P2, PT, R0, UR10, RZ ;  /* 0x0000000a00007c10 */ /* 0x000fc6000ff5e0ff */
[----:B0-----:R-:W2:Y:S04]  /*50150*/  LDL.LU R24, [R1+0x17c0] ;  /* 0x0017c00001187983 */ /* 0x001ea80000300800 */
[----:B------:R0:W-:Y:S04]  /*50160*/  STL [R1+0x1808], R0 ;  /* 0x0018080001007387 */ /* 0x0001e80000100800 */
[----:B0-----:R-:W4:Y:S01]  /*50170*/  LDL.LU R0, [R1+0x1840] ;  /* 0x0018400001007983 */ /* 0x001f220000300800 */
[----:B------:R-:W-:Y:S02]  /*50180*/  IADD3.X R18, PT, PT, R18, UR6, RZ, P3, !PT ;  /* 0x0000000612127c10 */ /* 0x000fe40009ffe4ff */
[----:B------:R-:W-:-:S02]  /*50190*/  IADD3 R19, P3, PT, R19, UR10, RZ ;  /* 0x0000000a13137c10 */ /* 0x000fc4000ff7e0ff */
[----:B------:R-:W-:Y:S02]  /*501a0*/  IADD3.X R10, PT, PT, R10, UR6, RZ, P4, !PT ;  /* 0x000000060a0a7c10 */ /* 0x000fe4000a7fe4ff */
[----:B------:R-:W-:Y:S02]  /*501b0*/  IADD3 R11, P4, PT, R11, UR10, RZ ;  /* 0x0000000a0b0b7c10 */ /* 0x000fe4000ff9e0ff */
[----:B------:R-:W-:Y:S01]  /*501c0*/  IADD3.X R5, PT, PT, R5, UR6, RZ, P5, !PT ;  /* 0x0000000605057c10 */ /* 0x000fe2000affe4ff */
[----:B------:R-:W-:Y:S01]  /*501d0*/  STL [R1+0x17a0], R18 ;  /* 0x0017a01201007387 */ /* 0x000fe20000100800 */
[----:B------:R-:W-:-:S03]  /*501e0*/  IADD3 R6, P5, PT, R6, UR10, RZ ;  /* 0x0000000a06067c10 */ /* 0x000fc6000ffbe0ff */
[----:B------:R-:W-:Y:S01]  /*501f0*/  STL [R1+0x17f4], R19 ;  /* 0x0017f41301007387 */ /* 0x000fe20000100800 */
[----:B------:R-:W-:-:S03]  /*50200*/  IADD3.X R7, PT, PT, R7, UR6, RZ, P6, !PT ;  /* 0x0000000607077c10 */ /* 0x000fc6000b7fe4ff */
[----:B------:R-:W-:Y:S01]  /*50210*/  STL [R1+0x179c], R10 ;  /* 0x00179c0a01007387 */ /* 0x000fe20000100800 */
[----:B------:R-:W-:-:S03]  /*50220*/  IADD3 R14, P6, PT, R14, UR10, RZ ;  /* 0x0000000a0e0e7c10 */ /* 0x000fc6000ffde0ff */
[----:B------:R-:W-:Y:S01]  /*50230*/  STL [R1+0x17e0], R11 ;  /* 0x0017e00b01007387 */ /* 0x000fe20000100800 */
[----:B------:R-:W-:Y:S02]  /*50240*/  IADD3.X R15, PT, PT, R15, UR6, RZ, P0, !PT ;  /* 0x000000060f0f7c10 */ /* 0x000fe400087fe4ff */
[----:B------:R-:W-:Y:S01]  /*50250*/  IADD3.X R27, PT, PT, R27, UR6, RZ, P1, !PT ;  /* 0x000000061b1b7c10 */ /* 0x000fe20008ffe4ff */
[----:B------:R-:W-:Y:S01]  /*50260*/  STL [R1+0x1798], R5 ;  /* 0x0017980501007387 */ /* 0x000fe20000100800 */
[----:B------:R-:W-:-:S03]  /*50270*/  IADD3 R2, P1, PT, R2, UR10, RZ ;  /* 0x0000000a02027c10 */ /* 0x000fc6000ff3e0ff */
[----:B------:R-:W-:Y:S01]  /*50280*/  STL [R1+0x17d8], R6 ;  /* 0x0017d80601007387 */ /* 0x000fe20000100800 */
[----:B------:R-:W-:-:S03]  /*50290*/  IADD3 R26, P0, PT, R26, UR10, RZ ;  /* 0x0000000a1a1a7c10 */ /* 0x000fc6000ff1e0ff */
[----:B------:R-:W-:Y:S04]  /*502a0*/  STL [R1+0x17f0], R7 ;  /* 0x0017f00701007387 */ /* 0x000fe80000100800 */
[----:B------:R-:W-:Y:S04]  /*502b0*/  STL [R1+0x17d0], R14 ;  /* 0x0017d00e01007387 */ /* 0x000fe80000100800 */
[----:B------:R-:W-:Y:S04]  /*502c0*/  STL [R1+0x17ec], R15 ;  /* 0x0017ec0f01007387 */ /* 0x000fe80000100800 */
[----:B------:R0:W-:Y:S04]  /*502d0*/  STL [R1+0x1814], R2 ;  /* 0x0018140201007387 */ /* 0x0001e80000100800 */
[----:B------:R-:W-:Y:S01]  /*502e0*/  STL [R1+0x17c8], R26 ;  /* 0x0017c81a01007387 */ /* 0x000fe20000100800 */
[----:B------:R-:W-:-:S02]  /*502f0*/  IADD3.X R29, PT, PT, R29, UR6, RZ, P3, !PT ;  /* 0x000000061d1d7c10 */ /* 0x000fc40009ffe4ff */
[----:B------:R-:W-:Y:S01]  /*50300*/  IADD3.X R13, PT, PT, R13, UR6, RZ, P2, !PT ;  /* 0x000000060d0d7c10 */ /* 0x000fe200097fe4ff */
[----:B0-----:R-:W4:Y:S04]  /*50310*/  LDL.LU R2, [R1+0x17bc] ;  /* 0x0017bc0001027983 */ /* 0x001f280000300800 */
[----:B------:R-:W-:Y:S04]  /*50320*/  STL [R1+0x17e8], R27 ;  /* 0x0017e81b01007387 */ /* 0x000fe80000100800 */
[----:B------:R0:W-:Y:S04]  /*50330*/  STL [R1+0x17e4], R29 ;  /* 0x0017e41d01007387 */ /* 0x0001e80000100800 */
[----:B------:R-:W-:Y:S04]  /*50340*/  STL [R1+0x17f8], R13 ;  /* 0x0017f80d01007387 */ /* 0x000fe80000100800 */
[----:B0-----:R-:W4:Y:S01]  /*50350*/  LDL.LU R29, [R1+0x183c] ;  /* 0x00183c00011d7983 */ /* 0x001f220000300800 */
[----:B------:R-:W-:-:S02]  /*50360*/  IADD3 R12, P2, PT, R12, UR10, RZ ;  /* 0x0000000a0c0c7c10 */ /* 0x000fc4000ff5e0ff */
[----:B---3--:R-:W-:Y:S02]  /*50370*/  IADD3 R23, P3, PT, R23, UR10, RZ ;  /* 0x0000000a17177c10 */ /* 0x008fe4000ff7e0ff */
[----:B------:R-:W-:Y:S02]  /*50380*/  IADD3.X R22, PT, PT, R22, UR6, RZ, P4, !PT ;  /* 0x0000000616167c10 */ /* 0x000fe4000a7fe4ff */
[----:B------:R-:W-:Y:S02]  /*50390*/  IADD3 R21, P4, PT, R21, UR10, RZ ;  /* 0x0000000a15157c10 */ /* 0x000fe4000ff9e0ff */
[----:B------:R-:W-:Y:S01]  /*503a0*/  IADD3.X R20, PT, PT, R20, UR6, RZ, P5, !PT ;  /* 0x0000000614147c10 */ /* 0x000fe2000affe4ff */
[----:B------:R-:W-:Y:S01]  /*503b0*/  STL [R1+0x1810], R12 ;  /* 0x0018100c01007387 */ /* 0x000fe20000100800 */
[----:B------:R-:W-:-:S03]  /*503c0*/  IADD3 R9, P5, PT, R9, UR10, RZ ;  /* 0x0000000a09097c10 */ /* 0x000fc6000ffbe0ff */
[----:B------:R-:W-:Y:S01]  /*503d0*/  STL [R1+0x180c], R23 ;  /* 0x00180c1701007387 */ /* 0x000fe20000100800 */
[----:B------:R-:W-:-:S03]  /*503e0*/  IADD3.X R8, PT, PT, R8, UR6, RZ, P6, !PT ;  /* 0x0000000608087c10 */ /* 0x000fc6000b7fe4ff */
[----:B------:R-:W-:Y:S04]  /*503f0*/  STL [R1+0x17dc], R22 ;  /* 0x0017dc1601007387 */ /* 0x000fe80000100800 */
[----:B------:R-:W-:Y:S01]  /*50400*/  STL [R1+0x182c], R21 ;  /* 0x00182c1501007387 */ /* 0x000fe20000100800 */
[----:B------:R-:W-:-:S03]  /*50410*/  IADD3 R28, P6, PT, R28, UR10, RZ ;  /* 0x0000000a1c1c7c10 */ /* 0x000fc6000ffde0ff */
[----:B------:R-:W-:Y:S01]  /*50420*/  STL [R1+0x17d4], R20 ;  /* 0x0017d41401007387 */ /* 0x000fe20000100800 */
[----:B------:R-:W-:-:S03]  /*50430*/  IADD3.X R25, PT, PT, R25, UR6, RZ, P0, !PT ;  /* 0x0000000619197c10 */ /* 0x000fc600087fe4ff */
[----:B------:R-:W-:Y:S01]  /*50440*/  STL [R1+0x1828], R9 ;  /* 0x0018280901007387 */ /* 0x000fe20000100800 */
[----:B------:R-:W-:-:S03]  /*50450*/  IADD3 R3, P0, PT, R3, UR10, RZ ;  /* 0x0000000a03037c10 */ /* 0x000fc6000ff1e0ff */
[----:B------:R-:W-:Y:S04]  /*50460*/  STL [R1+0x17cc], R8 ;  /* 0x0017cc0801007387 */ /* 0x000fe80000100800 */
[----:B------:R-:W3:Y:S04]  /*50470*/  LDL.LU R17, [R1+0x17b8] ;  /* 0x0017b80001117983 */ /* 0x000ee80000300800 */
[----:B------:R-:W-:Y:S04]  /*50480*/  STL [R1+0x1824], R28 ;  /* 0x0018241c01007387 */ /* 0x000fe80000100800 */
[----:B------:R0:W-:Y:S04]  /*50490*/  STL [R1+0x17c4], R25 ;  /* 0x0017c41901007387 */ /* 0x0001e80000100800 */
[----:B0-----:R-:W3:Y:S04]  /*504a0*/  LDL.LU R25, [R1+0x185c] ;  /* 0x00185c0001197983 */ /* 0x001ee80000300800 */
[----:B------:R0:W-:Y:S04]  /*504b0*/  STL [R1+0x1844], R3 ;  /* 0x0018440301007387 */ /* 0x0001e80000100800 */
[----:B0-----:R-:W3:Y:S04]  /*504c0*/  LDL.LU R3, [R1+0x17b4] ;  /* 0x0017b40001037983 */ /* 0x001ee80000300800 */
[----:B------:R-:W3:Y:S04]  /*504d0*/  LDL.LU R18, [R1+0x1858] ;  /* 0x0018580001127983 */ /* 0x000ee80000300800 */
[----:B------:R-:W3:Y:S01]  /*504e0*/  LDL.LU R19, [R1+0x1818] ;  /* 0x0018180001137983 */ /* 0x000ee20000300800 */
[----:B--2---:R-:W-:-:S05]  /*504f0*/  IADD3.X R24, PT, PT, R24, UR6, RZ, P1, !PT ;  /* 0x0000000618187c10 */ /* 0x004fca0008ffe4ff */
[----:B------:R-:W-:Y:S04]  /*50500*/  STL [R1+0x17c0], R24 ;  /* 0x0017c01801007387 */ /* 0x000fe80000100800 */
[----:B------:R-:W2:Y:S01]  /*50510*/  LDL.LU R10, [R1+0x1854] ;  /* 0x00185400010a7983 */ /* 0x000ea20000300800 */
[----:B----4-:R-:W-:-:S05]  /*50520*/  IADD3 R0, P1, PT, R0, UR10, RZ ;  /* 0x0000000a00007c10 */ /* 0x010fca000ff3e0ff */
        /* <DEDUP_REMOVED lines=11> */
[----:B------:R-:W4:Y:S01]  /*505e0*/  LDL.LU R12, [R1+0x1848] ;  /* 0x00184800010c7983 */ /* 0x000f220000300800 */
[----:B------:R-:W-:-:S05]  /*505f0*/  IADD3.X R2, PT, PT, R2, UR6, RZ, P2, !PT ;  /* 0x0000000602027c10 */ /* 0x000fca00097fe4ff */
[----:B------:R0:W-:Y:S01]  /*50600*/  STL [R1+0x17bc], R2 ;  /* 0x0017bc0201007387 */ /* 0x0001e20000100800 */
[----:B------:R-:W-:-:S03]  /*50610*/  IADD3 R29, P2, PT, R29, UR10, RZ ;  /* 0x0000000a1d1d7c10 */ /* 0x000fc6000ff5e0ff */
[----:B0-----:R-:W4:Y:S04]  /*50620*/  LDL.LU R2, [R1+0x1884] ;  /* 0x0018840001027983 */ /* 0x001f280000300800 */
[----:B------:R-:W4:Y:S04]  /*50630*/  LDL.LU R23, [R1+0x184c] ;  /* 0x00184c0001177983 */ /* 0x000f280000300800 */
[----:B------:R-:W4:Y:S04]  /*50640*/  LDL.LU R22, [R1+0x18a4] ;  /* 0x0018a40001167983 */ /* 0x000f280000300800 */
[----:B------:R-:W4:Y:S04]  /*50650*/  LDL.LU R21, [R1+0x1850] ;  /* 0x0018500001157983 */ /* 0x000f280000300800 */
[----:B------:R0:W-:Y:S04]  /*50660*/  STL [R1+0x183c], R29 ;  /* 0x00183c1d01007387 */ /* 0x0001e80000100800 */
[----:B------:R-:W4:Y:S04]  /*50670*/  LDL.LU R20, [R1+0x18a0] ;  /* 0x0018a00001147983 */ /* 0x000f280000300800 */
[----:B------:R-:W4:Y:S04]  /*50680*/  LDL.LU R9, [R1+0x1860] ;  /* 0x0018600001097983 */ /* 0x000f280000300800 */
[----:B------:R-:W4:Y:S04]  /*50690*/  LDL.LU R8, [R1+0x189c] ;  /* 0x00189c0001087983 */ /* 0x000f280000300800 */
[----:B------:R-:W4:Y:S04]  /*506a0*/  LDL.LU R28, [R1+0x1864] ;  /* 0x00186400011c7983 */ /* 0x000f280000300800 */
[----:B------:R-:W4:Y:S04]  /*506b0*/  LDL.LU R24, [R1+0x18bc] ;  /* 0x0018bc0001187983 */ /* 0x000f280000300800 */
[----:B0-----:R-:W4:Y:S01]  /*506c0*/  LDL.LU R29, [R1+0x1868] ;  /* 0x00186800011d7983 */ /* 0x001f220000300800 */
[----:B---3--:R-:W-:-:S02]  /*506d0*/  IADD3.X R17, PT, PT, R17, UR6, RZ, P3, !PT ;  /* 0x0000000611117c10 */ /* 0x008fc40009ffe4ff */
[----:B------:R-:W-:-:S05]  /*506e0*/  IADD3 R25, P3, PT, R25, UR10, RZ ;  /* 0x0000000a19197c10 */ /* 0x000fca000ff7e0ff */
[----:B------:R0:W-:Y:S04]  /*506f0*/  STL [R1+0x185c], R25 ;  /* 0x00185c1901007387 */ /* 0x0001e80000100800 */
[----:B------:R-:W-:Y:S01]  /*50700*/  STL [R1+0x17b8], R17 ;  /* 0x0017b81101007387 */ /* 0x000fe20000100800 */
[----:B------:R-:W-:Y:S02]  /*50710*/  IADD3.X R3, PT, PT, R3, UR6, RZ, P4, !PT ;  /* 0x0000000603037c10 */ /* 0x000fe4000a7fe4ff */
[----:B------:R-:W-:Y:S02]  /*50720*/  IADD3 R18, P4, PT, R18, UR10, RZ ;  /* 0x0000000a12127c10 */ /* 0x000fe4000ff9e0ff */
[----:B------:R-:W-:Y:S01]  /*50730*/  IADD3.X R19, PT, PT, R19, UR6, RZ, P5, !PT ;  /* 0x0000000613137c10 */ /* 0x000fe2000affe4ff */
[----:B0-----:R-:W3:Y:S04]  /*50740*/  LDL.LU R25, [R1+0x18b8] ;  /* 0x0018b80001197983 */ /* 0x001ee80000300800 */
[----:B------:R0:W-:Y:S04]  /*50750*/  STL [R1+0x17b4], R3 ;  /* 0x0017b40301007387 */ /* 0x0001e80000100800 */
[----:B0-----:R-:W3:Y:S04]  /*50760*/  LDL.LU R3, [R1+0x1878] ;  /* 0x0018780001037983 */ /* 0x001ee80000300800 */
[----:B------:R-:W-:Y:S04]  /*50770*/  STL [R1+0x1858], R18 ;  /* 0x0018581201007387 */ /* 0x000fe80000100800 */
[----:B------:R-:W-:Y:S01]  /*50780*/  STL [R1+0x1818], R19 ;  /* 0x0018181301007387 */ /* 0x000fe20000100800 */
[----:B--2---:R-:W-:-:S05]  /*50790*/  IADD3 R10, P5, PT, R10, UR10, RZ ;  /* 0x0000000a0a0a7c10 */ /* 0x004fca000ffbe0ff */
[----:B------:R-:W-:Y:S01]  /*507a0*/  STL [R1+0x1854], R10 ;  /* 0x0018540a01007387 */ /* 0x000fe20000100800 */
[----:B----4-:R-:W-:Y:S02]  /*507b0*/  IADD3.X R11, PT, PT, R11, UR6, RZ, P6, !PT ;  /* 0x000000060b0b7c10 */ /* 0x010fe4000b7fe4ff */
[----:B------:R-:W-:Y:S02]  /*507c0*/  IADD3 R5, P6, PT, R5, UR10, RZ ;  /* 0x0000000a05057c10 */ /* 0x000fe4000ffde0ff */
        /* <DEDUP_REMOVED lines=8> */
[----:B------:R-:W-:-:S03]  /*50850*/  IADD3.X R26, PT, PT, R26, UR6, RZ, P2, !PT ;  /* 0x000000061a1a7c10 */ /* 0x000fc600097fe4ff */
[----:B------:R-:W-:Y:S04]  /*50860*/  STL [R1+0x1870], R7 ;  /* 0x0018700701007387 */ /* 0x000fe80000100800 */
[----:B------:R-:W-:Y:S04]  /*50870*/  STL [R1+0x1830], R14 ;  /* 0x0018300e01007387 */ /* 0x000fe80000100800 */
[----:B------:R-:W-:Y:S04]  /*50880*/  STL [R1+0x186c], R15 ;  /* 0x00186c0f01007387 */ /* 0x000fe80000100800 */
[----:B------:R0:W-:Y:S04]  /*50890*/  STL [R1+0x1838], R0 ;  /* 0x0018380001007387 */ /* 0x0001e80000100800 */
[----:B------:R-:W-:Y:S04]  /*508a0*/  STL [R1+0x1834], R26 ;  /* 0x0018341a01007387 */ /* 0x000fe80000100800 */
[----:B0-----:R-:W2:Y:S01]  /*508b0*/  LDL.LU R0, [R1+0x18b4] ;  /* 0x0018b40001007983 */ /* 0x001ea20000300800 */
[----:B------:R-:W-:-:S02]  /*508c0*/  IADD3 R27, P2, PT, R27, UR10, RZ ;  /* 0x0000000a1b1b7c10 */ /* 0x000fc4000ff5e0ff */
[----:B------:R-:W-:Y:S02]  /*508d0*/  IADD3.X R12, PT, PT, R12, UR6, RZ, P4, !PT ;  /* 0x000000060c0c7c10 */ /* 0x000fe4000a7fe4ff */
[----:B------:R-:W-:Y:S01]  /*508e0*/  IADD3 R13, P3, PT, R13, UR10, RZ ;  /* 0x0000000a0d0d7c10 */ /* 0x000fe2000ff7e0ff */
[----:B------:R-:W-:Y:S01]  /*508f0*/  STL [R1+0x188c], R27 ;  /* 0x00188c1b01007387 */ /* 0x000fe20000100800 */
[----:B------:R-:W-:Y:S02]  /*50900*/  IADD3 R2, P4, PT, R2, UR10, RZ ;  /* 0x0000000a02027c10 */ /* 0x000fe4000ff9e0ff */
[----:B------:R-:W-:Y:S02]  /*50910*/  IADD3.X R23, PT, PT, R23, UR6, RZ, P5, !PT ;  /* 0x0000000617177c10 */ /* 0x000fe4000affe4ff */
[----:B------:R-:W-:Y:S02]  /*50920*/  IADD3 R22, P5, PT, R22, UR10, RZ ;  /* 0x0000000a16167c10 */ /* 0x000fe4000ffbe0ff */
[----:B------:R-:W-:Y:S01]  /*50930*/  IADD3.X R21, PT, PT, R21, UR6, RZ, P6, !PT ;  /* 0x0000000615157c10 */ /* 0x000fe2000b7fe4ff */
[----:B------:R0:W-:Y:S04]  /*50940*/  STL [R1+0x1884], R2 ;  /* 0x0018840201007387 */ /* 0x0001e80000100800 */
[----:B------:R-:W-:Y:S01]  /*50950*/  STL [R1+0x1888], R13 ;  /* 0x0018880d01007387 */ /* 0x000fe20000100800 */
[----:B------:R-:W-:-:S02]  /*50960*/  IADD3 R20, P6, PT, R20, UR10, RZ ;  /* 0x0000000a14147c10 */ /* 0x000fc4000ffde0ff */
[----:B------:R-:W-:Y:S02]  /*50970*/  IADD3.X R9, PT, PT, R9, UR6, RZ, P0, !PT ;  /* 0x0000000609097c10 */ /* 0x000fe400087fe4ff */
[----:B------:R-:W-:Y:S02]  /*50980*/  IADD3 R8, P0, PT, R8, UR10, RZ ;  /* 0x0000000a08087c10 */ /* 0x000fe4000ff1e0ff */
[----:B------:R-:W-:Y:S01]  /*50990*/  IADD3.X R28, PT, PT, R28, UR6, RZ, P1, !PT ;  /* 0x000000061c1c7c10 */ /* 0x000fe20008ffe4ff */
[----:B0-----:R-:W4:Y:S04]  /*509a0*/  LDL.LU R2, [R1+0x187c] ;  /* 0x00187c0001027983 */ /* 0x001f280000300800 */
[----:B------:R-:W-:Y:S04]  /*509b0*/  STL [R1+0x1848], R12 ;  /* 0x0018480c01007387 */ /* 0x000fe80000100800 */
[----:B------:R-:W-:Y:S04]  /*509c0*/  STL [R1+0x184c], R23 ;  /* 0x00184c1701007387 */ /* 0x000fe80000100800 */
[----:B------:R-:W-:Y:S04]  /*509d0*/  STL [R1+0x18a4], R22 ;  /* 0x0018a41601007387 */ /* 0x000fe80000100800 */
[----:B------:R-:W-:Y:S04]  /*509e0*/  STL [R1+0x1850], R21 ;  /* 0x0018501501007387 */ /* 0x000fe80000100800 */
[----:B------:R-:W-:Y:S01]  /*509f0*/  STL [R1+0x18a0], R20 ;  /* 0x0018a01401007387 */ /* 0x000fe20000100800 */
[----:B------:R-:W-:-:S03]  /*50a00*/  IADD3 R24, P1, PT, R24, UR10, RZ ;  /* 0x0000000a18187c10 */ /* 0x000fc6000ff3e0ff */
[----:B------:R-:W-:Y:S04]  /*50a10*/  STL [R1+0x1860], R9 ;  /* 0x0018600901007387 */ /* 0x000fe80000100800 */
[----:B------:R-:W-:Y:S01]  /*50a20*/  STL [R1+0x189c], R8 ;  /* 0x00189c0801007387 */ /* 0x000fe20000100800 */
[----:B------:R-:W-:-:S03]  /*50a30*/  IADD3.X R29, PT, PT, R29, UR6, RZ, P2, !PT ;  /* 0x000000061d1d7c10 */ /* 0x000fc600097fe4ff */
[----:B------:R-:W4:Y:S04]  /*50a40*/  LDL.LU R17, [R1+0x18d4] ;  /* 0x0018d40001117983 */ /* 0x000f280000300800 */
[----:B------:R-:W-:Y:S04]  /*50a50*/  STL [R1+0x1864], R28 ;  /* 0x0018641c01007387 */ /* 0x000fe80000100800 */
[----:B------:R0:W-:Y:S04]  /*50a60*/  STL [R1+0x18bc], R24 ;  /* 0x0018bc1801007387 */ /* 0x0001e80000100800 */
[----:B0-----:R-:W4:Y:S04]  /*50a70*/  LDL.LU R24, [R1+0x1880] ;  /* 0x0018800001187983 */ /* 0x001f280000300800 */
[----:B------:R0:W-:Y:S04]  /*50a80*/  STL [R1+0x1868], R29 ;  /* 0x0018681d01007387 */ /* 0x0001e80000100800 */
[----:B0-----:R-:W4:Y:S01]  /*50a90*/  LDL.LU R29, [R1+0x18d0] ;  /* 0x0018d000011d7983 */ /* 0x001f220000300800 */
[----:B---3--:R-:W-:-:S03]  /*50aa0*/  IADD3 R25, P2, PT, R25, UR10, RZ ;  /* 0x0000000a19197c10 */ /* 0x008fc6000ff5e0ff */
[----:B------:R-:W3:Y:S04]  /*50ab0*/  LDL.LU R18, [R1+0x1890] ;  /* 0x0018900001127983 */ /* 0x000ee80000300800 */
[----:B------:R-:W3:Y:S01]  /*50ac0*/  LDL.LU R19, [R1+0x18cc] ;  /* 0x0018cc0001137983 */ /* 0x000ee20000300800 */
[----:B------:R-:W-:-:S03]  /*50ad0*/  IADD3.X R3, PT, PT, R3, UR6, RZ, P3, !PT ;  /* 0x0000000603037c10 */ /* 0x000fc60009ffe4ff */
[----:B------:R0:W-:Y:S04]  /*50ae0*/  STL [R1+0x18b8], R25 ;  /* 0x0018b81901007387 */ /* 0x0001e80000100800 */
[----:B------:R-:W3:Y:S04]  /*50af0*/  LDL.LU R10, [R1+0x1894] ;  /* 0x00189400010a7983 */ /* 0x000ee80000300800 */
[----:B------:R-:W-:Y:S04]  /*50b00*/  STL [R1+0x1878], R3 ;  /* 0x0018780301007387 */ /* 0x000fe80000100800 */
        /* <DEDUP_REMOVED lines=10> */
[----:B------:R-:W3:Y:S01]  /*50bb0*/  LDL.LU R12, [R1+0x1920] ;  /* 0x00192000010c7983 */ /* 0x000ee20000300800 */
[----:B--2---:R-:W-:-:S05]  /*50bc0*/  IADD3 R0, P3, PT, R0, UR10, RZ ;  /* 0x0000000a00007c10 */ /* 0x004fca000ff7e0ff */
[----:B------:R0:W-:Y:S04]  /*50bd0*/  STL [R1+0x18b4], R0 ;  /* 0x0018b40001007387 */ /* 0x0001e80000100800 */
[----:B0-----:R-:W2:Y:S04]  /*50be0*/  LDL.LU R0, [R1+0x18c4] ;  /* 0x0018c40001007983 */ /* 0x001ea80000300800 */
[----:B------:R-:W2:Y:S04]  /*50bf0*/  LDL.LU R23, [R1+0x1928] ;  /* 0x0019280001177983 */ /* 0x000ea80000300800 */
[----:B------:R-:W2:Y:S04]  /*50c00*/  LDL.LU R22, [R1+0x18c8] ;  /* 0x0018c80001167983 */ /* 0x000ea80000300800 */
[----:B------:R-:W2:Y:S01]  /*50c10*/  LDL.LU R21, [R1+0x1930] ;  /* 0x0019300001157983 */ /* 0x000ea20000300800 */
[----:B----4-:R-:W-:-:S05]  /*50c20*/  IADD3.X R2, PT, PT, R2, UR6, RZ, P4, !PT ;  /* 0x0000000602027c10 */ /* 0x010fca000a7fe4ff */
[----:B------:R0:W-:Y:S04]  /*50c30*/  STL [R1+0x187c], R2 ;  /* 0x00187c0201007387 */ /* 0x0001e80000100800 */
[----:B------:R-:W4:Y:S04]  /*50c40*/  LDL.LU R20, [R1+0x18d8] ;  /* 0x0018d80001147983 */ /* 0x000f280000300800 */
[----:B------:R-:W4:Y:S04]  /*50c50*/  LDL.LU R9, [R1+0x1938] ;  /* 0x0019380001097983 */ /* 0x000f280000300800 */
[----:B------:R-:W4:Y:S04]  /*50c60*/  LDL.LU R8, [R1+0x18dc] ;  /* 0x0018dc0001087983 */ /* 0x000f280000300800 */
[----:B------:R-:W4:Y:S04]  /*50c70*/  LDL.LU R28, [R1+0x1940] ;  /* 0x00194000011c7983 */ /* 0x000f280000300800 */
[----:B------:R-:W4:Y:S01]  /*50c80*/  LDL.LU R3, [R1+0x18ec] ;  /* 0x0018ec0001037983 */ /* 0x000f220000300800 */
[----:B------:R-:W-:-:S03]  /*50c90*/  IADD3 R17, P4, PT, R17, UR10, RZ ;  /* 0x0000000a11117c10 */ /* 0x000fc6000ff9e0ff */
[----:B0-----:R-:W4:Y:S01]  /*50ca0*/  LDL.LU R2, [R1+0x1948] ;  /* 0x0019480001027983 */ /* 0x001f220000300800 */
[----:B------:R-:W-:-:S05]  /*50cb0*/  IADD3.X R24, PT, PT, R24, UR6, RZ, P5, !PT ;  /* 0x0000000618187c10 */ /* 0x000fca000affe4ff */
[----:B------:R0:W-:Y:S04]  /*50cc0*/  STL [R1+0x1880], R24 ;  /* 0x0018801801007387 */ /* 0x0001e80000100800 */
[----:B------:R-:W-:Y:S01]  /*50cd0*/  STL [R1+0x18d4], R17 ;  /* 0x0018d41101007387 */ /* 0x000fe20000100800 */
[----:B------:R-:W-:-:S03]  /*50ce0*/  IADD3 R29, P5, PT, R29, UR10, RZ ;  /* 0x0000000a1d1d7c10 */ /* 0x000fc6000ffbe0ff */
[----:B0-----:R-:W4:Y:S04]  /*50cf0*/  LDL.LU R24, [R1+0x18f0] ;  /* 0x0018f00001187983 */ /* 0x001f280000300800 */
[----:B------:R0:W-:Y:S04]  /*50d00*/  STL [R1+0x18d0], R29 ;  /* 0x0018d01d01007387 */ /* 0x0001e80000100800 */
[----:B0-----:R-:W4:Y:S01]  /*50d10*/  LDL.LU R29, [R1+0x1950] ;  /* 0x00195000011d7983 */ /* 0x001f220000300800 */
[----:B---3--:R-:W-:Y:S02]  /*50d20*/  IADD3.X R18, PT, PT, R18, UR6, RZ, P6, !PT ;  /* 0x0000000612127c10 */ /* 0x008fe4000b7fe4ff */
        /* <DEDUP_REMOVED lines=20> */
[----:B------:R0:W-:Y:S01]  /*50e70*/  STL [R1+0x1918], R25 ;  /* 0x0019181901007387 */ /* 0x0001e20000100800 */
[----:B------:R-:W-:-:S03]  /*50e80*/  IADD3.X R13, PT, PT, R13, UR6, RZ, P5, !PT ;  /* 0x000000060d0d7c10 */ /* 0x000fc6000affe4ff */
[----:B------:R-:W-:Y:S04]  /*50e90*/  STL [R1+0x1910], R26 ;  /* 0x0019101a01007387 */ /* 0x000fe80000100800 */
[----:B0-----:R-:W3:Y:S04]  /*50ea0*/  LDL.LU R25, [R1+0x18f4] ;  /* 0x0018f40001197983 */ /* 0x001ee80000300800 */
[----:B------:R-:W-:Y:S01]  /*50eb0*/  STL [R1+0x18b0], R27 ;  /* 0x0018b01b01007387 */ /* 0x000fe20000100800 */
[----:B--2---:R-:W-:-:S05]  /*50ec0*/  IADD3.X R0, PT, PT, R0, UR6, RZ, P6, !PT ;  /* 0x0000000600007c10 */ /* 0x004fca000b7fe4ff */
[----:B------:R0:W-:Y:S04]  /*50ed0*/  STL [R1+0x18c4], R0 ;  /* 0x0018c40001007387 */ /* 0x0001e80000100800 */
[----:B------:R-:W-:Y:S04]  /*50ee0*/  STL [R1+0x18c0], R13 ;  /* 0x0018c00d01007387 */ /* 0x000fe80000100800 */
[----:B0-----:R-:W2:Y:S01]  /*50ef0*/  LDL.LU R0, [R1+0x1958] ;  /* 0x0019580001007983 */ /* 0x001ea20000300800 */
[----:B------:R-:W-:Y:S02]  /*50f00*/  IADD3 R12, P5, PT, R12, UR10, RZ ;  /* 0x0000000a0c0c7c10 */ /* 0x000fe4000ffbe0ff */
[----:B------:R-:W-:-:S02]  /*50f10*/  IADD3 R23, P6, PT, R23, UR10, RZ ;  /* 0x0000000a17177c10 */ /* 0x000fc4000ffde0ff */
[----:B------:R-:W-:Y:S02]  /*50f20*/  IADD3.X R22, PT, PT, R22, UR6, RZ, P0, !PT ;  /* 0x0000000616167c10 */ /* 0x000fe400087fe4ff */
[----:B------:R-:W-:Y:S01]  /*50f30*/  IADD3 R21, P0, PT, R21, UR10, RZ ;  /* 0x0000000a15157c10 */ /* 0x000fe2000ff1e0ff */
[----:B------:R-:W-:Y:S01]  /*50f40*/  STL [R1+0x1920], R12 ;  /* 0x0019200c01007387 */ /* 0x000fe20000100800 */
[----:B----4-:R-:W-:Y:S02]  /*50f50*/  IADD3.X R20, PT, PT, R20, UR6, RZ, P1, !PT ;  /* 0x0000000614147c10 */ /* 0x010fe40008ffe4ff */
[----:B------:R-:W-:Y:S01]  /*50f60*/  IADD3 R9, P1, PT, R9, UR10, RZ ;  /* 0x0000000a09097c10 */ /* 0x000fe2000ff3e0ff */
        /* <DEDUP_REMOVED lines=10> */
[----:B------:R-:W4:Y:S04]  /*51010*/  LDL.LU R17, [R1+0x18f8] ;  /* 0x0018f80001117983 */ /* 0x000f280000300800 */
[----:B------:R-:W-:Y:S04]  /*51020*/  STL [R1+0x1940], R28 ;  /* 0x0019401c01007387 */ /* 0x000fe80000100800 */
[----:B------:R0:W-:Y:S04]  /*51030*/  STL [R1+0x18ec], R3 ;  /* 0x0018ec0301007387 */ /* 0x0001e80000100800 */
[----:B0-----:R-:W4:Y:S04]  /*51040*/  LDL.LU R3, [R1+0x1960] ;  /* 0x0019600001037983 */ /* 0x001f280000300800 */
[----:B------:R0:W-:Y:S01]  /*51050*/  STL [R1+0x1948], R2 ;  /* 0x0019480201007387 */ /* 0x0001e20000100800 */
[----:B------:R-:W-:-:S03]  /*51060*/  IADD3.X R24, PT, PT, R24, UR6, RZ, P4, !PT ;  /* 0x0000000618187c10 */ /* 0x000fc6000a7fe4ff */
[----:B0-----:R-:W4:Y:S04]  /*51070*/  LDL.LU R2, [R1+0x18fc] ;  /* 0x0018fc0001027983 */ /* 0x001f280000300800 */
[----:B------:R-:W4:Y:S04]  /*51080*/  LDL.LU R18, [R1+0x1968] ;  /* 0x0019680001127983 */ /* 0x000f280000300800 */
[----:B------:R-:W4:Y:S04]  /*51090*/  LDL.LU R19, [R1+0x1904] ;  /* 0x0019040001137983 */ /* 0x000f280000300800 */
[----:B------:R0:W-:Y:S04]  /*510a0*/  STL [R1+0x18f0], R24 ;  /* 0x0018f01801007387 */ /* 0x0001e80000100800 */
[----:B------:R-:W4:Y:S01]  /*510b0*/  LDL.LU R10, [R1+0x1970] ;  /* 0x00197000010a7983 */ /* 0x000f220000300800 */
[----:B------:R-:W-:-:S05]  /*510c0*/  IADD3 R29, P4, PT, R29, UR10, RZ ;  /* 0x0000000a1d1d7c10 */ /* 0x000fca000ff9e0ff */
        /* <DEDUP_REMOVED lines=13> */
[----:B---3--:R-:W-:-:S05]  /*511a0*/  IADD3.X R25, PT, PT, R25, UR6, RZ, P5, !PT ;  /* 0x0000000619197c10 */ /* 0x008fca000affe4ff */
[----:B------:R3:W-:Y:S04]  /*511b0*/  STL [R1+0x18f4], R25 ;  /* 0x0018f41901007387 */ /* 0x0007e80000100800 */
[----:B------:R-:W4:Y:S04]  /*511c0*/  LDL.LU R21, [R1+0x193c] ;  /* 0x00193c0001157983 */ /* 0x000f280000300800 */
[----:B------:R-:W4:Y:S04]  /*511d0*/  LDL.LU R20, [R1+0x197c] ;  /* 0x00197c0001147983 */ /* 0x000f280000300800 */
[----:B------:R-:W4:Y:S01]  /*511e0*/  LDL.LU R9, [R1+0x1944] ;  /* 0x0019440001097983 */ /* 0x000f220000300800 */
[----:B--2---:R-:W-:-:S05]  /*511f0*/  IADD3 R0, P5, PT, R0, UR10, RZ ;  /* 0x0000000a00007c10 */ /* 0x004fca000ffbe0ff */
[----:B------:R2:W-:Y:S04]  /*51200*/  STL [R1+0x1958], R0 ;  /* 0x0019580001007387 */ /* 0x0005e80000100800 */
[----:B------:R-:W4:Y:S04]  /*51210*/  LDL.LU R8, [R1+0x16ec] ;  /* 0x0016ec0001087983 */ /* 0x000f280000300800 */
[----:B------:R-:W4:Y:S04]  /*51220*/  LDL.LU R28, [R1+0x194c] ;  /* 0x00194c00011c7983 */ /* 0x000f280000300800 */
[----:B0-----:R-:W4:Y:S04]  /*51230*/  LDL.LU R24, [R1+0x16e4] ;  /* 0x0016e40001187983 */ /* 0x001f280000300800 */
[----:B-1----:R-:W4:Y:S04]  /*51240*/  LDL.LU R29, [R1+0x1954] ;  /* 0x00195400011d7983 */ /* 0x002f280000300800 */
[----:B---3--:R-:W3:Y:S04]  /*51250*/  LDL.LU R25, [R1+0x16dc] ;  /* 0x0016dc0001197983 */ /* 0x008ee80000300800 */
[----:B--2---:R-:W2:Y:S01]  /*51260*/  LDL.LU R0, [R1+0x195c] ;  /* 0x00195c0001007983 */ /* 0x004ea20000300800 */
[----:B----4-:R-:W-:-:S02]  /*51270*/  IADD3.X R17, PT, PT, R17, UR6, RZ, P6, !PT ;  /* 0x0000000611117c10 */ /* 0x010fc4000b7fe4ff */
[----:B------:R-:W-:-:S05]  /*51280*/  IADD3 R3, P6, PT, R3, UR10, RZ ;  /* 0x0000000a03037c10 */ /* 0x000fca000ffde0ff */
[----:B------:R0:W-:Y:S04]  /*51290*/  STL [R1+0x1960], R3 ;  /* 0x0019600301007387 */ /* 0x0001e80000100800 */
[----:B------:R-:W-:Y:S01]  /*512a0*/  STL [R1+0x18f8], R17 ;  /* 0x0018f81101007387 */ /* 0x000fe20000100800 */
[----:B------:R-:W-:Y:S02]  /*512b0*/  IADD3.X R2, PT, PT, R2, UR6, RZ, P0, !PT ;  /* 0x0000000602027c10 */ /* 0x000fe400087fe4ff */
[----:B------:R-:W-:Y:S02]  /*512c0*/  IADD3 R18, P0, PT, R18, UR10, RZ ;  /* 0x0000000a12127c10 */ /* 0x000fe4000ff1e0ff */
[----:B------:R-:W-:Y:S01]  /*512d0*/  IADD3.X R19, PT, PT, R19, UR6, RZ, P1, !PT ;  /* 0x0000000613137c10 */ /* 0x000fe20008ffe4ff */
[----:B0-----:R-:W4:Y:S01]  /*512e0*/  LDL.LU R3, [R1+0x16d4] ;  /* 0x0016d40001037983 */ /* 0x001f220000300800 */
[----:B------:R-:W-:-:S03]  /*512f0*/  IADD3 R10, P1, PT, R10, UR10, RZ ;  /* 0x0000000a0a0a7c10 */ /* 0x000fc6000ff3e0ff */
[----:B------:R0:W-:Y:S01]  /*51300*/  STL [R1+0x18fc], R2 ;  /* 0x0018fc0201007387 */ /* 0x0001e20000100800 */
[----:B------:R-:W-:Y:S02]  /*51310*/  IADD3.X R11, PT, PT, R11, UR6, RZ, P2, !PT ;  /* 0x000000060b0b7c10 */ /* 0x000fe400097fe4ff */
[----:B------:R-:W-:Y:S02]  /*51320*/  IADD3 R5, P2, PT, R5, UR10, RZ ;  /* 0x0000000a05057c10 */ /* 0x000fe4000ff5e0ff */
[----:B------:R-:W-:Y:S01]  /*51330*/  IADD3.X R6, PT, PT, R6, UR6, RZ, P3, !PT ;  /* 0x0000000606067c10 */ /* 0x000fe20009ffe4ff */
[----:B0-----:R-:W4:Y:S04]  /*51340*/  LDL.LU R2, [R1+0x1964] ;  /* 0x0019640001027983 */ /* 0x001f280000300800 */
[----:B------:R-:W-:Y:S04]  /*51350*/  STL [R1+0x1968], R18 ;  /* 0x0019681201007387 */ /* 0x000fe80000100800 */
[----:B------:R-:W-:Y:S01]  /*51360*/  STL [R1+0x1904], R19 ;  /* 0x0019041301007387 */ /* 0x000fe20000100800 */
[----:B------:R-:W-:-:S03]  /*51370*/  IADD3 R7, P3, PT, R7, UR10, RZ ;  /* 0x0000000a07077c10 */ /* 0x000fc6000ff7e0ff */
[----:B------:R-:W-:Y:S01]  /*51380*/  STL [R1+0x1970], R10 ;  /* 0x0019700a01007387 */ /* 0x000fe20000100800 */
[----:B------:R-:W-:-:S03]  /*51390*/  IADD3.X R14, PT, PT, R14, UR6, RZ, P4, !PT ;  /* 0x000000060e0e7c10 */ /* 0x000fc6000a7fe4ff */
[----:B------:R-:W-:Y:S01]  /*513a0*/  STL [R1+0x190c], R11 ;  /* 0x00190c0b01007387 */ /* 0x000fe20000100800 */
[----:B------:R-:W-:-:S03]  /*513b0*/  IADD3 R15, P4, PT, R15, UR10, RZ ;  /* 0x0000000a0f0f7c10 */ /* 0x000fc6000ff9e0ff */
[----:B------:R-:W-:Y:S01]  /*513c0*/  STL [R1+0x1978], R5 ;  /* 0x0019780501007387 */ /* 0x000fe20000100800 */
[----:B------:R-:W-:-:S03]  /*513d0*/  IADD3.X R22, PT, PT, R22, UR6, RZ, P6, !PT ;  /* 0x0000000616167c10 */ /* 0x000fc6000b7fe4ff */
[----:B------:R-:W-:Y:S04]  /*513e0*/  STL [R1+0x1914], R6 ;  /* 0x0019140601007387 */ /* 0x000fe80000100800 */
[----:B------:R-:W-:Y:S04]  /*513f0*/  STL [R1+0x1990], R7 ;  /* 0x0019900701007387 */ /* 0x000fe80000100800 */
[----:B------:R-:W-:Y:S04]  /*51400*/  STL [R1+0x191c], R14 ;  /* 0x00191c0e01007387 */ /* 0x000fe80000100800 */
[----:B------:R-:W-:Y:S04]  /*51410*/  STL [R1+0x198c], R15 ;  /* 0x00198c0f01007387 */ /* 0x000fe80000100800 */
[----:B------:R0:W-:Y:S02]  /*51420*/  STL [R1+0x192c], R22 ;  /* 0x00192c1601007387 */ /* 0x0001e40000100800 */
[----:B0-----:R-:W0:Y:S01]  /*51430*/  LDC R22, c[0x0][0x3ac] ;  /* 0x0000eb00ff167b82 */ /* 0x001e220000000800 */
[----:B------:R-:W-:-:S02]  /*51440*/  IADD3.X R26, PT, PT, R26, UR6, RZ, P5, !PT ;  /* 0x000000061a1a7c10 */ /* 0x000fc4000affe4ff */
[----:B------:R-:W-:Y:S02]  /*51450*/  IADD3 R27, P5, PT, R27, UR10, RZ ;  /* 0x0000000a1b1b7c10 */ /* 0x000fe4000ffbe0ff */
[----:B------:R-:W-:Y:S02]  /*51460*/  IADD3 R13, P6, PT, R13, UR10, RZ ;  /* 0x0000000a0d0d7c10 */ /* 0x000fe4000ffde0ff */
[----:B------:R-:W-:Y:S02]  /*51470*/  IADD3.X R12, PT, PT, R12, UR6, RZ, P0, !PT ;  /* 0x000000060c0c7c10 */ /* 0x000fe400087fe4ff */
[----:B------:R-:W-:Y:S01]  /*51480*/  IADD3 R23, P0, PT, R23, UR10, RZ ;  /* 0x0000000a17177c10 */ /* 0x000fe2000ff1e0ff */
[----:B------:R-:W-:Y:S01]  /*51490*/  STL [R1+0x1924], R26 ;  /* 0x0019241a01007387 */ /* 0x000fe20000100800 */
[----:B------:R-:W-:-:S03]  /*514a0*/  IADD3.X R21, PT, PT, R21, UR6, RZ, P1, !PT ;  /* 0x0000000615157c10 */ /* 0x000fc60008ffe4ff */
[----:B------:R-:W-:Y:S01]  /*514b0*/  STL [R1+0x1988], R27 ;  /* 0x0019881b01007387 */ /* 0x000fe20000100800 */
[----:B------:R-:W-:-:S03]  /*514c0*/  IADD3 R20, P1, PT, R20, UR10, RZ ;  /* 0x0000000a14147c10 */ /* 0x000fc6000ff3e0ff */
[----:B------:R-:W-:Y:S01]  /*514d0*/  STL [R1+0x1984], R13 ;  /* 0x0019840d01007387 */ /* 0x000fe20000100800 */
[----:B------:R-:W-:-:S03]  /*514e0*/  IADD3.X R9, PT, PT, R9, UR6, RZ, P2, !PT ;  /* 0x0000000609097c10 */ /* 0x000fc600097fe4ff */
[----:B------:R-:W-:Y:S04]  /*514f0*/  STL [R1+0x1934], R12 ;  /* 0x0019340c01007387 */ /* 0x000fe80000100800 */
[----:B------:R-:W-:Y:S01]  /*51500*/  STL [R1+0x1980], R23 ;  /* 0x0019801701007387 */ /* 0x000fe20000100800 */
[----:B0-----:R-:W-:-:S04]  /*51510*/  IMAD.SHL.U32 R16, R22, 0x80, RZ ;  /* 0x0000008016107824 */ /* 0x001fc800078e00ff */
[----:B------:R-:W-:Y:S01]  /*51520*/  IMAD.SHL.U32 R16, R16, 0x2, RZ ;  /* 0x0000000210107824 */ /* 0x000fe200078e00ff */
[----:B------:R-:W-:Y:S04]  /*51530*/  STL [R1+0x193c], R21 ;  /* 0x00193c1501007387 */ /* 0x000fe80000100800 */
[----:B------:R-:W-:Y:S04]  /*51540*/  STL [R1+0x197c], R20 ;  /* 0x00197c1401007387 */ /* 0x000fe80000100800 */
[----:B------:R-:W-:Y:S01]  /*51550*/  STL [R1+0x1944], R9 ;  /* 0x0019440901007387 */ /* 0x000fe20000100800 */
[----:B------:R-:W-:-:S02]  /*51560*/  IADD3 R8, P2, PT, R8, R16, RZ ;  /* 0x0000001008087210 */ /* 0x000fc40007f5e0ff */
[----:B------:R-:W-:Y:S02]  /*51570*/  IADD3.X R28, PT, PT, R28, UR6, RZ, P3, !PT ;  /* 0x000000061c1c7c10 */ /* 0x000fe40009ffe4ff */
[----:B------:R-:W-:Y:S02]  /*51580*/  IADD3 R24, P3, PT, R24, R16, RZ ;  /* 0x0000001018187210 */ /* 0x000fe40007f7e0ff */
[----:B------:R-:W-:Y:S01]  /*51590*/  IADD3.X R29, PT, PT, R29, UR6, RZ, P4, !PT ;  /* 0x000000061d1d7c10 */ /* 0x000fe2000a7fe4ff */
[----:B------:R-:W-:Y:S04]  /*515a0*/  STL [R1+0x16ec], R8 ;  /* 0x0016ec0801007387 */ /* 0x000fe80000100800 */
[----:B------:R-:W-:Y:S01]  /*515b0*/  STL [R1+0x194c], R28 ;  /* 0x00194c1c01007387 */ /* 0x000fe20000100800 */
[----:B--2---:R-:W-:-:S03]  /*515c0*/  IADD3.X R0, PT, PT, R0, UR6, RZ, P5, !PT ;  /* 0x0000000600007c10 */ /* 0x004fc6000affe4ff */
[----:B------:R-:W-:Y:S04]  /*515d0*/  STL [R1+0x16e4], R24 ;  /* 0x0016e41801007387 */ /* 0x000fe80000100800 */
[----:B------:R0:W-:Y:S04]  /*515e0*/  STL [R1+0x195c], R0 ;  /* 0x00195c0001007387 */ /* 0x0001e80000100800 */
[----:B------:R-:W-:Y:S04]  /*515f0*/  STL [R1+0x1954], R29 ;  /* 0x0019541d01007387 */ /* 0x000fe80000100800 */
[----:B0-----:R-:W2:Y:S01]  /*51600*/  LDL.LU R0, [R1+0x196c] ;  /* 0x00196c0001007983 */ /* 0x001ea20000300800 */
[----:B---3--:R-:W-:-:S05]  /*51610*/  IADD3 R25, P4, PT, R25, R16, RZ ;  /* 0x0000001019197210 */ /* 0x008fca0007f9e0ff */
[----:B------:R-:W-:Y:S01]  /*51620*/  STL [R1+0x16dc], R25 ;  /* 0x0016dc1901007387 */ /* 0x000fe20000100800 */
[----:B----4-:R-:W-:-:S03]  /*51630*/  IADD3 R3, P5, PT, R3, R16, RZ ;  /* 0x0000001003037210 */ /* 0x010fc60007fbe0ff */
[----:B--2---:R0:W-:Y:S04]  /*51640*/  STL [R1+0x1d00], R0 ;  /* 0x001d000001007387 */ /* 0x0041e80000100800 */
[----:B0-----:R-:W2:Y:S01]  /*51650*/  LDL.LU R0, [R1+0x16cc] ;  /* 0x0016cc0001007983 */ /* 0x001ea20000300800 */
[----:B------:R-:W-:-:S03]  /*51660*/  IADD3.X R2, PT, PT, R2, UR6, RZ, P6, !PT ;  /* 0x0000000602027c10 */ /* 0x000fc6000b7fe4ff */
[----:B------:R-:W3:Y:S04]  /*51670*/  LDL.LU R4, [R1+0x16bc] ;  /* 0x0016bc0001047983 */ /* 0x000ee80000300800 */
[----:B------:R-:W4:Y:S04]  /*51680*/  LDL.LU R17, [R1+0x16e8] ;  /* 0x0016e80001117983 */ /* 0x000f280000300800 */
[----:B------:R0:W-:Y:S04]  /*51690*/  STL [R1+0x16d4], R3 ;  /* 0x0016d40301007387 */ /* 0x0001e80000100800 */
        /* <DEDUP_REMOVED lines=25> */
[----:B-1----:R-:W3:Y:S01]  /*51830*/  LDL.LU R2, [R1+0x1654] ;  /* 0x0016540001027983 */ /* 0x002ee20000300800 */
[----:B--2---:R-:W-:-:S05]  /*51840*/  IADD3 R0, P6, PT, R0, R16, RZ ;  /* 0x0000001000007210 */ /* 0x004fca0007fde0ff */
[----:B------:R0:W-:Y:S04]  /*51850*/  STL [R1+0x16cc], R0 ;  /* 0x0016cc0001007387 */ /* 0x0001e80000100800 */
[----:B0-----:R-:W2:Y:S02]  /*51860*/  LDL.LU R0, [R1+0x1d00] ;  /* 0x001d000001007983 */ /* 0x001ea40000300800 */
[----:B--2---:R-:W-:-:S05]  /*51870*/  IADD3.X R0, PT, PT, R0, UR6, RZ, P0, !PT ;  /* 0x0000000600007c10 */ /* 0x004fca00087fe4ff */
[----:B------:R0:W-:Y:S04]  /*51880*/  STL [R1+0x196c], R0 ;  /* 0x00196c0001007387 */ /* 0x0001e80000100800 */
[----:B0-----:R-:W2:Y:S02]  /*51890*/  LDL.LU R0, [R1+0x1cfc] ;  /* 0x001cfc0001007983 */ /* 0x001ea40000300800 */
[----:B--2---:R-:W-:-:S05]  /*518a0*/  IADD3 R0, P0, PT, R0, R16, RZ ;  /* 0x0000001000007210 */ /* 0x004fca0007f1e0ff */
[----:B------:R0:W-:Y:S04]  /*518b0*/  STL [R1+0x16c4], R0 ;  /* 0x0016c40001007387 */ /* 0x0001e80000100800 */
[----:B0-----:R-:W2:Y:S02]  /*518c0*/  LDL.LU R0, [R1+0x1cf8] ;  /* 0x001cf80001007983 */ /* 0x001ea40000300800 */
[----:B--2---:R-:W-:-:S05]  /*518d0*/  IADD3.X R0, PT, PT, R0, UR6, RZ, P1, !PT ;  /* 0x0000000600007c10 */ /* 0x004fca0008ffe4ff */
[----:B------:R0:W-:Y:S04]  /*518e0*/  STL [R1+0x1974], R0 ;  /* 0x0019740001007387 */ /* 0x0001e80000100800 */
[----:B0-----:R-:W4:Y:S01]  /*518f0*/  LDL.LU R0, [R1+0x1cf4] ;  /* 0x001cf40001007983 */ /* 0x001f220000300800 */
[----:B---3--:R-:W-:-:S05]  /*51900*/  IADD3 R4, P1, PT, R4, R16, RZ ;  /* 0x0000001004047210 */ /* 0x008fca0007f3e0ff */
[----:B------:R-:W-:Y:S01]  /*51910*/  STL [R1+0x16bc], R4 ;  /* 0x0016bc0401007387 */ /* 0x000fe20000100800 */
[--C-:B----4-:R-:W-:Y:S01]  /*51920*/  IMAD.X R17, R17, 0x1, R0.reuse, P2 ;  /* 0x0000000111117824 */ /* 0x110fe200010e0600 */
[-C--:B------:R-:W-:Y:S01]  /*51930*/  IADD3 R18, P2, PT, R18, R16.reuse, RZ ;  /* 0x0000001012127210 */ /* 0x080fe20007f5e0ff */
[--C-:B------:R-:W-:Y:S01]  /*51940*/  IMAD.X R19, R19, 0x1, R0.reuse, P3 ;  /* 0x0000000113137824 */ /* 0x100fe200018e0600 */
[-C--:B------:R-:W-:Y:S01]  /*51950*/  IADD3 R10, P3, PT, R10, R16.reuse, RZ ;  /* 0x000000100a0a7210 */ /* 0x080fe20007f7e0ff */
[----:B------:R-:W-:Y:S01]  /*51960*/  IMAD.X R11, R11, 0x1, R0, P4 ;  /* 0x000000010b0b7824 */ /* 0x000fe200020e0600 */
[----:B------:R-:W-:Y:S01]  /*51970*/  STL [R1+0x16e8], R17 ;  /* 0x0016e81101007387 */ /* 0x000fe20000100800 */
[----:B------:R-:W-:-:S03]  /*51980*/  IADD3 R5, P4, PT, R5, R16, RZ ;  /* 0x0000001005057210 */ /* 0x000fc60007f9e0ff */
[----:B------:R-:W-:Y:S01]  /*51990*/  STL [R1+0x16b4], R18 ;  /* 0x0016b41201007387 */ /* 0x000fe20000100800 */
[----:B------:R-:W-:-:S03]  /*519a0*/  IMAD.X R6, R6, 0x1, R0, P5 ;  /* 0x0000000106067824 */ /* 0x000fc600028e0600 */
        /* <DEDUP_REMOVED lines=32> */
[----:B------:R-:W-:Y:S04]  /*51bb0*/  STL [R1+0x16a0], R9 ;  /* 0x0016a00901007387 */ /* 0x000fe80000100800 */
[----:B------:R-:W-:Y:S01]  /*51bc0*/  STL [R1+0x166c], R8 ;  /* 0x00166c0801007387 */ /* 0x000fe20000100800 */
[----:B------:R-:W-:-:S03]  /*51bd0*/  IADD3 R25, P6, PT, R25, R16, RZ ;  /* 0x0000001019197210 */ /* 0x000fc60007fde0ff */
[----:B------:R-:W-:Y:S01]  /*51be0*/  STL [R1+0x1698], R28 ;  /* 0x0016981c01007387 */ /* 0x000fe20000100800 */
[----:B------:R-:W-:-:S03]  /*51bf0*/  IMAD.X R3, R3, 0x1, R0, P0 ;  /* 0x0000000103037824 */ /* 0x000fc600000e0600 */
[----:B------:R-:W-:Y:S04]  /*51c00*/  STL [R1+0x1664], R24 ;  /* 0x0016641801007387 */ /* 0x000fe80000100800 */
[----:B------:R-:W-:Y:S04]  /*51c10*/  STL [R1+0x1690], R29 ;  /* 0x0016901d01007387 */ /* 0x000fe80000100800 */
[----:B------:R0:W-:Y:S01]  /*51c20*/  STL [R1+0x1cf0], R16 ;  /* 0x001cf01001007387 */ /* 0x0001e20000100800 */
[----:B------:R-:W-:-:S03]  /*51c30*/  IADD3 R2, P0, PT, R2, R16, RZ ;  /* 0x0000001002027210 */ /* 0x000fc60007f1e0ff */
[----:B------:R-:W-:Y:S04]  /*51c40*/  STL [R1+0x165c], R25 ;  /* 0x00165c1901007387 */ /* 0x000fe80000100800 */
[----:B0-----:R-:W2:Y:S04]  /*51c50*/  LDL.LU R16, [R1+0x1680] ;  /* 0x0016800001107983 */ /* 0x001ea80000300800 */
[----:B------:R-:W-:Y:S04]  /*51c60*/  STL [R1+0x1688], R3 ;  /* 0x0016880301007387 */ /* 0x000fe80000100800 */
[----:B------:R-:W3:Y:S04]  /*51c70*/  LDL.LU R4, [R1+0x1670] ;  /* 0x0016700001047983 */ /* 0x000ee80000300800 */
[----:B------:R-:W-:Y:S04]  /*51c80*/  STL [R1+0x1654], R2 ;  /* 0x0016540201007387 */ /* 0x000fe80000100800 */
[----:B---3--:R0:W-:Y:S04]  /*51c90*/  STL [R1+0x1ce4], R4 ;  /* 0x001ce40401007387 */ /* 0x0081e80000100800 */
[----:B0-----:R-:W3:Y:S04]  /*51ca0*/  LDL.LU R4, [R1+0x1644] ;  /* 0x0016440001047983 */ /* 0x001ee80000300800 */
[----:B---3--:R0:W-:Y:S04]  /*51cb0*/  STL [R1+0x1ce8], R4 ;  /* 0x001ce80401007387 */ /* 0x0081e80000100800 */
[----:B0-----:R-:W3:Y:S01]  /*51cc0*/  LDL.LU R4, [R1+0x1678] ;  /* 0x0016780001047983 */ /* 0x001ee20000300800 */
[----:B--2---:R-:W-:-:S03]  /*51cd0*/  IMAD.X R16, R16, 0x1, R0, P1 ;  /* 0x0000000110107824 */ /* 0x004fc600008e0600 */
[----:B---3--:R0:W-:Y:S04]  /*51ce0*/  STL [R1+0x1cec], R4 ;  /* 0x001cec0401007387 */ /* 0x0081e80000100800 */
        /* <DEDUP_REMOVED lines=28> */
[----:B0-----:R-:W2:Y:S02]  /*51eb0*/  LDL.LU R16, [R1+0x1cf0] ;  /* 0x001cf00001107983 */ /* 0x001ea40000300800 */
[----:B--2---:R-:W-:-:S05]  /*51ec0*/  IADD3 R4, P1, PT, R4, R16, RZ ;  /* 0x0000001004047210 */ /* 0x004fca0007f3e0ff */
[----:B------:R0:W-:Y:S04]  /*51ed0*/  STL [R1+0x164c], R4 ;  /* 0x00164c0401007387 */ /* 0x0001e80000100800 */
[----:B0-----:R-:W2:Y:S02]  /*51ee0*/  LDL.LU R4, [R1+0x1cec] ;  /* 0x001cec0001047983 */ /* 0x001ea40000300800 */
[----:B--2---:R-:W-:-:S05]  /*51ef0*/  IMAD.X R4, R4, 0x1, R0, P2 ;  /* 0x0000000104047824 */ /* 0x004fca00010e0600 */
[----:B------:R0:W-:Y:S04]  /*51f00*/  STL [R1+0x1678], R4 ;  /* 0x0016780401007387 */ /* 0x0001e80000100800 */
[----:B0-----:R-:W2:Y:S02]  /*51f10*/  LDL.LU R4, [R1+0x1ce8] ;  /* 0x001ce80001047983 */ /* 0x001ea40000300800 */
[----:B--2---:R-:W-:-:S05]  /*51f20*/  IADD3 R4, P2, PT, R4, R16, RZ ;  /* 0x0000001004047210 */ /* 0x004fca0007f5e0ff */
[----:B------:R0:W-:Y:S04]  /*51f30*/  STL [R1+0x1644], R4 ;  /* 0x0016440401007387 */ /* 0x0001e80000100800 */
[----:B0-----:R-:W2:Y:S01]  /*51f40*/  LDL.LU R4, [R1+0x1ce4] ;  /* 0x001ce40001047983 */ /* 0x001ea20000300800 */
[--C-:B----4-:R-:W-:Y:S01]  /*51f50*/  IMAD.X R18, R18, 0x1, R0.reuse, P4 ;  /* 0x0000000112127824 */ /* 0x110fe200020e0600 */
[-C--:B------:R-:W-:Y:S01]  /*51f60*/  IADD3 R19, P4, PT, R19, R16.reuse, RZ ;  /* 0x0000001013137210 */ /* 0x080fe20007f9e0ff */
[--C-:B------:R-:W-:Y:S01]  /*51f70*/  IMAD.X R10, R10, 0x1, R0.reuse, P5 ;  /* 0x000000010a0a7824 */ /* 0x100fe200028e0600 */
        /* <DEDUP_REMOVED lines=18> */
[----:B------:R-:W-:Y:S01]  /*520a0*/  IADD3 R3, P1, PT, R3, R16, RZ ;  /* 0x0000001003037210 */ /* 0x000fe20007f3e0ff */
[----:B------:R-:W-:-:S02]  /*520b0*/  IMAD.X R2, R2, 0x1, R0, P2 ;  /* 0x0000000102027824 */ /* 0x000fc400010e0600 */
[----:B--2---:R-:W-:Y:S01]  /*520c0*/  IMAD.X R4, R4, 0x1, R0, P3 ;  /* 0x0000000104047824 */ /* 0x004fe200018e0600 */
[----:B---3--:R-:W-:-:S04]  /*520d0*/  IADD3 R17, P3, PT, R17, R16, RZ ;  /* 0x0000001011117210 */ /* 0x008fc80007f7e0ff */
        /* <DEDUP_REMOVED lines=10> */
[----:B------:R-:W-:-:S03]  /*52180*/  IMAD.X R12, R12, 0x1, R0, P3 ;  /* 0x000000010c0c7824 */ /* 0x000fc600018e0600 */
[----:B------:R-:W-:Y:S01]  /*52190*/  STL [R1+0x1648], R15 ;  /* 0x0016480f01007387 */ /* 0x000fe20000100800 */
[----:B------:R-:W-:-:S03]  /*521a0*/  IADD3 R23, P3, PT, R23, R16, RZ ;  /* 0x0000001017177210 */ /* 0x000fc60007f7e0ff */
        /* <DEDUP_REMOVED lines=23> */
[----:B--2---:R-:W-:-:S03]  /*52320*/  IADD3 R0, P2, PT, R0, R16, RZ ;  /* 0x0000001000007210 */ /* 0x004fc60007f5e0ff */
        /* <DEDUP_REMOVED lines=30> */
[----:B--2---:R-:W-:-:S05]  /*52510*/  IMAD.X R4, R4, 0x1, R0, P3 ;  /* 0x0000000104047824 */ /* 0x004fca00018e0600 */
[----:B------:R0:W-:Y:S04]  /*52520*/  STL [R1+0x1600], R4 ;  /* 0x0016000401007387 */ /* 0x0001e80000100800 */
[----:B0-----:R-:W2:Y:S02]  /*52530*/  LDL.LU R4, [R1+0x1cdc] ;  /* 0x001cdc0001047983 */ /* 0x001ea40000300800 */
[----:B--2---:R-:W-:-:S05]  /*52540*/  IADD3 R4, P3, PT, R4, R16, RZ ;  /* 0x0000001004047210 */ /* 0x004fca0007f7e0ff */
[----:B------:R0:W-:Y:S04]  /*52550*/  STL [R1+0x15cc], R4 ;  /* 0x0015cc0401007387 */ /* 0x0001e80000100800 */
[----:B0-----:R-:W2:Y:S02]  /*52560*/  LDL.LU R4, [R1+0x1cd8] ;  /* 0x001cd80001047983 */ /* 0x001ea40000300800 */
[----:B--2---:R-:W-:-:S05]  /*52570*/  IMAD.X R4, R4, 0x1, R0, P4 ;  /* 0x0000000104047824 */ /* 0x004fca00020e0600 */
[----:B------:R0:W-:Y:S04]  /*52580*/  STL [R1+0x15f8], R4 ;  /* 0x0015f80401007387 */ /* 0x0001e80000100800 */
[----:B0-----:R-:W2:Y:S01]  /*52590*/  LDL.LU R4, [R1+0x1cd4] ;  /* 0x001cd40001047983 */ /* 0x001ea20000300800 */
[--C-:B---3--:R-:W-:Y:S01]  /*525a0*/  IMAD.X R17, R17, 0x1, R0.reuse, P5 ;  /* 0x0000000111117824 */ /* 0x108fe200028e0600 */
[-C--:B----4-:R-:W-:Y:S01]  /*525b0*/  IADD3 R18, P5, PT, R18, R16.reuse, RZ ;  /* 0x0000001012127210 */ /* 0x090fe20007fbe0ff */
        /* <DEDUP_REMOVED lines=20> */
[----:B------:R-:W-:Y:S01]  /*52700*/  IMAD.X R3, R3, 0x1, R0, P3 ;  /* 0x0000000103037824 */ /* 0x000fe200018e0600 */
[----:B------:R-:W-:-:S02]  /*52710*/  IADD3 R2, P3, PT, R2, R16, RZ ;  /* 0x0000001002027210 */ /* 0x000fc40007f7e0ff */
[----:B--2---:R-:W-:-:S05]  /*52720*/  IADD3 R4, P4, PT, R4, R16, RZ ;  /* 0x0000001004047210 */ /* 0x004fca0007f9e0ff */
        /* <DEDUP_REMOVED lines=2953> */
[----:B0-----:R-:W2:Y:S04]  /*5dfc0*/  LDL.LU R27, [R1+0x173c] ;  /* 0x00173c00011b7983 */ /* 0x001ea80000300800 */
[----:B------:R-:W-:Y:S04]  /*5dfd0*/  STL [R1+0x16f0], R25 ;  /* 0x0016f01901007387 */ /* 0x000fe80000100800 */
[----:B------:R-:W3:Y:S01]  /*5dfe0*/  LDL.LU R4, [R1+0x174c] ;  /* 0x00174c0001047983 */ /* 0x000ee20000300800 */
[----:B------:R-:W-:Y:S01]  /*5dff0*/  IADD3 R3, P4, PT, R3, R16, RZ ;  /* 0x0000001003037210 */ /* 0x000fe20007f9e0ff */
[----:B------:R-:W-:-:S04]  /*5e000*/  IMAD.X R2, R2, 0x1, R0, P5 ;  /* 0x0000000102027824 */ /* 0x000fc800028e0600 */
[----:B------:R-:W-:Y:S04]  /*5e010*/  STL [R1+0x1734], R3 ;  /* 0x0017340301007387 */ /* 0x000fe80000100800 */
[----:B---3--:R0:W-:Y:S04]  /*5e020*/  STL [R1+0x1af8], R4 ;  /* 0x001af80401007387 */ /* 0x0081e80000100800 */
[----:B------:R-:W-:Y:S04]  /*5e030*/  STL [R1+0x16f8], R2 ;  /* 0x0016f80201007387 */ /* 0x000fe80000100800 */
        /* <DEDUP_REMOVED lines=55> */
[----:B--2---:R-:W-:-:S05]  /*5e3b0*/  IADD3 R4, P0, PT, R4, R16, RZ ;  /* 0x0000001004047210 */ /* 0x004fca0007f1e0ff */
[----:B------:R0:W-:Y:S04]  /*5e3c0*/  STL [R1+0x174c], R4 ;  /* 0x00174c0401007387 */ /* 0x0001e80000100800 */
[----:B0-----:R0:W5:Y:S04]  /*5e3d0*/  LDL.LU R4, [R1+0x1af4] ;  /* 0x001af40001047983 */ /* 0x0011680000300800 */
[----:B------:R1:W-:Y:S04]  /*5e3e0*/  STL [R1+0x1710], R14 ;  /* 0x0017100e01007387 */ /* 0x0003e80000100800 */
[----:B-1----:R0:W5:Y:S04]  /*5e3f0*/  LDL.LU R14, [R1+0x1af0] ;  /* 0x001af000010e7983 */ /* 0x0021680000300800 */
        /* <DEDUP_REMOVED lines=8> */
[----:B------:R1:W-:Y:S01]  /*5e480*/  STL [R1+0x1764], R22 ;  /* 0x0017641601007387 */ /* 0x0003e20000100800 */
[----:B------:R-:W-:-:S03]  /*5e490*/  IMAD.X R25, R25, 0x1, R0, P0 ;  /* 0x0000000119197824 */ /* 0x000fc600000e0600 */
[----:B-1----:R0:W5:Y:S04]  /*5e4a0*/  LDL.LU R22, [R1+0x1adc] ;  /* 0x001adc0001167983 */ /* 0x0021680000300800 */
[----:B------:R1:W-:Y:S01]  /*5e4b0*/  STL [R1+0x1728], R23 ;  /* 0x0017281701007387 */ /* 0x0003e20000100800 */
[----:B------:R-:W-:-:S03]  /*5e4c0*/  IADD3 R29, P0, PT, R29, R16, RZ ;  /* 0x000000101d1d7210 */ /* 0x000fc60007f1e0ff */
        /* <DEDUP_REMOVED lines=16> */
[----:B-1----:R-:W2:Y:S01]  /*5e5d0*/  LDL.LU R2, [R1+0x1ab8] ;  /* 0x001ab80001027983 */ /* 0x002ea20000300800 */
[-C--:B------:R-:W-:Y:S01]  /*5e5e0*/  IADD3 R17, P1, PT, R17, R16.reuse, RZ ;  /* 0x0000001011117210 */ /* 0x080fe20007f3e0ff */
[--C-:B------:R-:W-:Y:S01]  /*5e5f0*/  IMAD.X R18, R18, 0x1, R0.reuse, P2 ;  /* 0x0000000112127824 */ /* 0x100fe200010e0600 */
[----:B------:R-:W-:Y:S01]  /*5e600*/  IADD3 R19, P2, PT, R19, R16, RZ ;  /* 0x0000001013137210 */ /* 0x000fe20007f5e0ff */
[----:B------:R-:W-:-:S02]  /*5e610*/  IMAD.X R10, R10, 0x1, R0, P3 ;  /* 0x000000010a0a7824 */ /* 0x000fc400018e0600 */
[----:B------:R-:W-:Y:S01]  /*5e620*/  IMAD.X R11, R11, 0x1, R0, P4 ;  /* 0x000000010b0b7824 */ /* 0x000fe200020e0600 */
[----:B------:R-:W-:Y:S01]  /*5e630*/  STL [R1+0x178c], R17 ;  /* 0x00178c1101007387 */ /* 0x000fe20000100800 */
[----:B------:R-:W-:-:S03]  /*5e640*/  IADD3 R5, P3, PT, R5, UR10, RZ ;  /* 0x0000000a05057c10 */ /* 0x000fc6000ff7e0ff */
[----:B------:R-:W-:Y:S04]  /*5e650*/  STL [R1+0x1750], R18 ;  /* 0x0017501201007387 */ /* 0x000fe80000100800 */
[----:B------:R-:W-:Y:S04]  /*5e660*/  STL [R1+0x1790], R19 ;  /* 0x0017901301007387 */ /* 0x000fe80000100800 */
[----:B------:R-:W-:Y:S04]  /*5e670*/  STL [R1+0x1758], R10 ;  /* 0x0017580a01007387 */ /* 0x000fe80000100800 */
[----:B------:R-:W-:Y:S04]  /*5e680*/  STL [R1+0x1760], R11 ;  /* 0x0017600b01007387 */ /* 0x000fe80000100800 */
[----:B------:R-:W-:Y:S01]  /*5e690*/  STL [R1+0x1900], R5 ;  /* 0x0019000501007387 */ /* 0x000fe20000100800 */
[----:B------:R-:W-:-:S02]  /*5e6a0*/  IMAD.X R6, R6, 0x1, R0, P5 ;  /* 0x0000000106067824 */ /* 0x000fc400028e0600 */
[--C-:B------:R-:W-:Y:S01]  /*5e6b0*/  IMAD.X R7, R7, 0x1, R0.reuse, P6 ;  /* 0x0000000107077824 */ /* 0x100fe200030e0600 */
[----:B------:R-:W-:Y:S01]  /*5e6c0*/  IADD3.X R27, PT, PT, R27, UR6, RZ, P3, !PT ;  /* 0x000000061b1b7c10 */ /* 0x000fe20009ffe4ff */
[--C-:B------:R-:W-:Y:S02]  /*5e6d0*/  IMAD.X R15, R15, 0x1, R0.reuse, P1 ;  /* 0x000000010f0f7824 */ /* 0x100fe400008e0600 */
[----:B------:R-:W-:Y:S01]  /*5e6e0*/  IMAD.X R26, R26, 0x1, R0, P2 ;  /* 0x000000011a1a7824 */ /* 0x000fe200010e0600 */
[----:B------:R-:W-:-:S04]  /*5e6f0*/  UIADD3 UR4, UPT, UPT, UR4, 0x1, URZ ;  /* 0x0000000104047890 */ /* 0x000fc8000fffe0ff */
[----:B------:R-:W-:Y:S01]  /*5e700*/  UISETP.NE.U32.AND UP0, UPT, UR4, UR7, UPT ;  /* 0x000000070400728c */ /* 0x000fe2000bf05070 */
[----:B--2---:R-:W-:-:S05]  /*5e710*/  IMAD.X R2, R2, 0x1, R0, P0 ;  /* 0x0000000102027824 */ /* 0x004fca00000e0600 */
[----:B------:R1:W-:Y:S02]  /*5e720*/  STL [R1+0x1778], R2 ;  /* 0x0017780201007387 */ /* 0x0003e40000100800 */
[----:B-1----:R-:W1:Y:S02]  /*5e730*/  S2R R2, SR_TID.X ;  /* 0x0000000000027919 */ /* 0x002e640000002100 */
[----:B------:R0:W-:Y:S04]  /*5e740*/  STL [R1+0x1768], R6 ;  /* 0x0017680601007387 */ /* 0x0001e80000100800 */
[----:B------:R0:W-:Y:S04]  /*5e750*/  STL [R1+0x1770], R7 ;  /* 0x0017700701007387 */ /* 0x0001e80000100800 */
[----:B------:R0:W-:Y:S04]  /*5e760*/  STL [R1+0x18e8], R27 ;  /* 0x0018e81b01007387 */ /* 0x0001e80000100800 */
[----:B------:R0:W-:Y:S04]  /*5e770*/  STL [R1+0x1780], R15 ;  /* 0x0017800f01007387 */ /* 0x0001e80000100800 */
[----:B------:R0:W-:Y:S01]  /*5e780*/  STL [R1+0x1788], R26 ;  /* 0x0017881a01007387 */ /* 0x0001e20000100800 */
[----:B-1----:R-:W-:-:S05]  /*5e790*/  LOP3.LUT R2, R2, 0x3f, RZ, 0xc0, !PT ;  /* 0x0000003f02027812 */ /* 0x002fca00078ec0ff */
[----:B------:R-:W-:Y:S01]  /*5e7a0*/  IMAD.SHL.U32 R2, R2, 0x2, RZ ;  /* 0x0000000202027824 */ /* 0x000fe200078e00ff */
[----:B0-----:R-:W-:Y:S06]  /*5e7b0*/  BRA.U UP0, `(.L_x_2) ;  /* 0xfffffc5d008c7547 */ /* 0x001fec000b83ffff */
[----:B------:R-:W2:Y:S04]  /*5e7c0*/  LDL.LU R2, [R1+0x41c] ;  /* 0x00041c0001027983 */ /* 0x000ea80000300800 */
[----:B--2---:R0:W-:Y:S04]  /*5e7d0*/  STL [R1+0x1b64], R2 ;  /* 0x001b640201007387 */ /* 0x0041e80000100800 */
[----:B0-----:R-:W2:Y:S04]  /*5e7e0*/  LDL.LU R2, [R1+0x3d8] ;  /* 0x0003d80001027983 */ /* 0x001ea80000300800 */
        /* <DEDUP_REMOVED lines=25> */
[----:B------:R-:W2:Y:S01]  /*5e980*/  LDL.LU R0, [R1+0x42c] ;  /* 0x00042c0001007983 */ /* 0x000ea20000300800 */
[----:B0----5:R-:W-:-:S03]  /*5e990*/  IMAD.MOV.U32 R2, RZ, RZ, R14 ;  /* 0x000000ffff027224 */ /* 0x021fc600078e000e */
        /* <DEDUP_REMOVED lines=25> */
[----:B------:R-:W2:Y:S04]  /*5eb30*/  LDL.LU R16, [R1+0x418] ;  /* 0x0004180001107983 */ /* 0x000ea80000300800 */
[----:B------:R-:W2:Y:S04]  /*5eb40*/  LDL.LU R17, [R1+0x428] ;  /* 0x0004280001117983 */ /* 0x000ea80000300800 */
[----:B------:R-:W3:Y:S01]  /*5eb50*/  LDL.LU R18, [R1+0x414] ;  /* 0x0004140001127983 */ /* 0x000ee20000300800 */
[----:B0-----:R-:W-:-:S03]  /*5eb60*/  IMAD.MOV.U32 R0, RZ, RZ, R4 ;  /* 0x000000ffff007224 */ /* 0x001fc600078e0004 */
        /* <DEDUP_REMOVED lines=23> */
[----:B------:R0:W-:Y:S01]  /*5ece0*/  STL [R1+0x1ad0], R21 ;  /* 0x001ad01501007387 */ /* 0x0001e20000100800 */
[----:B------:R-:W-:-:S03]  /*5ecf0*/  F2FP.F16.F32.PACK_AB R2, R0, R2 ;  /* 0x000000020002723e */ /* 0x000fc600000000ff */
        /* <DEDUP_REMOVED lines=13> */
[----:B------:R-:W2:Y:S04]  /*5edd0*/  LDL.LU R0, [R1+0x1bcc] ;  /* 0x001bcc0001007983 */ /* 0x000ea80000300800 */
[----:B------:R0:W-:Y:S04]  /*5ede0*/  STL [R1+0x9c], R2 ;  /* 0x00009c0201007387 */ /* 0x0001e80000100800 */
[----:B0-----:R-:W2:Y:S02]  /*5edf0*/  LDL.LU R2, [R1+0x1bc8] ;  /* 0x001bc80001027983 */ /* 0x001ea40000300800 */
[----:B--2---:R-:W-:-:S02]  /*5ee00*/  F2FP.F16.F32.PACK_AB R2, R0, R2 ;  /* 0x000000020002723e */ /* 0x004fc400000000ff */
        /* <DEDUP_REMOVED lines=46> */
[----:B0-----:R-:W2:Y:S01]  /*5f0f0*/  LDL.LU R2, [R1+0x1b68] ;  /* 0x001b680001027983 */ /* 0x001ea20000300800 */
[----:B------:R-:W-:Y:S02]  /*5f100*/  F2FP.F16.F32.PACK_AB R28, R24, R28 ;  /* 0x0000001c181c723e */ /* 0x000fe400000000ff */
[----:B------:R-:W-:-:S02]  /*5f110*/  F2FP.F16.F32.PACK_AB R24, R25, R29 ;  /* 0x0000001d1918723e */ /* 0x000fc400000000ff */
[----:B--2---:R-:W-:Y:S02]  /*5f120*/  F2FP.F16.F32.PACK_AB R3, R2, R3 ;  /* 0x000000030203723e */ /* 0x004fe400000000ff */
[----:B------:R-:W2:Y:S04]  /*5f130*/  LDL.LU R2, [R1+0x1b64] ;  /* 0x001b640001027983 */ /* 0x000ea80000300800 */
[----:B------:R0:W-:Y:S01]  /*5f140*/  STL [R1+0x68], R3 ;  /* 0x0000680301007387 */ /* 0x0001e20000100800 */
[----:B------:R-:W-:-:S03]  /*5f150*/  F2FP.F16.F32.PACK_AB R12, R12, R13 ;  /* 0x0000000d0c0c723e */ /* 0x000fc600000000ff */
[----:B------:R-:W-:Y:S01]  /*5f160*/  STL [R1+0x64], R28 ;  /* 0x0000641c01007387 */ /* 0x000fe20000100800 */
[----:B0-----:R-:W-:-:S03]  /*5f170*/  F2FP.F16.F32.PACK_AB R3, R20, R21 ;  /* 0x000000151403723e */ /* 0x001fc600000000ff */
[----:B------:R-:W-:Y:S01]  /*5f180*/  STL [R1+0x60], R24 ;  /* 0x0000601801007387 */ /* 0x000fe20000100800 */
[----:B------:R-:W-:-:S03]  /*5f190*/  F2FP.F16.F32.PACK_AB R20, R22, R23 ;  /* 0x000000171614723e */ /* 0x000fc600000000ff */
[----:B------:R0:W-:Y:S04]  /*5f1a0*/  STL [R1+0x5c], R3 ;  /* 0x00005c0301007387 */ /* 0x0001e80000100800 */
[----:B------:R-:W-:Y:S01]  /*5f1b0*/  STL [R1+0x58], R20 ;  /* 0x0000581401007387 */ /* 0x000fe20000100800 */
[----:B0-----:R-:W-:-:S03]  /*5f1c0*/  F2FP.F16.F32.PACK_AB R3, R8, R9 ;  /* 0x000000090803723e */ /* 0x001fc600000000ff */
[----:B------:R-:W-:Y:S04]  /*5f1d0*/  STL [R1+0x54], R12 ;  /* 0x0000540c01007387 */ /* 0x000fe80000100800 */
[----:B------:R3:W-:Y:S02]  /*5f1e0*/  STL [R1+0x50], R3 ;  /* 0x0000500301007387 */ /* 0x0007e40000100800 */
[----:B---3--:R-:W-:Y:S02]  /*5f1f0*/  F2FP.F16.F32.PACK_AB R3, R18, R19 ;  /* 0x000000131203723e */ /* 0x008fe400000000ff */
[----:B--2---:R-:W-:Y:S02]  /*5f200*/  F2FP.F16.F32.PACK_AB R2, R2, R0 ;  /* 0x000000000202723e */ /* 0x004fe400000000ff */
[----:B------:R-:W-:-:S03]  /*5f210*/  F2FP.F16.F32.PACK_AB R0, R16, R17 ;  /* 0x000000111000723e */ /* 0x000fc600000000ff */
[----:B------:R4:W-:Y:S04]  /*5f220*/  STL [R1+0x4c], R2 ;  /* 0x00004c0201007387 */ /* 0x0009e80000100800 */
[----:B------:R0:W-:Y:S04]  /*5f230*/  STL [R1+0x48], R0 ;  /* 0x0000480001007387 */ /* 0x0001e80000100800 */
[----:B------:R1:W-:Y:S01]  /*5f240*/  STL [R1+0x44], R3 ;  /* 0x0000440301007387 */ /* 0x0003e20000100800 */
[----:B----4-:R-:W-:Y:S02]  /*5f250*/  F2FP.F16.F32.PACK_AB R2, R10, R11 ;  /* 0x0000000b0a02723e */ /* 0x010fe400000000ff */
[----:B0-----:R-:W-:-:S03]  /*5f260*/  F2FP.F16.F32.PACK_AB R0, R4, R5 ;  /* 0x000000050400723e */ /* 0x001fc600000000ff */
[----:B------:R0:W-:Y:S01]  /*5f270*/  STL [R1+0x40], R2 ;  /* 0x0000400201007387 */ /* 0x0001e20000100800 */
[----:B-1----:R-:W-:-:S03]  /*5f280*/  F2FP.F16.F32.PACK_AB R3, R6, R7 ;  /* 0x000000070603723e */ /* 0x002fc600000000ff */
[----:B------:R1:W-:Y:S04]  /*5f290*/  STL [R1+0x3c], R0 ;  /* 0x00003c0001007387 */ /* 0x0003e80000100800 */
[----:B------:R-:W-:Y:S04]  /*5f2a0*/  STL [R1+0x38], R3 ;  /* 0x0000380301007387 */ /* 0x000fe80000100800 */
[----:B------:R-:W2:Y:S01]  /*5f2b0*/  LDL.LU R7, [R1+0x40c] ;  /* 0x00040c0001077983 */ /* 0x000ea20000300800 */
[----:B0-----:R-:W-:Y:S02]  /*5f2c0*/  F2FP.F16.F32.PACK_AB R2, R14, R15 ;  /* 0x0000000f0e02723e */ /* 0x001fe400000000ff */
[----:B-1----:R-:W-:-:S03]  /*5f2d0*/  F2FP.F16.F32.PACK_AB R0, R26, R27 ;  /* 0x0000001b1a00723e */ /* 0x002fc600000000ff */
        /* <DEDUP_REMOVED lines=26> */
[----:B------:R-:W3:Y:S04]  /*5f480*/  LDL.LU R6, [R1+0x408] ;  /* 0x0004080001067983 */ /* 0x000ee80000300800 */
[----:B---3--:R0:W-:Y:S04]  /*5f490*/  STL [R1+0x1b00], R6 ;  /* 0x001b000601007387 */ /* 0x0081e80000100800 */
[----:B0-----:R-:W3:Y:S04]  /*5f4a0*/  LDL.LU R6, [R1+0x3fc] ;  /* 0x0003fc0001067983 */ /* 0x001ee80000300800 */
        /* <DEDUP_REMOVED lines=23> */
[----:B0-----:R-:W2:Y:S04]  /*5f620*/  LDL.LU R6, [R1+0x43c] ;  /* 0x00043c0001067983 */ /* 0x001ea80000300800 */
[----:B------:R-:W3:Y:S04]  /*5f630*/  LDL.LU R5, [R1+0x404] ;  /* 0x0004040001057983 */ /* 0x000ee80000300800 */
[----:B---3--:R0:W-:Y:S04]  /*5f640*/  STL [R1+0x1afc], R5 ;  /* 0x001afc0501007387 */ /* 0x0081e80000100800 */
[----:B0-----:R-:W3:Y:S04]  /*5f650*/  LDL.LU R5, [R1+0x3f8] ;  /* 0x0003f80001057983 */ /* 0x001ee80000300800 */
[----:B------:R-:W4:Y:S04]  /*5f660*/  LDL.LU R4, [R1+0x400] ;  /* 0x0004000001047983 */ /* 0x000f280000300800 */
[----:B----4-:R0:W-:Y:S04]  /*5f670*/  STL [R1+0x1af8], R4 ;  /* 0x001af80401007387 */ /* 0x0101e80000100800 */
[----:B0-----:R-:W4:Y:S04]  /*5f680*/  LDL.LU R4, [R1+0x3f4] ;  /* 0x0003f40001047983 */ /* 0x001f280000300800 */
[----:B------:R-:W2:Y:S04]  /*5f690*/  LDL.LU R11, [R1+0x4ac] ;  /* 0x0004ac00010b7983 */ /* 0x000ea80000300800 */
[----:B--2---:R0:W-:Y:S04]  /*5f6a0*/  STL [R1+0x1af4], R11 ;  /* 0x001af40b01007387 */ /* 0x0041e80000100800 */
[----:B0-----:R-:W2:Y:S04]  /*5f6b0*/  LDL.LU R11, [R1+0x3f0] ;  /* 0x0003f000010b7983 */ /* 0x001ea80000300800 */
[----:B------:R-:W2:Y:S04]  /*5f6c0*/  LDL.LU R9, [R1+0x498] ;  /* 0x0004980001097983 */ /* 0x000ea80000300800 */
[----:B--2---:R0:W-:Y:S04]  /*5f6d0*/  STL [R1+0x1af0], R9 ;  /* 0x001af00901007387 */ /* 0x0041e80000100800 */
[----:B0-----:R-:W2:Y:S04]  /*5f6e0*/  LDL.LU R9, [R1+0x49c] ;  /* 0x00049c0001097983 */ /* 0x001ea80000300800 */
[----:B------:R-:W2:Y:S04]  /*5f6f0*/  LDL.LU R10, [R1+0x4a8] ;  /* 0x0004a800010a7983 */ /* 0x000ea80000300800 */
[----:B------:R-:W2:Y:S04]  /*5f700*/  LDL.LU R8, [R1+0x494] ;  /* 0x0004940001087983 */ /* 0x000ea80000300800 */
[----:B------:R-:W2:Y:S01]  /*5f710*/  LDL.LU R13, [R1+0x45c] ;  /* 0x00045c00010d7983 */ /* 0x000ea20000300800 */
[----:B------:R-:W-:-:S03]  /*5f720*/  F2FP.F16.F32.PACK_AB R7, R6, R7 ;  /* 0x000000070607723e */ /* 0x000fc600000000ff */
[----:B--2---:R0:W-:Y:S04]  /*5f730*/  STL [R1+0x1ae4], R13 ;  /* 0x001ae40d01007387 */ /* 0x0041e80000100800 */
        /* <DEDUP_REMOVED lines=66> */
[----:B------:R0:W-:Y:S04]  /*5fb60*/  STL [R1], R7 ;  /* 0x0000000701007387 */ /* 0x0001e80000100800 */
[----:B0-----:R-:W2:Y:S02]  /*5fb70*/  LDL.LU R7, [R1+0x1b04] ;  /* 0x001b040001077983 */ /* 0x001ea40000300800 */
[----:B--2---:R-:W-:-:S02]  /*5fb80*/  F2FP.F16.F32.PACK_AB R7, R6, R7 ;  /* 0x000000070607723e */ /* 0x004fc400000000ff */
[----:B------:R-:W3:Y:S02]  /*5fb90*/  LDL.LU R6, [R1+0x1b00] ;  /* 0x001b000001067983 */ /* 0x000ee40000300800 */
[----:B---3--:R-:W-:Y:S02]  /*5fba0*/  F2FP.F16.F32.PACK_AB R6, R5, R6 ;  /* 0x000000060506723e */ /* 0x008fe400000000ff */
[----:B------:R-:W4:Y:S02]  /*5fbb0*/  LDL.LU R5, [R1+0x1afc] ;  /* 0x001afc0001057983 */ /* 0x000f240000300800 */
[----:B----4-:R-:W-:Y:S02]  /*5fbc0*/  F2FP.F16.F32.PACK_AB R5, R4, R5 ;  /* 0x000000050405723e */ /* 0x010fe400000000ff */
[----:B------:R-:W2:Y:S02]  /*5fbd0*/  LDL.LU R4, [R1+0x1af8] ;  /* 0x001af80001047983 */ /* 0x000ea40000300800 */
[----:B--2---:R-:W-:-:S02]  /*5fbe0*/  F2FP.F16.F32.PACK_AB R4, R11, R4 ;  /* 0x000000040b04723e */ /* 0x004fc400000000ff */
[----:B------:R-:W2:Y:S02]  /*5fbf0*/  LDL.LU R11, [R1+0x1af4] ;  /* 0x001af400010b7983 */ /* 0x000ea40000300800 */
[----:B--2---:R-:W-:Y:S02]  /*5fc00*/  F2FP.F16.F32.PACK_AB R11, R9, R11 ;  /* 0x0000000b090b723e */ /* 0x004fe400000000ff */
[----:B------:R-:W2:Y:S02]  /*5fc10*/  LDL.LU R9, [R1+0x1af0] ;  /* 0x001af00001097983 */ /* 0x000ea40000300800 */
[----:B--2---:R-:W-:Y:S02]  /*5fc20*/  F2FP.F16.F32.PACK_AB R10, R9, R10 ;  /* 0x0000000a090a723e */ /* 0x004fe400000000ff */
[----:B------:R-:W2:Y:S02]  /*5fc30*/  LDL.LU R9, [R1+0x1aec] ;  /* 0x001aec0001097983 */ /* 0x000ea40000300800 */
[----:B--2---:R-:W-:-:S02]  /*5fc40*/  F2FP.F16.F32.PACK_AB R9, R8, R9 ;  /* 0x000000090809723e */ /* 0x004fc400000000ff */
[----:B------:R-:W2:Y:S02]  /*5fc50*/  LDL.LU R8, [R1+0x1ae8] ;  /* 0x001ae80001087983 */ /* 0x000ea40000300800 */
[----:B--2---:R-:W-:Y:S02]  /*5fc60*/  F2FP.F16.F32.PACK_AB R8, R13, R8 ;  /* 0x000000080d08723e */ /* 0x004fe400000000ff */
[----:B------:R-:W2:Y:S01]  /*5fc70*/  LDL.LU R13, [R1+0x1ae4] ;  /* 0x001ae400010d7983 */ /* 0x000ea20000300800 */
[----:B------:R-:W-:Y:S02]  /*5fc80*/  F2FP.F16.F32.PACK_AB R14, R12, R14 ;  /* 0x0000000e0c0e723e */ /* 0x000fe400000000ff */
[----:B--2---:R-:W-:Y:S02]  /*5fc90*/  F2FP.F16.F32.PACK_AB R15, R13, R15 ;  /* 0x0000000f0d0f723e */ /* 0x004fe400000000ff */
[----:B------:R-:W2:Y:S04]  /*5fca0*/  LDL.LU R13, [R1+0x1ae0] ;  /* 0x001ae000010d7983 */ /* 0x000ea80000300800 */
[----:B------:R-:W3:Y:S01]  /*5fcb0*/  LDL.LU R12, [R1+0x1adc] ;  /* 0x001adc00010c7983 */ /* 0x000ee20000300800 */
[----:B------:R-:W-:-:S02]  /*5fcc0*/  F2FP.F16.F32.PACK_AB R19, R21, R19 ;  /* 0x000000131513723e */ /* 0x000fc400000000ff */
[----:B--2---:R-:W-:Y:S02]  /*5fcd0*/  F2FP.F16.F32.PACK_AB R13, R23, R13 ;  /* 0x0000000d170d723e */ /* 0x004fe400000000ff */
[----:B------:R-:W2:Y:S01]  /*5fce0*/  LDL.LU R23, [R1+0x1ad8] ;  /* 0x001ad80001177983 */ /* 0x000ea20000300800 */
[----:B---3--:R-:W-:-:S03]  /*5fcf0*/  F2FP.F16.F32.PACK_AB R12, R22, R12 ;  /* 0x0000000c160c723e */ /* 0x008fc600000000ff */
[----:B------:R-:W3:Y:S04]  /*5fd00*/  LDL.LU R22, [R1+0x1ad4] ;  /* 0x001ad40001167983 */ /* 0x000ee80000300800 */
[----:B------:R-:W4:Y:S01]  /*5fd10*/  LDL.LU R21, [R1+0x1ad0] ;  /* 0x001ad00001157983 */ /* 0x000f220000300800 */
[----:B------:R-:W-:Y:S02]  /*5fd20*/  F2FP.F16.F32.PACK_AB R18, R20, R18 ;  /* 0x000000121412723e */ /* 0x000fe400000000ff */
[----:B------:R-:W-:Y:S01]  /*5fd30*/  F2FP.F16.F32.PACK_AB R17, R29, R17 ;  /* 0x000000111d11723e */ /* 0x000fe200000000ff */
[----:B------:R-:W4:Y:S01]  /*5fd40*/  LDL.LU R20, [R1+0x1acc] ;  /* 0x001acc0001147983 */ /* 0x000f220000300800 */
[----:B------:R-:W-:-:S03]  /*5fd50*/  F2FP.F16.F32.PACK_AB R16, R25, R16 ;  /* 0x000000101910723e */ /* 0x000fc600000000ff */
[----:B------:R-:W4:Y:S04]  /*5fd60*/  LDL.LU R29, [R1+0x1ac8] ;  /* 0x001ac800011d7983 */ /* 0x000f280000300800 */
[----:B------:R-:W4:Y:S01]  /*5fd70*/  LDL.LU R25, [R1+0x1ac4] ;  /* 0x001ac40001197983 */ /* 0x000f220000300800 */
[----:B--2---:R-:W-:-:S03]  /*5fd80*/  F2FP.F16.F32.PACK_AB R23, R28, R23 ;  /* 0x000000171c17723e */ /* 0x004fc600000000ff */
[----:B------:R-:W2:Y:S01]  /*5fd90*/  LDL.LU R28, [R1+0x1ac0] ;  /* 0x001ac000011c7983 */ /* 0x000ea20000300800 */
[----:B---3--:R-:W-:-:S03]  /*5fda0*/  F2FP.F16.F32.PACK_AB R22, R24, R22 ;  /* 0x000000161816723e */ /* 0x008fc600000000ff */
[----:B------:R-:W3:Y:S01]  /*5fdb0*/  LDL.LU R24, [R1+0x1abc] ;  /* 0x001abc0001187983 */ /* 0x000ee20000300800 */
[----:B----4-:R-:W-:-:S03]  /*5fdc0*/  F2FP.F16.F32.PACK_AB R21, R3, R21 ;  /* 0x000000150315723e */ /* 0x010fc600000000ff */
[----:B------:R-:W3:Y:S01]  /*5fdd0*/  LDL.LU R3, [R1+0x1ab8] ;  /* 0x001ab80001037983 */ /* 0x000ee20000300800 */
[----:B------:R-:W-:Y:S02]  /*5fde0*/  F2FP.F16.F32.PACK_AB R27, R0, R27 ;  /* 0x0000001b001b723e */ /* 0x000fe400000000ff */
[----:B------:R-:W-:Y:S02]  /*5fdf0*/  F2FP.F16.F32.PACK_AB R20, R2, R20 ;  /* 0x000000140214723e */ /* 0x000fe400000000ff */
[----:B------:R-:W-:Y:S02]  /*5fe00*/  F2FP.F16.F32.PACK_AB R26, R26, R29 ;  /* 0x0000001d1a1a723e */ /* 0x000fe400000000ff */
[----:B--2---:R-:W-:Y:S02]  /*5fe10*/  F2FP.F16.F32.PACK_AB R25, R28, R25 ;  /* 0x000000191c19723e */ /* 0x004fe400000000ff */
[----:B---3--:R-:W-:-:S07]  /*5fe20*/  F2FP.F16.F32.PACK_AB R24, R24, R3 ;  /* 0x000000031818723e */ /* 0x008fce00000000ff */
.L_x_1:
[----:B0-----:R-:W2:Y:S01]  /*5fe30*/  LDL.LU R0, [R1+0x1ab4] ;  /* 0x001ab40001007983 */ /* 0x001ea20000300800 */
[----:B------:R-:W0:Y:S01]  /*5fe40*/  S2UR UR5, SR_CgaCtaId ;  /* 0x00000000000579c3 */ /* 0x000e220000008800 */
[----:B------:R-:W-:Y:S01]  /*5fe50*/  UMOV UR4, 0x400 ;  /* 0x0000040000047882 */ /* 0x000fe20000000000 */
[----:B------:R-:W1:Y:S01]  /*5fe60*/  LDCU.64 UR10, c[0x0][0x398] ;  /* 0x00007300ff0a77ac */ /* 0x000e620008000a00 */
[----:B------:R-:W3:Y:S01]  /*5fe70*/  S2R R28, SR_TID.X ;  /* 0x00000000001c7919 */ /* 0x000ee20000002100 */
[----:B------:R-:W4:Y:S01]  /*5fe80*/  LDCU.64 UR6, c[0x0][0x390] ;  /* 0x00007200ff0677ac */ /* 0x000f220008000a00 */
[----:B------:R-:W5:Y:S01]  /*5fe90*/  LDCU UR12, c[0x0][0x39c] ;  /* 0x00007380ff0c77ac */ /* 0x000f620008000800 */
[----:B------:R-:W0:Y:S02]  /*5fea0*/  LDCU UR13, c[0x0][0x39c] ;  /* 0x00007380ff0d77ac */ /* 0x000e240008000800 */
[----:B0-----:R-:W-:Y:S01]  /*5feb0*/  ULEA UR4, UR5, UR4, 0x18 ;  /* 0x0000000405047291 */ /* 0x001fe2000f8ec0ff */
[----:B------:R-:W0:Y:S01]  /*5fec0*/  LDCU UR5, c[0x0][0x3b4] ;  /* 0x00007680ff0577ac */ /* 0x000e220008000800 */
[C---:B---3--:R-:W-:Y:S01]  /*5fed0*/  IMAD.SHL.U32 R2, R28.reuse, 0x40, RZ ;  /* 0x000000401c027824 */ /* 0x048fe200078e00ff */
[C---:B------:R-:W-:Y:S01]  /*5fee0*/  LOP3.LUT R29, R28.reuse, 0x20, RZ, 0xc0, !PT ;  /* 0x000000201c1d7812 */ /* 0x040fe200078ec0ff */
[----:B------:R-:W-:-:S03]  /*5fef0*/  IMAD.SHL.U32 R3, R28, 0x10, RZ ;  /* 0x000000101c037824 */ /* 0x000fc600078e00ff */
[----:B------:R-:W-:Y:S01]  /*5ff00*/  LOP3.LUT R2, R2, 0x200, RZ, 0xc0, !PT ;  /* 0x0000020002027812 */ /* 0x000fe200078ec0ff */
[----:B------:R-:W-:Y:S01]  /*5ff10*/  BAR.SYNC.DEFER_BLOCKING 0x0 ;  /* 0x0000000000007b1d */ /* 0x000fe20000010000 */
[----:B--2---:R-:W-:-:S04]  /*5ff20*/  LOP3.LUT R0, R0, 0x80, RZ, 0xc0, !PT ;  /* 0x0000008000007812 */ /* 0x004fc800078ec0ff */
[----:B------:R-:W-:Y:S02]  /*5ff30*/  IADD3 R0, PT, PT, R0, UR4, R2 ;  /* 0x0000000400007c10 */ /* 0x000fe4000fffe002 */
[----:B------:R-:W-:-:S03]  /*5ff40*/  LOP3.LUT R2, R3, 0x70, RZ, 0xc0, !PT ;  /* 0x0000007003027812 */ /* 0x000fc600078ec0ff */
[----:B------:R-:W-:Y:S02]  /*5ff50*/  IMAD R3, R29, 0x20, R0 ;  /* 0x000000201d037824 */ /* 0x000fe400078e0200 */
[----:B------:R-:W2:Y:S02]  /*5ff60*/  S2R R0, SR_TID.X ;  /* 0x0000000000007919 */ /* 0x000ea40000002100 */
[----:B------:R-:W-:-:S05]  /*5ff70*/  IMAD.IADD R3, R2, 0x1, R3 ;  /* 0x0000000102037824 */ /* 0x000fca00078e0203 */
[----:B------:R-:W-:Y:S04]  /*5ff80*/  STSM.16.M88.4 [R3], R24 ;  /* 0x0000001803007844 */ /* 0x000fe80000000200 */
[----:B------:R-:W-:Y:S01]  /*5ff90*/  STSM.16.M88.4 [R3+0x100], R20 ;  /* 0x0001001403007844 */ /* 0x000fe20000000200 */
[----:B--2---:R-:W-:-:S04]  /*5ffa0*/  LOP3.LUT R0, R0, 0x3f, RZ, 0xc0, !PT ;  /* 0x0000003f00007812 */ /* 0x004fc800078ec0ff */
[----:B------:R-:W-:Y:S01]  /*5ffb0*/  LEA R29, R0, UR4, 0x4 ;  /* 0x00000004001d7c11 */ /* 0x000fe2000f8e20ff */
[----:B------:R-:W-:Y:S01]  /*5ffc0*/  BAR.SYNC.DEFER_BLOCKING 0x0 ;  /* 0x0000000000007b1d */ /* 0x000fe20000010000 */
[----:B------:R-:W-:-:S05]  /*5ffd0*/  SHF.R.U32.HI R0, RZ, 0x5, R28 ;  /* 0x00000005ff007819 */ /* 0x000fca000001161c */
[----:B------:R-:W2:Y:S01]  /*5ffe0*/  LDCU UR4, c[0x0][0x39c] ;  /* 0x00007380ff0477ac */ /* 0x000ea20008000800 */
[----:B------:R-:W-:Y:S04]  /*5fff0*/  STL [R1+0xa0], R29 ;  /* 0x0000a01d01007387 */ /* 0x000fe80000100800 */
[----:B------:R-:W3:Y:S04]  /*60000*/  LDS.128 R24, [R29] ;  /* 0x000000001d187984 */ /* 0x000ee80000000c00 */
[----:B------:R-:W0:Y:S01]  /*60010*/  LDS.128 R20, [R29+0x400] ;  /* 0x000400001d147984 */ /* 0x000e220000000c00 */
[----:B------:R-:W-:Y:S06]  /*60020*/  BAR.SYNC.DEFER_BLOCKING 0x0 ;  /* 0x0000000000007b1d */ /* 0x000fec0000010000 */
[----:B------:R-:W-:Y:S04]  /*60030*/  STSM.16.M88.4 [R3], R16 ;  /* 0x0000001003007844 */ /* 0x000fe80000000200 */
[----:B------:R-:W-:Y:S01]  /*60040*/  STSM.16.M88.4 [R3+0x100], R12 ;  /* 0x0001000c03007844 */ /* 0x000fe20000000200 */
[----:B------:R-:W-:Y:S06]  /*60050*/  BAR.SYNC.DEFER_BLOCKING 0x0 ;  /* 0x0000000000007b1d */ /* 0x000fec0000010000 */
[----:B---3--:R-:W-:Y:S04]  /*60060*/  STL.64 [R1+0x1af0], R26 ;  /* 0x001af01a01007387 */ /* 0x008fe80000100a00 */
[----:B------:R-:W-:Y:S04]  /*60070*/  STL.64 [R1+0x1ae8], R24 ;  /* 0x001ae81801007387 */ /* 0x000fe80000100a00 */
[----:B0-----:R-:W-:Y:S04]  /*60080*/  STL.64 [R1+0x1b00], R22 ;  /* 0x001b001601007387 */ /* 0x001fe80000100a00 */
[----:B------:R-:W-:Y:S04]  /*60090*/  STL.64 [R1+0x1af8], R20 ;  /* 0x001af81401007387 */ /* 0x000fe80000100a00 */
[----:B------:R-:W0:Y:S04]  /*600a0*/  LDS.128 R16, [R29] ;  /* 0x000000001d107984 */ /* 0x000e280000000c00 */
[----:B------:R-:W3:Y:S01]  /*600b0*/  LDS.128 R12, [R29+0x400] ;  /* 0x000400001d0c7984 */ /* 0x000ee20000000c00 */
[----:B------:R-:W-:Y:S06]  /*600c0*/  BAR.SYNC.DEFER_BLOCKING 0x0 ;  /* 0x0000000000007b1d */ /* 0x000fec0000010000 */
[----:B0-----:R-:W-:Y:S04]  /*600d0*/  STL.64 [R1+0x1b10], R18 ;  /* 0x001b101201007387 */ /* 0x001fe80000100a00 */
[----:B------:R0:W-:Y:S04]  /*600e0*/  STL.64 [R1+0x1b08], R16 ;  /* 0x001b081001007387 */ /* 0x0001e80000100a00 */
[----:B0-----:R-:W2:Y:S04]  /*600f0*/  LDL.LU R16, [R1+0x10] ;  /* 0x0000100001107983 */ /* 0x001ea80000300800 */
[----:B------:R-:W2:Y:S04]  /*60100*/  LDL.LU R17, [R1+0x14] ;  /* 0x0000140001117983 */ /* 0x000ea80000300800 */
[----:B------:R-:W2:Y:S04]  /*60110*/  LDL.LU R18, [R1+0x18] ;  /* 0x0000180001127983 */ /* 0x000ea80000300800 */
[----:B------:R-:W2:Y:S04]  /*60120*/  LDL.LU R19, [R1+0x1c] ;  /* 0x00001c0001137983 */ /* 0x000ea80000300800 */
[----:B---3--:R-:W-:Y:S04]  /*60130*/  STL.64 [R1+0x1b20], R14 ;  /* 0x001b200e01007387 */ /* 0x008fe80000100a00 */
[----:B------:R0:W-:Y:S04]  /*60140*/  STL.64 [R1+0x1b18], R12 ;  /* 0x001b180c01007387 */ /* 0x0001e80000100a00 */
[----:B0-----:R-:W3:Y:S04]  /*60150*/  LDL.LU R12, [R1] ;  /* 0x00000000010c7983 */ /* 0x001ee80000300800 */
[----:B------:R-:W3:Y:S04]  /*60160*/  LDL.LU R13, [R1+0x4] ;  /* 0x00000400010d7983 */ /* 0x000ee80000300800 */
[----:B------:R-:W3:Y:S04]  /*60170*/  LDL.LU R14, [R1+0x8] ;  /* 0x00000800010e7983 */ /* 0x000ee80000300800 */
[----:B------:R-:W3:Y:S04]  /*60180*/  LDL.LU R15, [R1+0xc] ;  /* 0x00000c00010f7983 */ /* 0x000ee80000300800 */
[----:B------:R-:W-:Y:S04]  /*60190*/  STSM.16.M88.4 [R3], R8 ;  /* 0x0000000803007844 */ /* 0x000fe80000000200 */
[----:B------:R-:W-:Y:S01]  /*601a0*/  STSM.16.M88.4 [R3+0x100], R4 ;  /* 0x0001000403007844 */ /* 0x000fe20000000200 */
[----:B------:R-:W-:Y:S06]  /*601b0*/  BAR.SYNC.DEFER_BLOCKING 0x0 ;  /* 0x0000000000007b1d */ /* 0x000fec0000010000 */
[----:B------:R-:W2:Y:S04]  /*601c0*/  LDL.LU R20, [R1+0x20] ;  /* 0x0000200001147983 */ /* 0x000ea80000300800 */
[----:B------:R-:W0:Y:S04]  /*601d0*/  LDS.128 R4, [R29] ;  /* 0x000000001d047984 */ /* 0x000e280000000c00 */
[----:B0-----:R-:W-:Y:S04]  /*601e0*/  STL.64 [R1+0xb0], R4 ;  /* 0x0000b00401007387 */ /* 0x001fe80000100a00 */
[----:B------:R-:W-:Y:S04]  /*601f0*/  STL.64 [R1+0xb8], R6 ;  /* 0x0000b80601007387 */ /* 0x000fe80000100a00 */
[----:B------:R-:W0:Y:S01]  /*60200*/  LDS.128 R4, [R29+0x400] ;  /* 0x000400001d047984 */ /* 0x000e220000000c00 */
[----:B------:R-:W-:Y:S06]  /*60210*/  BAR.SYNC.DEFER_BLOCKING 0x0 ;  /* 0x0000000000007b1d */ /* 0x000fec0000010000 */
[----:B------:R-:W4:Y:S04]  /*60220*/  LDL.LU R21, [R1+0x24] ;  /* 0x0000240001157983 */ /* 0x000f280000300800 */
[----:B------:R-:W4:Y:S04]  /*60230*/  LDL.LU R22, [R1+0x28] ;  /* 0x0000280001167983 */ /* 0x000f280000300800 */
[----:B------:R-:W4:Y:S04]  /*60240*/  LDL.LU R23, [R1+0x2c] ;  /* 0x00002c0001177983 */ /* 0x000f280000300800 */
[----:B------:R-:W4:Y:S04]  /*60250*/  LDL.LU R24, [R1+0x30] ;  /* 0x0000300001187983 */ /* 0x000f280000300800 */
[----:B------:R-:W4:Y:S04]  /*60260*/  LDL.LU R25, [R1+0x34] ;  /* 0x0000340001197983 */ /* 0x000f280000300800 */
[----:B------:R-:W4:Y:S04]  /*60270*/  LDL.LU R26, [R1+0x38] ;  /* 0x00003800011a7983 */ /* 0x000f280000300800 */
[----:B------:R-:W4:Y:S04]  /*60280*/  LDL.LU R27, [R1+0x3c] ;  /* 0x00003c00011b7983 */ /* 0x000f280000300800 */
[----:B0-----:R-:W-:Y:S04]  /*60290*/  STL.64 [R1+0xc0], R4 ;  /* 0x0000c00401007387 */ /* 0x001fe80000100a00 */
[----:B------:R-:W-:Y:S04]  /*602a0*/  STL.64 [R1+0xc8], R6 ;  /* 0x0000c80601007387 */ /* 0x000fe80000100a00 */
[----:B---3--:R0:W-:Y:S04]  /*602b0*/  STSM.16.M88.4 [R3], R12 ;  /* 0x0000000c03007844 */ /* 0x0081e80000000200 */
[----:B0-----:R-:W3:Y:S04]  /*602c0*/  LDL.LU R12, [R1+0x50] ;  /* 0x00005000010c7983 */ /* 0x001ee80000300800 */
[----:B------:R-:W3:Y:S04]  /*602d0*/  LDL.LU R13, [R1+0x54] ;  /* 0x00005400010d7983 */ /* 0x000ee80000300800 */
[----:B------:R-:W3:Y:S04]  /*602e0*/  LDL.LU R14, [R1+0x58] ;  /* 0x00005800010e7983 */ /* 0x000ee80000300800 */
[----:B------:R-:W3:Y:S04]  /*602f0*/  LDL.LU R15, [R1+0x5c] ;  /* 0x00005c00010f7983 */ /* 0x000ee80000300800 */
[----:B--2---:R-:W-:Y:S01]  /*60300*/  STSM.16.M88.4 [R3+0x100], R16 ;  /* 0x0001001003007844 */ /* 0x004fe20000000200 */
[----:B------:R-:W-:Y:S06]  /*60310*/  BAR.SYNC.DEFER_BLOCKING 0x0 ;  /* 0x0000000000007b1d */ /* 0x000fec0000010000 */
[----:B------:R-:W-:Y:S04]  /*60320*/  LDS.128 R4, [R29+0x400] ;  /* 0x000400001d047984 */ /* 0x000fe80000000c00 */
[----:B---3--:R-:W-:Y:S04]  /*60330*/  STL.64 [R1+0x1b30], R14 ;  /* 0x001b300e01007387 */ /* 0x008fe80000100a00 */
[----:B------:R0:W-:Y:S04]  /*60340*/  STL.64 [R1+0x1b28], R12 ;  /* 0x001b280c01007387 */ /* 0x0001e80000100a00 */
[----:B0-----:R-:W2:Y:S04]  /*60350*/  LDL.LU R12, [R1+0x40] ;  /* 0x00004000010c7983 */ /* 0x001ea80000300800 */
[----:B------:R-:W2:Y:S04]  /*60360*/  LDL.LU R13, [R1+0x44] ;  /* 0x00004400010d7983 */ /* 0x000ea80000300800 */
[----:B------:R-:W3:Y:S04]  /*60370*/  LDL.LU R14, [R1+0x48] ;  /* 0x00004800010e7983 */ /* 0x000ee80000300800 */
[----:B------:R-:W3:Y:S04]  /*60380*/  LDL.LU R15, [R1+0x4c] ;  /* 0x00004c00010f7983 */ /* 0x000ee80000300800 */
[----:B---3--:R-:W-:Y:S04]  /*60390*/  STL.64 [R1+0x1b40], R14 ;  /* 0x001b400e01007387 */ /* 0x008fe80000100a00 */
[----:B--2---:R-:W-:Y:S04]  /*603a0*/  STL.64 [R1+0x1b38], R12 ;  /* 0x001b380c01007387 */ /* 0x004fe80000100a00 */
[----:B------:R-:W0:Y:S01]  /*603b0*/  LDS.128 R12, [R29] ;  /* 0x000000001d0c7984 */ /* 0x000e220000000c00 */
[----:B------:R-:W-:Y:S06]  /*603c0*/  BAR.SYNC.DEFER_BLOCKING 0x0 ;  /* 0x0000000000007b1d */ /* 0x000fec0000010000 */
[----:B------:R-:W2:Y:S04]  /*603d0*/  LDL.LU R8, [R1+0x70] ;  /* 0x0000700001087983 */ /* 0x000ea80000300800 */
[----:B------:R-:W2:Y:S04]  /*603e0*/  LDL.LU R9, [R1+0x74] ;  /* 0x0000740001097983 */ /* 0x000ea80000300800 */
[----:B------:R-:W2:Y:S04]  /*603f0*/  LDL.LU R10, [R1+0x78] ;  /* 0x00007800010a7983 */ /* 0x000ea80000300800 */
[----:B------:R-:W2:Y:S04]  /*60400*/  LDL.LU R11, [R1+0x7c] ;  /* 0x00007c00010b7983 */ /* 0x000ea80000300800 */
[----:B----4-:R3:W-:Y:S04]  /*60410*/  STSM.16.M88.4 [R3], R20 ;  /* 0x0000001403007844 */ /* 0x0107e80000000200 */
[----:B------:R4:W-:Y:S04]  /*60420*/  STSM.16.M88.4 [R3+0x100], R24 ;  /* 0x0001001803007844 */ /* 0x0009e80000000200 */
[----:B------:R-:W2:Y:S04]  /*60430*/  LDL.LU R16, [R1+0x60] ;  /* 0x0000600001107983 */ /* 0x000ea80000300800 */
[----:B------:R-:W2:Y:S04]  /*60440*/  LDL.LU R17, [R1+0x64] ;  /* 0x0000640001117983 */ /* 0x000ea80000300800 */
[----:B------:R-:W2:Y:S04]  /*60450*/  LDL.LU R18, [R1+0x68] ;  /* 0x0000680001127983 */ /* 0x000ea80000300800 */
[----:B------:R-:W2:Y:S01]  /*60460*/  LDL.LU R19, [R1+0x6c] ;  /* 0x00006c0001137983 */ /* 0x000ea20000300800 */
[----:B------:R-:W-:Y:S06]  /*60470*/  BAR.SYNC.DEFER_BLOCKING 0x0 ;  /* 0x0000000000007b1d */ /* 0x000fec0000010000 */
[----:B0-----:R-:W-:Y:S04]  /*60480*/  STL.64 [R1+0xd0], R12 ;  /* 0x0000d00c01007387 */ /* 0x001fe80000100a00 */
[----:B------:R-:W-:Y:S04]  /*60490*/  STL.64 [R1+0xd8], R14 ;  /* 0x0000d80e01007387 */ /* 0x000fe80000100a00 */
[----:B------:R-:W0:Y:S04]  /*604a0*/  LDS.128 R12, [R29] ;  /* 0x000000001d0c7984 */ /* 0x000e280000000c00 */
[----:B------:R0:W-:Y:S04]  /*604b0*/  STL.64 [R1+0xe0], R4 ;  /* 0x0000e00401007387 */ /* 0x0001e80000100a00 */
[----:B------:R-:W-:Y:S04]  /*604c0*/  STL.64 [R1+0xe8], R6 ;  /* 0x0000e80601007387 */ /* 0x000fe80000100a00 */
[----:B---3--:R-:W3:Y:S04]  /*604d0*/  LDL.LU R20, [R1+0x80] ;  /* 0x0000800001147983 */ /* 0x008ee80000300800 */
[----:B------:R-:W3:Y:S04]  /*604e0*/  LDL.LU R21, [R1+0x84] ;  /* 0x0000840001157983 */ /* 0x000ee80000300800 */
[----:B------:R-:W3:Y:S04]  /*604f0*/  LDL.LU R22, [R1+0x88] ;  /* 0x0000880001167983 */ /* 0x000ee80000300800 */
[----:B------:R-:W3:Y:S04]  /*60500*/  LDL.LU R23, [R1+0x8c] ;  /* 0x00008c0001177983 */ /* 0x000ee80000300800 */
[----:B----4-:R-:W4:Y:S04]  /*60510*/  LDL.LU R24, [R1+0x90] ;  /* 0x0000900001187983 */ /* 0x010f280000300800 */
[----:B------:R-:W4:Y:S04]  /*60520*/  LDL.LU R25, [R1+0x94] ;  /* 0x0000940001197983 */ /* 0x000f280000300800 */
[----:B------:R-:W4:Y:S04]  /*60530*/  LDL.LU R26, [R1+0x98] ;  /* 0x00009800011a7983 */ /* 0x000f280000300800 */
[----:B------:R-:W4:Y:S04]  /*60540*/  LDL.LU R27, [R1+0x9c] ;  /* 0x00009c00011b7983 */ /* 0x000f280000300800 */
[----:B0-----:R-:W1:Y:S04]  /*60550*/  LDL.LU R4, [R1+0x1ab0] ;  /* 0x001ab00001047983 */ /* 0x001e680000300800 */
[----:B------:R-:W2:Y:S04]  /*60560*/  LDL R2, [R1+0x348] ;  /* 0x0003480001027983 */ /* 0x000ea80000100800 */
[----:B------:R-:W-:Y:S04]  /*60570*/  STL.64 [R1+0x100], R12 ;  /* 0x0001000c01007387 */ /* 0x000fe80000100a00 */
[----:B------:R-:W-:Y:S04]  /*60580*/  STL.64 [R1+0x108], R14 ;  /* 0x0001080e01007387 */ /* 0x000fe80000100a00 */
[----:B------:R-:W0:Y:S04]  /*60590*/  LDS.128 R12, [R29+0x400] ;  /* 0x000400001d0c7984 */ /* 0x000e280000000c00 */
[----:B0-----:R-:W-:Y:S04]  /*605a0*/  STL.64 [R1+0xf0], R12 ;  /* 0x0000f00c01007387 */ /* 0x001fe80000100a00 */
[----:B------:R0:W-:Y:S04]  /*605b0*/  STL.64 [R1+0xf8], R14 ;  /* 0x0000f80e01007387 */ /* 0x0001e80000100a00 */
[----:B0-----:R-:W2:Y:S04]  /*605c0*/  LDL.LU.64 R14, [R1+0x1b40] ;  /* 0x001b4000010e7983 */ /* 0x001ea80000300a00 */
[----:B------:R-:W2:Y:S01]  /*605d0*/  LDL.LU.64 R12, [R1+0x1b38] ;  /* 0x001b3800010c7983 */ /* 0x000ea20000300a00 */
[----:B------:R-:W-:Y:S06]  /*605e0*/  BAR.SYNC.DEFER_BLOCKING 0x0 ;  /* 0x0000000000007b1d */ /* 0x000fec0000010000 */
[----:B--2---:R0:W-:Y:S04]  /*605f0*/  STSM.16.M88.4 [R3], R12 ;  /* 0x0000000c03007844 */ /* 0x0041e80000000200 */
[----:B0-----:R-:W2:Y:S04]  /*60600*/  LDL.LU.64 R14, [R1+0x1b30] ;  /* 0x001b3000010e7983 */ /* 0x001ea80000300a00 */
[----:B------:R-:W2:Y:S01]  /*60610*/  LDL.LU.64 R12, [R1+0x1b28] ;  /* 0x001b2800010c7983 */ /* 0x000ea20000300a00 */
[C---:B-1----:R-:W-:Y:S01]  /*60620*/  ISETP.GE.AND P0, PT, R4.reuse, UR10, PT ;  /* 0x0000000a04007c0c */ /* 0x042fe2000bf06270 */
[----:B------:R-:W0:Y:S02]  /*60630*/  LDCU UR10, c[0x0][0x39c] ;  /* 0x00007380ff0a77ac */ /* 0x000e240008000800 */
[----:B--2---:R-:W-:Y:S01]  /*60640*/  STSM.16.M88.4 [R3+0x100], R12 ;  /* 0x0001000c03007844 */ /* 0x004fe20000000200 */
[----:B------:R-:W-:Y:S06]  /*60650*/  BAR.SYNC.DEFER_BLOCKING 0x0 ;  /* 0x0000000000007b1d */ /* 0x000fec0000010000 */
[----:B------:R-:W1:Y:S04]  /*60660*/  LDS.128 R12, [R29] ;  /* 0x000000001d0c7984 */ /* 0x000e680000000c00 */
[----:B-1----:R-:W-:Y:S04]  /*60670*/  STL.64 [R1+0x30], R12 ;  /* 0x0000300c01007387 */ /* 0x002fe80000100a00 */
[----:B------:R-:W-:Y:S04]  /*60680*/  STL.64 [R1+0x38], R14 ;  /* 0x0000380e01007387 */ /* 0x000fe80000100a00 */
[----:B------:R-:W1:Y:S01]  /*60690*/  LDS.128 R12, [R29+0x400] ;  /* 0x000400001d0c7984 */ /* 0x000e620000000c00 */
[----:B------:R-:W-:Y:S06]  /*606a0*/  BAR.SYNC.DEFER_BLOCKING 0x0 ;  /* 0x0000000000007b1d */ /* 0x000fec0000010000 */
[----:B------:R-:W-:Y:S04]  /*606b0*/  STSM.16.M88.4 [R3], R16 ;  /* 0x0000001003007844 */ /* 0x000fe80000000200 */
[----:B------:R2:W-:Y:S02]  /*606c0*/  STSM.16.M88.4 [R3+0x100], R8 ;  /* 0x0001000803007844 */ /* 0x0005e40000000200 */
[----:B--2---:R-:W-:Y:S01]  /*606d0*/  IMAD R8, R4, UR5, RZ ;  /* 0x0000000504087c24 */ /* 0x004fe2000f8e02ff */
[----:B------:R-:W-:Y:S01]  /*606e0*/  BAR.SYNC.DEFER_BLOCKING 0x0 ;  /* 0x0000000000007b1d */ /* 0x000fe20000010000 */
[----:B------:R-:W-:-:S05]  /*606f0*/  SGXT.U32 R0, R0, 0x1 ;  /* 0x000000010000781a */ /* 0x000fca0000000000 */
[----:B------:R-:W2:Y:S01]  /*60700*/  LDCU UR5, c[0x0][0x39c] ;  /* 0x00007380ff0577ac */ /* 0x000ea20008000800 */
[----:B------:R-:W0:Y:S04]  /*60710*/  LDS.128 R4, [R29] ;  /* 0x000000001d047984 */ /* 0x000e280000000c00 */
[----:B-1----:R-:W-:Y:S04]  /*60720*/  STL.64 [R1+0x20], R12 ;  /* 0x0000200c01007387 */ /* 0x002fe80000100a00 */
[----:B------:R1:W-:Y:S04]  /*60730*/  STL.64 [R1+0x28], R14 ;  /* 0x0000280e01007387 */ /* 0x0003e80000100a00 */
[----:B-1----:R-:W2:Y:S04]  /*60740*/  LDL.LU.64 R14, [R1+0x1b20] ;  /* 0x001b2000010e7983 */ /* 0x002ea80000300a00 */
[----:B------:R-:W2:Y:S04]  /*60750*/  LDL.LU.64 R12, [R1+0x1b18] ;  /* 0x001b1800010c7983 */ /* 0x000ea80000300a00 */
[----:B------:R-:W2:Y:S04]  /*60760*/  LDL.LU.64 R18, [R1+0x1b10] ;  /* 0x001b100001127983 */ /* 0x000ea80000300a00 */
[----:B------:R-:W2:Y:S04]  /*60770*/  LDL.LU.64 R16, [R1+0x1b08] ;  /* 0x001b080001107983 */ /* 0x000ea80000300a00 */
[----:B0-----:R-:W-:Y:S04]  /*60780*/  STL.64 [R1+0x10], R4 ;  /* 0x0000100401007387 */ /* 0x001fe80000100a00 */
[----:B------:R-:W-:Y:S04]  /*60790*/  STL.64 [R1+0x18], R6 ;  /* 0x0000180601007387 */ /* 0x000fe80000100a00 */
[----:B------:R-:W0:Y:S01]  /*607a0*/  LDS.128 R4, [R29+0x400] ;  /* 0x000400001d047984 */ /* 0x000e220000000c00 */
[----:B------:R-:W-:Y:S06]  /*607b0*/  BAR.SYNC.DEFER_BLOCKING 0x0 ;  /* 0x0000000000007b1d */ /* 0x000fec0000010000 */
[----:B---3--:R-:W-:Y:S04]  /*607c0*/  STSM.16.M88.4 [R3], R20 ;  /* 0x0000001403007844 */ /* 0x008fe80000000200 */
[----:B----4-:R-:W-:Y:S04]  /*607d0*/  STSM.16.M88.4 [R3+0x100], R24 ;  /* 0x0001001803007844 */ /* 0x010fe80000000200 */
[----:B0-----:R0:W-:Y:S04]  /*607e0*/  STL [R1+0x1ac4], R4 ;  /* 0x001ac40401007387 */ /* 0x0011e80000100800 */
[----:B0-----:R-:W3:Y:S04]  /*607f0*/  LDL R4, [R1+0x348] ;  /* 0x0003480001047983 */ /* 0x001ee80000100800 */
[----:B------:R-:W-:Y:S04]  /*60800*/  STL [R1+0x1ac0], R5 ;  /* 0x001ac00501007387 */ /* 0x000fe80000100800 */
[----:B------:R0:W-:Y:S04]  /*60810*/  STL [R1+0x1abc], R6 ;  /* 0x001abc0601007387 */ /* 0x0001e80000100800 */
[----:B------:R-:W-:Y:S04]  /*60820*/  STL [R1+0x1ab8], R7 ;  /* 0x001ab80701007387 */ /* 0x000fe80000100800 */
[----:B------:R-:W4:Y:S01]  /*60830*/  LDL.LU.64 R22, [R1+0x1b00] ;  /* 0x001b000001167983 */ /* 0x000f220000300a00 */
[----:B0-----:R-:W0:Y:S03]  /*60840*/  LDC R6, c[0x0][0x3b8] ;  /* 0x0000ee00ff067b82 */ /* 0x001e260000000800 */
[----:B------:R-:W2:Y:S04]  /*60850*/  LDL.LU.64 R20, [R1+0x1af8] ;  /* 0x001af80001147983 */ /* 0x000ea80000300a00 */
[----:B------:R-:W2:Y:S04]  /*60860*/  LDL.LU.64 R26, [R1+0x1af0] ;  /* 0x001af000011a7983 */ /* 0x000ea80000300a00 */
[----:B------:R-:W2:Y:S01]  /*60870*/  LDL.LU.64 R24, [R1+0x1ae8] ;  /* 0x001ae80001187983 */ /* 0x000ea20000300a00 */
[----:B------:R-:W-:Y:S01]  /*60880*/  LOP3.LUT R9, R2, R0, RZ, 0xfc, !PT ;  /* 0x0000000002097212 */ /* 0x000fe200078efcff */
[----:B------:R-:W-:Y:S03]  /*60890*/  BAR.SYNC.DEFER_BLOCKING 0x0 ;  /* 0x0000000000007b1d */ /* 0x000fe60000010000 */
[----:B------:R-:W-:-:S02]  /*608a0*/  ISETP.LT.AND P4, PT, R9, UR11, !P0 ;  /* 0x0000000b09007c0c */ /* 0x000fc4000c781270 */
[C---:B------:R-:W-:Y:S01]  /*608b0*/  LEA R2, P1, R8.reuse, UR6, 0x1 ;  /* 0x0000000608027c11 */ /* 0x040fe2000f8208ff */
[----:B------:R-:W1:Y:S01]  /*608c0*/  LDCU UR6, c[0x0][0x39c] ;  /* 0x00007380ff0677ac */ /* 0x000e620008000800 */
[----:B0-----:R-:W-:Y:S02]  /*608d0*/  IMAD R9, R9, R6, RZ ;  /* 0x0000000609097224 */ /* 0x001fe400078e02ff */
[----:B------:R-:W-:Y:S01]  /*608e0*/  LEA.HI.X.SX32 R3, R8, UR7, 0x1, P1 ;  /* 0x0000000708037c11 */ /* 0x000fe200088f0eff */
[----:B------:R-:W0:Y:S02]  /*608f0*/  LDCU UR7, c[0x0][0x39c] ;  /* 0x00007380ff0777ac */ /* 0x000e240008000800 */
[C---:B------:R-:W-:Y:S01]  /*60900*/  LEA R8, P3, R9.reuse, R2, 0x1 ;  /* 0x0000000209087211 */ /* 0x040fe200078608ff */
[----:B------:R-:W0:Y:S03]  /*60910*/  LDCU UR11, c[0x0][0x39c] ;  /* 0x00007380ff0b77ac */ /* 0x000e260008000800 */
[----:B------:R-:W-:-:S02]  /*60920*/  LEA.HI.X.SX32 R9, R9, R3, 0x1, P3 ;  /* 0x0000000309097211 */ /* 0x000fc400018f0eff */
[C-C-:B---3--:R-:W-:Y:S02]  /*60930*/  LOP3.LUT R28, R4.reuse, 0x6, R0.reuse, 0xfe, !PT ;  /* 0x00000006041c7812 */ /* 0x148fe400078efe00 */
[C-C-:B------:R-:W-:Y:S02]  /*60940*/  LOP3.LUT R10, R4.reuse, 0x2, R0.reuse, 0xfe, !PT ;  /* 0x00000002040a7812 */ /* 0x140fe400078efe00 */
[----:B------:R-:W-:Y:S01]  /*60950*/  LOP3.LUT R11, R4, 0x4, R0, 0xfe, !PT ;  /* 0x00000004040b7812 */ /* 0x000fe200078efe00 */
[----:B------:R-:W-:Y:S01]  /*60960*/  IMAD R0, R28, R6, RZ ;  /* 0x000000061c007224 */ /* 0x000fe200078e02ff */
[----:B--2---:R2:W-:Y:S04]  /*60970*/  @P4 STG.E.U16 desc[UR8][R8.64], R24 ;  /* 0x0000001808004986 */ /* 0x0045e8000c101508 */
[----:B--2---:R-:W-:-:S04]  /*60980*/  LEA R8, P6, R0, R2, 0x1 ;  /* 0x0000000200087211 */ /* 0x004fc800078c08ff */
[-C--:B------:R-:W-:Y:S02]  /*60990*/  LEA.HI.X.SX32 R9, R0, R3.reuse, 0x1, P6 ;  /* 0x0000000300097211 */ /* 0x080fe400030f0eff */
[----:B------:R-:W2:Y:S01]  /*609a0*/  S2R R0, SR_TID.X ;  /* 0x0000000000007919 */ /* 0x000ea20000002100 */
[C---:B-----5:R-:W-:Y:S01]  /*609b0*/  ISETP.LT.AND P1, PT, R11.reuse, UR12, !P0 ;  /* 0x0000000c0b007c0c */ /* 0x060fe2000c721270 */
[CC--:B------:R-:W-:Y:S01]  /*609c0*/  IMAD R29, R10.reuse, R6.reuse, RZ ;  /* 0x000000060a1d7224 */ /* 0x0c0fe200078e02ff */
[----:B------:R-:W-:Y:S01]  /*609d0*/  ISETP.LT.AND P2, PT, R10, UR4, !P0 ;  /* 0x000000040a007c0c */ /* 0x000fe2000c741270 */
[----:B------:R-:W-:Y:S01]  /*609e0*/  IMAD R11, R11, R6, RZ ;  /* 0x000000060b0b7224 */ /* 0x000fe200078e02ff */
[----:B------:R-:W-:Y:S01]  /*609f0*/  ISETP.LT.AND P3, PT, R28, UR13, !P0 ;  /* 0x0000000d1c007c0c */ /* 0x000fe2000c761270 */
[----:B------:R-:W3:Y:S01]  /*60a00*/  LDCU UR4, c[0x0][0x39c] ;  /* 0x00007380ff0477ac */ /* 0x000ee20008000800 */
[-C--:B------:R-:W-:Y:S02]  /*60a10*/  LEA R28, P4, R29, R2.reuse, 0x1 ;  /* 0x000000021d1c7211 */ /* 0x080fe400078808ff */
[----:B------:R-:W-:Y:S01]  /*60a20*/  LEA R10, P5, R11, R2, 0x1 ;  /* 0x000000020b0a7211 */ /* 0x000fe200078a08ff */
[----:B------:R-:W5:Y:S01]  /*60a30*/  LDCU UR12, c[0x0][0x39c] ;  /* 0x00007380ff0c77ac */ /* 0x000f620008000800 */
[----:B------:R-:W-:-:S02]  /*60a40*/  LEA.HI.X.SX32 R29, R29, R3, 0x1, P4 ;  /* 0x000000031d1d7211 */ /* 0x000fc400020f0eff */
[----:B------:R-:W-:-:S03]  /*60a50*/  LEA.HI.X.SX32 R11, R11, R3, 0x1, P5 ;  /* 0x000000030b0b7211 */ /* 0x000fc600028f0eff */
[----:B------:R-:W-:Y:S04]  /*60a60*/  @P2 STG.E.U16 desc[UR8][R28.64], R25 ;  /* 0x000000191c002986 */ /* 0x000fe8000c101508 */
[----:B------:R-:W-:Y:S04]  /*60a70*/  @P1 STG.E.U16 desc[UR8][R10.64], R26 ;  /* 0x0000001a0a001986 */ /* 0x000fe8000c101508 */
[----:B------:R0:W-:Y:S01]  /*60a80*/  @P3 STG.E.U16 desc[UR8][R8.64], R27 ;  /* 0x0000001b08003986 */ /* 0x0001e2000c101508 */
[----:B--2---:R-:W-:-:S04]  /*60a90*/  SHF.R.U32.HI R0, RZ, 0x5, R0 ;  /* 0x00000005ff007819 */ /* 0x004fc80000011600 */
[----:B------:R-:W-:-:S04]  /*60aa0*/  SGXT.U32 R0, R0, 0x1 ;  /* 0x000000010000781a */ /* 0x000fc80000000000 */
[C-C-:B0-----:R-:W-:Y:S02]  /*60ab0*/  LOP3.LUT R8, R4.reuse, 0x8, R0.reuse, 0xfe, !PT ;  /* 0x0000000804087812 */ /* 0x141fe400078efe00 */
[--C-:B------:R-:W-:Y:S02]  /*60ac0*/  LOP3.LUT R9, R4, 0xa, R0.reuse, 0xfe, !PT ;  /* 0x0000000a04097812 */ /* 0x100fe400078efe00 */
[----:B------:R-:W-:Y:S01]  /*60ad0*/  PRMT R27, R25, 0x7632, R27 ;  /* 0x00007632191b7816 */ /* 0x000fe2000000001b */
[CC--:B------:R-:W-:Y:S01]  /*60ae0*/  IMAD R25, R8.reuse, R6.reuse, RZ ;  /* 0x0000000608197224 */ /* 0x0c0fe200078e02ff */
[C---:B---3--:R-:W-:Y:S01]  /*60af0*/  ISETP.LT.AND P5, PT, R9.reuse, UR4, !P0 ;  /* 0x0000000409007c0c */ /* 0x048fe2000c7a1270 */
[----:B------:R-:W-:Y:S01]  /*60b00*/  IMAD R9, R9, R6, RZ ;  /* 0x0000000609097224 */ /* 0x000fe200078e02ff */
[----:B------:R-:W-:Y:S01]  /*60b10*/  ISETP.LT.AND P4, PT, R8, UR5, !P0 ;  /* 0x0000000508007c0c */ /* 0x000fe2000c781270 */
[----:B------:R-:W0:Y:S01]  /*60b20*/  LDCU UR4, c[0x0][0x39c] ;  /* 0x00007380ff0477ac */ /* 0x000e220008000800 */
[----:B------:R-:W-:-:S02]  /*60b30*/  LOP3.LUT R11, R4, 0xc, R0, 0xfe, !PT ;  /* 0x0000000c040b7812 */ /* 0x000fc400078efe00 */
[----:B------:R-:W-:Y:S01]  /*60b40*/  PRMT R28, R24, 0x7632, R28 ;  /* 0x00007632181c7816 */ /* 0x000fe2000000001c */
[----:B------:R-:W2:Y:S01]  /*60b50*/  LDCU UR5, c[0x0][0x39c] ;  /* 0x00007380ff0577ac */ /* 0x000ea20008000800 */
[----:B------:R-:W-:Y:S02]  /*60b60*/  LEA R24, P1, R25, R2, 0x1 ;  /* 0x0000000219187211 */ /* 0x000fe400078208ff */
[C---:B-1----:R-:W-:Y:S01]  /*60b70*/  ISETP.LT.AND P6, PT, R11.reuse, UR6, !P0 ;  /* 0x000000060b007c0c */ /* 0x042fe2000c7c1270 */
[----:B------:R-:W-:Y:S01]  /*60b80*/  IMAD R11, R11, R6, RZ ;  /* 0x000000060b0b7224 */ /* 0x000fe200078e02ff */
[----:B------:R-:W-:Y:S01]  /*60b90*/  LEA R8, P2, R9, R2, 0x1 ;  /* 0x0000000209087211 */ /* 0x000fe200078408ff */
[----:B------:R-:W1:Y:S01]  /*60ba0*/  LDCU UR6, c[0x0][0x39c] ;  /* 0x00007380ff0677ac */ /* 0x000e620008000800 */
[-C--:B------:R-:W-:Y:S02]  /*60bb0*/  LEA.HI.X.SX32 R25, R25, R3.reuse, 0x1, P1 ;  /* 0x0000000319197211 */ /* 0x080fe400008f0eff */
[----:B------:R-:W-:-:S02]  /*60bc0*/  LEA.HI.X.SX32 R9, R9, R3, 0x1, P2 ;  /* 0x0000000309097211 */ /* 0x000fc400010f0eff */
[C---:B------:R-:W-:Y:S01]  /*60bd0*/  LEA R10, P3, R11.reuse, R2, 0x1 ;  /* 0x000000020b0a7211 */ /* 0x040fe200078608ff */
[----:B------:R-:W-:Y:S03]  /*60be0*/  @P4 STG.E.U16 desc[UR8][R24.64], R20 ;  /* 0x0000001418004986 */ /* 0x000fe6000c101508 */
[----:B------:R-:W-:Y:S01]  /*60bf0*/  LEA.HI.X.SX32 R11, R11, R3, 0x1, P3 ;  /* 0x000000030b0b7211 */ /* 0x000fe200018f0eff */
[----:B------:R3:W-:Y:S04]  /*60c00*/  @P5 STG.E.U16 desc[UR8][R8.64], R21 ;  /* 0x0000001508005986 */ /* 0x0007e8000c101508 */
[----:B----4-:R4:W-:Y:S01]  /*60c10*/  @P6 STG.E.U16 desc[UR8][R10.64], R22 ;  /* 0x000000160a006986 */ /* 0x0109e2000c101508 */
[----:B---3--:R-:W-:-:S04]  /*60c20*/  LOP3.LUT R9, R4, 0xe, R0, 0xfe, !PT ;  /* 0x0000000e04097812 */ /* 0x008fc800078efe00 */
[C---:B------:R-:W-:Y:S01]  /*60c30*/  ISETP.LT.AND P1, PT, R9.reuse, UR7, !P0 ;  /* 0x0000000709007c0c */ /* 0x040fe2000c721270 */
[-C--:B------:R-:W-:Y:S01]  /*60c40*/  IMAD R9, R9, R6.reuse, RZ ;  /* 0x0000000609097224 */ /* 0x080fe200078e02ff */
[--C-:B----4-:R-:W-:Y:S01]  /*60c50*/  LOP3.LUT R11, R4, 0x10, R0.reuse, 0xfe, !PT ;  /* 0x00000010040b7812 */ /* 0x110fe200078efe00 */
[----:B------:R-:W3:Y:S01]  /*60c60*/  LDCU UR7, c[0x0][0x39c] ;  /* 0x00007380ff0777ac */ /* 0x000ee20008000800 */
[----:B------:R-:W-:Y:S02]  /*60c70*/  PRMT R29, R22, 0x7632, R29 ;  /* 0x00007632161d7816 */ /* 0x000fe4000000001d */
[C-C-:B------:R-:W-:Y:S02]  /*60c80*/  LOP3.LUT R10, R4.reuse, 0x12, R0.reuse, 0xfe, !PT ;  /* 0x00000012040a7812 */ /* 0x140fe400078efe00 */
[C---:B------:R-:W-:Y:S01]  /*60c90*/  ISETP.LT.AND P2, PT, R11.reuse, UR10, !P0 ;  /* 0x0000000a0b007c0c */ /* 0x040fe2000c741270 */
[----:B------:R-:W-:Y:S01]  /*60ca0*/  IMAD R11, R11, R6, RZ ;  /* 0x000000060b0b7224 */ /* 0x000fe200078e02ff */
[----:B------:R-:W-:Y:S01]  /*60cb0*/  LEA R8, P5, R9, R2, 0x1 ;  /* 0x0000000209087211 */ /* 0x000fe200078a08ff */
[----:B------:R-:W4:Y:S01]  /*60cc0*/  LDCU UR10, c[0x0][0x39c] ;  /* 0x00007380ff0a77ac */ /* 0x000f220008000800 */
[----:B------:R-:W-:-:S02]  /*60cd0*/  LOP3.LUT R22, R4, 0x14, R0, 0xfe, !PT ;  /* 0x0000001404167812 */ /* 0x000fc400078efe00 */
[----:B------:R-:W-:Y:S01]  /*60ce0*/  PRMT R25, R21, 0x7632, R25 ;  /* 0x0000763215197816 */ /* 0x000fe20000000019 */
[CC--:B------:R-:W-:Y:S01]  /*60cf0*/  IMAD R21, R10.reuse, R6.reuse, RZ ;  /* 0x000000060a157224 */ /* 0x0c0fe200078e02ff */
[----:B------:R-:W-:Y:S02]  /*60d00*/  LEA.HI.X.SX32 R9, R9, R3, 0x1, P5 ;  /* 0x0000000309097211 */ /* 0x000fe400028f0eff */
[----:B0-----:R-:W-:Y:S01]  /*60d10*/  ISETP.LT.AND P3, PT, R10, UR4, !P0 ;  /* 0x000000040a007c0c */ /* 0x001fe2000c761270 */
[----:B------:R-:W0:Y:S01]  /*60d20*/  LDCU UR4, c[0x0][0x39c] ;  /* 0x00007380ff0477ac */ /* 0x000e220008000800 */
[C---:B--2---:R-:W-:Y:S01]  /*60d30*/  ISETP.LT.AND P5, PT, R22.reuse, UR5, !P0 ;  /* 0x0000000516007c0c */ /* 0x044fe2000c7a1270 */
[----:B------:R-:W-:Y:S01]  /*60d40*/  IMAD R22, R22, R6, RZ ;  /* 0x0000000616167224 */ /* 0x000fe200078e02ff */
[-C--:B------:R-:W-:Y:S01]  /*60d50*/  LEA R10, P4, R11, R2.reuse, 0x1 ;  /* 0x000000020b0a7211 */ /* 0x080fe200078808ff */
[----:B------:R2:W-:Y:S01]  /*60d60*/  @P1 STG.E.U16 desc[UR8][R8.64], R23 ;  /* 0x0000001708001986 */ /* 0x0005e2000c101508 */
[----:B------:R-:W-:Y:S01]  /*60d70*/  PRMT R24, R20, 0x7632, R24 ;  /* 0x0000763214187816 */ /* 0x000fe20000000018 */
[----:B------:R-:W0:Y:S01]  /*60d80*/  LDCU UR5, c[0x0][0x39c] ;  /* 0x00007380ff0577ac */ /* 0x000e220008000800 */
[----:B------:R-:W-:-:S02]  /*60d90*/  LEA R20, P6, R21, R2, 0x1 ;  /* 0x0000000215147211 */ /* 0x000fc400078c08ff */
[-C--:B------:R-:W-:Y:S02]  /*60da0*/  LEA.HI.X.SX32 R11, R11, R3.reuse, 0x1, P4 ;  /* 0x000000030b0b7211 */ /* 0x080fe400020f0eff */
[-C--:B------:R-:W-:Y:S02]  /*60db0*/  LEA.HI.X.SX32 R21, R21, R3.reuse, 0x1, P6 ;  /* 0x0000000315157211 */ /* 0x080fe400030f0eff */
[----:B--2---:R-:W-:Y:S01]  /*60dc0*/  LEA R8, P1, R22, R2, 0x1 ;  /* 0x0000000216087211 */ /* 0x004fe200078208ff */
[----:B------:R2:W-:Y:S01]  /*60dd0*/  @P2 STG.E.U16 desc[UR8][R10.64], R28 ;  /* 0x0000001c0a002986 */ /* 0x0005e2000c101508 */
[----:B------:R-:W-:Y:S02]  /*60de0*/  PRMT R26, R26, 0x7632, R26 ;  /* 0x000076321a1a7816 */ /* 0x000fe4000000001a */
[----:B------:R-:W-:Y:S01]  /*60df0*/  LEA.HI.X.SX32 R9, R22, R3, 0x1, P1 ;  /* 0x0000000316097211 */ /* 0x000fe200008f0eff */
[----:B------:R-:W-:Y:S04]  /*60e00*/  @P3 STG.E.U16 desc[UR8][R20.64], R27 ;  /* 0x0000001b14003986 */ /* 0x000fe8000c101508 */
[----:B------:R0:W-:Y:S01]  /*60e10*/  @P5 STG.E.U16 desc[UR8][R8.64], R26 ;  /* 0x0000001a08005986 */ /* 0x0001e2000c101508 */
[----:B--2---:R-:W-:-:S02]  /*60e20*/  LOP3.LUT R10, R4, 0x16, R0, 0xfe, !PT ;  /* 0x00000016040a7812 */ /* 0x004fc400078efe00 */
[--C-:B------:R-:W-:Y:S02]  /*60e30*/  LOP3.LUT R11, R4, 0x18, R0.reuse, 0xfe, !PT ;  /* 0x00000018040b7812 */ /* 0x100fe400078efe00 */
[----:B-1----:R-:W-:Y:S01]  /*60e40*/  ISETP.LT.AND P1, PT, R10, UR6, !P0 ;  /* 0x000000060a007c0c */ /* 0x002fe2000c721270 */
[----:B------:R-:W1:Y:S01]  /*60e50*/  LDCU UR6, c[0x0][0x39c] ;  /* 0x00007380ff0677ac */ /* 0x000e620008000800 */
[C---:B------:R-:W-:Y:S01]  /*60e60*/  ISETP.LT.AND P2, PT, R11.reuse, UR11, !P0 ;  /* 0x0000000b0b007c0c */ /* 0x040fe2000c741270 */
[-C--:B------:R-:W-:Y:S01]  /*60e70*/  IMAD R11, R11, R6.reuse, RZ ;  /* 0x000000060b0b7224 */ /* 0x080fe200078e02ff */
[--C-:B0-----:R-:W-:Y:S01]  /*60e80*/  LOP3.LUT R9, R4, 0x1a, R0.reuse, 0xfe, !PT ;  /* 0x0000001a04097812 */ /* 0x101fe200078efe00 */
[-C--:B------:R-:W-:Y:S01]  /*60e90*/  IMAD R8, R10, R6.reuse, RZ ;  /* 0x000000060a087224 */ /* 0x080fe200078e02ff */
[----:B------:R-:W-:Y:S01]  /*60ea0*/  LOP3.LUT R22, R4, 0x1c, R0, 0xfe, !PT ;  /* 0x0000001c04167812 */ /* 0x000fe200078efe00 */
[----:B------:R-:W0:Y:S01]  /*60eb0*/  LDCU UR11, c[0x0][0x39c] ;  /* 0x00007380ff0b77ac */ /* 0x000e220008000800 */
[C---:B-----5:R-:W-:Y:S01]  /*60ec0*/  ISETP.LT.AND P3, PT, R9.reuse, UR12, !P0 ;  /* 0x0000000c09007c0c */ /* 0x060fe2000c761270 */
[----:B------:R-:W-:Y:S01]  /*60ed0*/  IMAD R9, R9, R6, RZ ;  /* 0x0000000609097224 */ /* 0x000fe200078e02ff */
[-C--:B------:R-:W-:Y:S01]  /*60ee0*/  LEA R20, P5, R8, R2.reuse, 0x1 ;  /* 0x0000000208147211 */ /* 0x080fe200078a08ff */
[----:B------:R-:W2:Y:S01]  /*60ef0*/  LDCU UR12, c[0x0][0x39c] ;  /* 0x00007380ff0c77ac */ /* 0x000ea20008000800 */
[----:B------:R-:W-:-:S02]  /*60f00*/  LEA R10, P4, R11, R2, 0x1 ;  /* 0x000000020b0a7211 */ /* 0x000fc400078808ff */
[----:B------:R-:W-:Y:S02]  /*60f10*/  PRMT R7, R27, 0x7632, R7 ;  /* 0x000076321b077816 */ /* 0x000fe40000000007 */
[-C--:B------:R-:W-:Y:S02]  /*60f20*/  LEA.HI.X.SX32 R21, R8, R3.reuse, 0x1, P5 ;  /* 0x0000000308157211 */ /* 0x080fe400028f0eff */
[C---:B------:R-:W-:Y:S01]  /*60f30*/  ISETP.LT.AND P5, PT, R22.reuse, UR4, !P0 ;  /* 0x0000000416007c0c */ /* 0x040fe2000c7a1270 */
[----:B------:R-:W-:Y:S01]  /*60f40*/  IMAD R22, R22, R6, RZ ;  /* 0x0000000616167224 */ /* 0x000fe200078e02ff */
[-C--:B------:R-:W-:Y:S02]  /*60f50*/  LEA.HI.X.SX32 R11, R11, R3.reuse, 0x1, P4 ;  /* 0x000000030b0b7211 */ /* 0x080fe400020f0eff */
[-C--:B------:R-:W-:Y:S01]  /*60f60*/  LEA R8, P6, R9, R2.reuse, 0x1 ;  /* 0x0000000209087211 */ /* 0x080fe200078c08ff */
[----:B------:R5:W-:Y:S01]  /*60f70*/  @P1 STG.E.U16 desc[UR8][R20.64], R7 ;  /* 0x0000000714001986 */ /* 0x000be2000c101508 */
[----:B------:R-:W-:Y:S01]  /*60f80*/  PRMT R5, R23, 0x7632, R5 ;  /* 0x0000763217057816 */ /* 0x000fe20000000005 */
[----:B------:R-:W0:Y:S01]  /*60f90*/  LDCU UR4, c[0x0][0x39c] ;  /* 0x00007380ff0477ac */ /* 0x000e220008000800 */
[----:B------:R-:W-:Y:S01]  /*60fa0*/  LEA.HI.X.SX32 R9, R9, R3, 0x1, P6 ;  /* 0x0000000309097211 */ /* 0x000fe200030f0eff */
[----:B------:R1:W-:Y:S04]  /*60fb0*/  @P2 STG.E.U16 desc[UR8][R10.64], R24 ;  /* 0x000000180a002986 */ /* 0x0003e8000c101508 */
[----:B------:R0:W-:Y:S01]  /*60fc0*/  @P3 STG.E.U16 desc[UR8][R8.64], R25 ;  /* 0x0000001908003986 */ /* 0x0001e2000c101508 */
[----:B-----5:R-:W-:-:S02]  /*60fd0*/  LEA R20, P1, R22, R2, 0x1 ;  /* 0x0000000216147211 */ /* 0x020fc400078208ff */
[--C-:B-1----:R-:W-:Y:S02]  /*60fe0*/  LOP3.LUT R10, R4, 0x1e, R0.reuse, 0xfe, !PT ;  /* 0x0000001e040a7812 */ /* 0x102fe400078efe00 */
[----:B------:R-:W-:Y:S02]  /*60ff0*/  LEA.HI.X.SX32 R21, R22, R3, 0x1, P1 ;  /* 0x0000000316157211 */ /* 0x000fe400008f0eff */
[C---:B------:R-:W-:Y:S01]  /*61000*/  ISETP.LT.AND P4, PT, R10.reuse, UR5, !P0 ;  /* 0x000000050a007c0c */ /* 0x040fe2000c781270 */
[----:B0-----:R-:W-:Y:S01]  /*61010*/  IMAD R8, R10, R6, RZ ;  /* 0x000000060a087224 */ /* 0x001fe200078e02ff */
[C-C-:B------:R-:W-:Y:S01]  /*61020*/  LOP3.LUT R25, R4.reuse, 0xfe, R0.reuse, 0xfe, !PT ;  /* 0x000000fe04197812 */ /* 0x140fe200078efe00 */
[----:B------:R0:W-:Y:S01]  /*61030*/  @P5 STG.E.U16 desc[UR8][R20.64], R29 ;  /* 0x0000001d14005986 */ /* 0x0001e2000c101508 */
[----:B------:R-:W-:Y:S01]  /*61040*/  LOP3.LUT R9, R4, 0x20, R0, 0xfe, !PT ;  /* 0x0000002004097812 */ /* 0x000fe200078efe00 */
[----:B------:R-:W1:Y:S01]  /*61050*/  LDCU UR5, c[0x0][0x39c] ;  /* 0x00007380ff0577ac */ /* 0x000e620008000800 */
[----:B0-----:R-:W-:-:S04]  /*61060*/  LEA R20, P3, R8, R2, 0x1 ;  /* 0x0000000208147211 */ /* 0x001fc800078608ff */
[----:B------:R-:W-:-:S05]  /*61070*/  LEA.HI.X.SX32 R21, R8, R3, 0x1, P3 ;  /* 0x0000000308157211 */ /* 0x000fca00018f0eff */
[----:B------:R0:W-:Y:S04]  /*61080*/  @P4 STG.E.U16 desc[UR8][R20.64], R5 ;  /* 0x0000000514004986 */ /* 0x0001e8000c101508 */
[----:B0-----:R-:W5:Y:S04]  /*61090*/  LDL R5, [R1+0xb0] ;  /* 0x0000b00001057983 */ /* 0x001f680000100800 */
[----:B------:R0:W-:Y:S04]  /*610a0*/  STL [R1+0x1ae0], R25 ;  /* 0x001ae01901007387 */ /* 0x0001e80000100800 */
[----:B0-----:R-:W2:Y:S01]  /*610b0*/  LDL.LU R25, [R1+0x348] ;  /* 0x0003480001197983 */ /* 0x001ea20000300800 */
[----:B------:R-:W-:-:S02]  /*610c0*/  LOP3.LUT R11, R4, 0x22, R0, 0xfe, !PT ;  /* 0x00000022040b7812 */ /* 0x000fc400078efe00 */
[C---:B---3--:R-:W-:Y:S01]  /*610d0*/  ISETP.LT.AND P2, PT, R9.reuse, UR7, !P0 ;  /* 0x0000000709007c0c */ /* 0x048fe2000c741270 */
[-C--:B------:R-:W-:Y:S01]  /*610e0*/  IMAD R9, R9, R6.reuse, RZ ;  /* 0x0000000609097224 */ /* 0x080fe200078e02ff */
[----:B------:R-:W-:Y:S01]  /*610f0*/  LOP3.LUT R10, R4, 0x24, R0, 0xfe, !PT ;  /* 0x00000024040a7812 */ /* 0x000fe200078efe00 */
[----:B------:R-:W0:Y:S01]  /*61100*/  LDCU UR7, c[0x0][0x39c] ;  /* 0x00007380ff0777ac */ /* 0x000e220008000800 */
[C---:B----4-:R-:W-:Y:S01]  /*61110*/  ISETP.LT.AND P1, PT, R11.reuse, UR10, !P0 ;  /* 0x0000000a0b007c0c */ /* 0x050fe2000c721270 */
[----:B------:R-:W-:Y:S01]  /*61120*/  IMAD R11, R11, R6, RZ ;  /* 0x000000060b0b7224 */ /* 0x000fe200078e02ff */
[----:B------:R-:W-:Y:S01]  /*61130*/  LEA R8, P4, R9, R2, 0x1 ;  /* 0x0000000209087211 */ /* 0x000fe200078808ff */
[C---:B------:R-:W-:Y:S01]  /*61140*/  IMAD R22, R10.reuse, R6, RZ ;  /* 0x000000060a167224 */ /* 0x040fe200078e02ff */
[----:B------:R-:W-:Y:S01]  /*61150*/  ISETP.LT.AND P3, PT, R10, UR4, !P0 ;  /* 0x000000040a007c0c */ /* 0x000fe2000c761270 */
[----:B------:R-:W3:Y:S01]  /*61160*/  LDCU UR4, c[0x0][0x39c] ;  /* 0x00007380ff0477ac */ /* 0x000ee20008000800 */
[----:B------:R-:W-:-:S02]  /*61170*/  LEA R10, P5, R11, R2, 0x1 ;  /* 0x000000020b0a7211 */ /* 0x000fc400078a08ff */
[-C--:B------:R-:W-:Y:S01]  /*61180*/  LEA.HI.X.SX32 R9, R9, R3.reuse, 0x1, P4 ;  /* 0x0000000309097211 */ /* 0x080fe200020f0eff */
[----:B------:R-:W4:Y:S01]  /*61190*/  LDCU UR10, c[0x0][0x39c] ;  /* 0x00007380ff0a77ac */ /* 0x000f220008000800 */
[----:B------:R-:W-:-:S03]  /*611a0*/  LEA.HI.X.SX32 R11, R11, R3, 0x1, P5 ;  /* 0x000000030b0b7211 */ /* 0x000fc600028f0eff */
[----:B------:R0:W-:Y:S01]  /*611b0*/  @P2 STG.E.U16 desc[UR8][R8.64], R16 ;  /* 0x0000001008002986 */ /* 0x0001e2000c101508 */
[----:B------:R-:W-:-:S03]  /*611c0*/  LEA R20, P6, R22, R2, 0x1 ;  /* 0x0000000216147211 */ /* 0x000fc600078c08ff */
[----:B------:R1:W-:Y:S01]  /*611d0*/  @P1 STG.E.U16 desc[UR8][R10.64], R17 ;  /* 0x000000110a001986 */ /* 0x0003e2000c101508 */
[----:B------:R-:W-:Y:S02]  /*611e0*/  LEA.HI.X.SX32 R21, R22, R3, 0x1, P6 ;  /* 0x0000000316157211 */ /* 0x000fe400030f0eff */
[----:B0-----:R-:W-:-:S04]  /*611f0*/  LOP3.LUT R9, R4, 0x26, R0, 0xfe, !PT ;  /* 0x0000002604097812 */ /* 0x001fc800078efe00 */
[C---:B-1----:R-:W-:Y:S01]  /*61200*/  ISETP.LT.AND P1, PT, R9.reuse, UR5, !P0 ;  /* 0x0000000509007c0c */ /* 0x042fe2000c721270 */
[-C--:B------:R-:W-:Y:S01]  /*61210*/  IMAD R9, R9, R6.reuse, RZ ;  /* 0x0000000609097224 */ /* 0x080fe200078e02ff */
[----:B------:R-:W-:Y:S01]  /*61220*/  LOP3.LUT R11, R4, 0x28, R0, 0xfe, !PT ;  /* 0x00000028040b7812 */ /* 0x000fe200078efe00 */
[----:B------:R0:W-:Y:S01]  /*61230*/  @P3 STG.E.U16 desc[UR8][R20.64], R18 ;  /* 0x0000001214003986 */ /* 0x0001e2000c101508 */
[----:B------:R-:W-:Y:S01]  /*61240*/  PRMT R22, R18, 0x7632, R22 ;  /* 0x0000763212167816 */ /* 0x000fe20000000016 */
[----:B------:R-:W1:Y:S01]  /*61250*/  LDCU UR5, c[0x0][0x39c] ;  /* 0x00007380ff0577ac */ /* 0x000e620008000800 */
[C-C-:B------:R-:W-:Y:S02]  /*61260*/  LOP3.LUT R10, R4.reuse, 0x2a, R0.reuse, 0xfe, !PT ;  /* 0x0000002a040a7812 */ /* 0x140fe400078efe00 */
[C---:B---3--:R-:W-:Y:S01]  /*61270*/  ISETP.LT.AND P2, PT, R11.reuse, UR4, !P0 ;  /* 0x000000040b007c0c */ /* 0x048fe2000c741270 */
[----:B------:R-:W-:Y:S01]  /*61280*/  IMAD R11, R11, R6, RZ ;  /* 0x000000060b0b7224 */ /* 0x000fe200078e02ff */
[----:B------:R-:W-:Y:S01]  /*61290*/  LEA R8, P5, R9, R2, 0x1 ;  /* 0x0000000209087211 */ /* 0x000fe200078a08ff */
[----:B------:R-:W3:Y:S01]  /*612a0*/  LDCU UR4, c[0x0][0x39c] ;  /* 0x00007380ff0477ac */ /* 0x000ee20008000800 */
[----:B0-----:R-:W-:-:S02]  /*612b0*/  LOP3.LUT R18, R4, 0x2c, R0, 0xfe, !PT ;  /* 0x0000002c04127812 */ /* 0x001fc400078efe00 */
[----:B------:R-:W-:Y:S01]  /*612c0*/  PRMT R21, R17, 0x7632, R21 ;  /* 0x0000763211157816 */ /* 0x000fe20000000015 */
[CC--:B------:R-:W-:Y:S01]  /*612d0*/  IMAD R17, R10.reuse, R6.reuse, RZ ;  /* 0x000000060a117224 */ /* 0x0c0fe200078e02ff */
[----:B------:R-:W-:Y:S02]  /*612e0*/  LEA.HI.X.SX32 R9, R9, R3, 0x1, P5 ;  /* 0x0000000309097211 */ /* 0x000fe400028f0eff */
[----:B------:R-:W-:Y:S01]  /*612f0*/  ISETP.LT.AND P3, PT, R10, UR6, !P0 ;  /* 0x000000060a007c0c */ /* 0x000fe2000c761270 */
[----:B------:R-:W0:Y:S01]  /*61300*/  LDCU UR6, c[0x0][0x39c] ;  /* 0x00007380ff0677ac */ /* 0x000e220008000800 */
[C---:B------:R-:W-:Y:S01]  /*61310*/  ISETP.LT.AND P5, PT, R18.reuse, UR7, !P0 ;  /* 0x0000000712007c0c */ /* 0x040fe2000c7a1270 */
        /* <DEDUP_REMOVED lines=8> */
[C---:B-1----:R-:W-:Y:S01]  /*613a0*/  LEA R8, P1, R18.reuse, R2, 0x1 ;  /* 0x0000000212087211 */ /* 0x042fe200078208ff */
[----:B------:R1:W-:Y:S03]  /*613b0*/  @P2 STG.E.U16 desc[UR8][R10.64], R12 ;  /* 0x0000000c0a002986 */ /* 0x0003e6000c101508 */
[----:B------:R-:W-:Y:S01]  /*613c0*/  LEA.HI.X.SX32 R9, R18, R3, 0x1, P1 ;  /* 0x0000000312097211 */ /* 0x000fe200008f0eff */
[----:B------:R-:W-:Y:S04]  /*613d0*/  @P3 STG.E.U16 desc[UR8][R16.64], R13 ;  /* 0x0000000d10003986 */ /* 0x000fe8000c101508 */
[----:B------:R0:W-:Y:S01]  /*613e0*/  @P5 STG.E.U16 desc[UR8][R8.64], R14 ;  /* 0x0000000e08005986 */ /* 0x0001e2000c101508 */
[----:B-1----:R-:W-:-:S02]  /*613f0*/  LOP3.LUT R10, R4, 0x2e, R0, 0xfe, !PT ;  /* 0x0000002e040a7812 */ /* 0x002fc400078efe00 */
[--C-:B------:R-:W-:Y:S02]  /*61400*/  LOP3.LUT R11, R4, 0x30, R0.reuse, 0xfe, !PT ;  /* 0x00000030040b7812 */ /* 0x100fe400078efe00 */
[----:B----4-:R-:W-:Y:S01]  /*61410*/  ISETP.LT.AND P1, PT, R10, UR10, !P0 ;  /* 0x0000000a0a007c0c */ /* 0x010fe2000c721270 */
[----:B------:R-:W1:Y:S01]  /*61420*/  LDCU UR10, c[0x0][0x39c] ;  /* 0x00007380ff0a77ac */ /* 0x000e620008000800 */
[C---:B------:R-:W-:Y:S01]  /*61430*/  ISETP.LT.AND P2, PT, R11.reuse, UR11, !P0 ;  /* 0x0000000b0b007c0c */ /* 0x040fe2000c741270 */
[-C--:B------:R-:W-:Y:S01]  /*61440*/  IMAD R11, R11, R6.reuse, RZ ;  /* 0x000000060b0b7224 */ /* 0x080fe200078e02ff */
[--C-:B0-----:R-:W-:Y:S01]  /*61450*/  LOP3.LUT R9, R4, 0x32, R0.reuse, 0xfe, !PT ;  /* 0x0000003204097812 */ /* 0x101fe200078efe00 */
[-C--:B------:R-:W-:Y:S01]  /*61460*/  IMAD R8, R10, R6.reuse, RZ ;  /* 0x000000060a087224 */ /* 0x080fe200078e02ff */
[----:B------:R-:W-:Y:S01]  /*61470*/  LOP3.LUT R18, R4, 0x34, R0, 0xfe, !PT ;  /* 0x0000003404127812 */ /* 0x000fe200078efe00 */
[----:B------:R-:W0:Y:S01]  /*61480*/  LDCU UR11, c[0x0][0x39c] ;  /* 0x00007380ff0b77ac */ /* 0x000e220008000800 */
[C---:B---3--:R-:W-:Y:S01]  /*61490*/  ISETP.LT.AND P3, PT, R9.reuse, UR4, !P0 ;  /* 0x0000000409007c0c */ /* 0x048fe2000c761270 */
[----:B------:R-:W-:Y:S01]  /*614a0*/  IMAD R9, R9, R6, RZ ;  /* 0x0000000609097224 */ /* 0x000fe200078e02ff */
[-C--:B------:R-:W-:Y:S01]  /*614b0*/  LEA R16, P5, R8, R2.reuse, 0x1 ;  /* 0x0000000208107211 */ /* 0x080fe200078a08ff */
[----:B------:R-:W3:Y:S01]  /*614c0*/  LDCU UR4, c[0x0][0x39c] ;  /* 0x00007380ff0477ac */ /* 0x000ee20008000800 */
[----:B------:R-:W-:-:S02]  /*614d0*/  LEA R10, P4, R11, R2, 0x1 ;  /* 0x000000020b0a7211 */ /* 0x000fc400078808ff */
        /* <DEDUP_REMOVED lines=11> */
[----:B----4-:R-:W-:-:S02]  /*61590*/  LEA R16, P1, R18, R2, 0x1 ;  /* 0x0000000212107211 */ /* 0x010fc400078208ff */
[--C-:B-1----:R-:W-:Y:S02]  /*615a0*/  LOP3.LUT R10, R4, 0x36, R0.reuse, 0xfe, !PT ;  /* 0x00000036040a7812 */ /* 0x102fe400078efe00 */
[----:B------:R-:W-:Y:S02]  /*615b0*/  LEA.HI.X.SX32 R17, R18, R3, 0x1, P1 ;  /* 0x0000000312117211 */ /* 0x000fe400008f0eff */
[C---:B------:R-:W-:Y:S01]  /*615c0*/  ISETP.LT.AND P2, PT, R10.reuse, UR6, !P0 ;  /* 0x000000060a007c0c */ /* 0x040fe2000c741270 */
[----:B0-----:R-:W-:Y:S01]  /*615d0*/  IMAD R8, R10, R6, RZ ;  /* 0x000000060a087224 */ /* 0x001fe200078e02ff */
[----:B------:R-:W-:Y:S01]  /*615e0*/  LOP3.LUT R9, R4, 0x38, R0, 0xfe, !PT ;  /* 0x0000003804097812 */ /* 0x000fe200078efe00 */
[----:B------:R0:W-:Y:S01]  /*615f0*/  @P5 STG.E.U16 desc[UR8][R16.64], R22 ;  /* 0x0000001610005986 */ /* 0x0001e2000c101508 */
[----:B------:R-:W1:Y:S02]  /*61600*/  LDCU UR6, c[0x0][0x39c] ;  /* 0x00007380ff0677ac */ /* 0x000e640008000800 */
[----:B------:R-:W-:-:S02]  /*61610*/  LEA R10, P1, R8, R2, 0x1 ;  /* 0x00000002080a7211 */ /* 0x000fc400078208ff */
[C---:B------:R-:W-:Y:S01]  /*61620*/  ISETP.LT.AND P3, PT, R9.reuse, UR7, !P0 ;  /* 0x0000000709007c0c */ /* 0x040fe2000c761270 */
[----:B------:R-:W-:Y:S01]  /*61630*/  IMAD R9, R9, R6, RZ ;  /* 0x0000000609097224 */ /* 0x000fe200078e02ff */
[----:B------:R-:W-:Y:S01]  /*61640*/  LEA.HI.X.SX32 R11, R8, R3, 0x1, P1 ;  /* 0x00000003080b7211 */ /* 0x000fe200008f0eff */
[----:B------:R-:W4:Y:S01]  /*61650*/  LDCU UR7, c[0x0][0x39c] ;  /* 0x00007380ff0777ac */ /* 0x000f220008000800 */
[----:B0-----:R-:W-:-:S04]  /*61660*/  LOP3.LUT R16, R4, 0x3a, R0, 0xfe, !PT ;  /* 0x0000003a04107812 */ /* 0x001fc800078efe00 */
[C---:B---3--:R-:W-:Y:S01]  /*61670*/  ISETP.LT.AND P4, PT, R16.reuse, UR4, !P0 ;  /* 0x0000000410007c0c */ /* 0x048fe2000c781270 */
[----:B------:R-:W-:Y:S01]  /*61680*/  IMAD R16, R16, R6, RZ ;  /* 0x0000000610107224 */ /* 0x000fe200078e02ff */
[CC--:B------:R-:W-:Y:S01]  /*61690*/  LEA R8, P1, R9.reuse, R2.reuse, 0x1 ;  /* 0x0000000209087211 */ /* 0x0c0fe200078208ff */
[----:B------:R0:W-:Y:S01]  /*616a0*/  @P2 STG.E.U16 desc[UR8][R10.64], R23 ;  /* 0x000000170a002986 */ /* 0x0001e2000c101508 */
[----:B------:R-:W3:Y:S01]  /*616b0*/  LDCU UR4, c[0x0][0x39c] ;  /* 0x00007380ff0477ac */ /* 0x000ee20008000800 */
[----:B------:R-:W-:Y:S02]  /*616c0*/  PRMT R12, R12, 0x7632, R12 ;  /* 0x000076320c0c7816 */ /* 0x000fe4000000000c */
[-C--:B------:R-:W-:Y:S02]  /*616d0*/  LEA.HI.X.SX32 R9, R9, R3.reuse, 0x1, P1 ;  /* 0x0000000309097211 */ /* 0x080fe400008f0eff */
[----:B------:R-:W-:Y:S02]  /*616e0*/  PRMT R13, R13, 0x7632, R13 ;  /* 0x000076320d0d7816 */ /* 0x000fe4000000000d */
[C---:B0-----:R-:W-:Y:S01]  /*616f0*/  LEA R10, P2, R16.reuse, R2, 0x1 ;  /* 0x00000002100a7211 */ /* 0x041fe200078408ff */
[----:B------:R0:W-:Y:S03]  /*61700*/  @P3 STG.E.U16 desc[UR8][R8.64], R12 ;  /* 0x0000000c08003986 */ /* 0x0001e6000c101508 */
[----:B------:R-:W-:-:S05]  /*61710*/  LEA.HI.X.SX32 R11, R16, R3, 0x1, P2 ;  /* 0x00000003100b7211 */ /* 0x000fca00010f0eff */
[----:B------:R1:W-:Y:S01]  /*61720*/  @P4 STG.E.U16 desc[UR8][R10.64], R13 ;  /* 0x0000000d0a004986 */ /* 0x0003e2000c101508 */
[C-C-:B0-----:R-:W-:Y:S02]  /*61730*/  LOP3.LUT R9, R4.reuse, 0x3c, R0.reuse, 0xfe, !PT ;  /* 0x0000003c04097812 */ /* 0x141fe400078efe00 */
[C-C-:B------:R-:W-:Y:S02]  /*61740*/  LOP3.LUT R8, R4.reuse, 0x40, R0.reuse, 0xfe, !PT ;  /* 0x0000004004087812 */ /* 0x140fe400078efe00 */
[C---:B------:R-:W-:Y:S01]  /*61750*/  ISETP.LT.AND P4, PT, R9.reuse, UR5, !P0 ;  /* 0x0000000509007c0c */ /* 0x040fe2000c781270 */
[-C--:B------:R-:W-:Y:S01]  /*61760*/  IMAD R9, R9, R6.reuse, RZ ;  /* 0x0000000609097224 */ /* 0x080fe200078e02ff */
[----:B-1----:R-:W-:Y:S01]  /*61770*/  LOP3.LUT R11, R4, 0x3e, R0, 0xfe, !PT ;  /* 0x0000003e040b7812 */ /* 0x002fe200078efe00 */
[CC--:B------:R-:W-:Y:S01]  /*61780*/  IMAD R13, R8.reuse, R6.reuse, RZ ;  /* 0x00000006080d7224 */ /* 0x0c0fe200078e02ff */
[----:B---3--:R-:W-:Y:S01]  /*61790*/  ISETP.LT.AND P6, PT, R8, UR4, !P0 ;  /* 0x0000000408007c0c */ /* 0x008fe2000c7c1270 */
[----:B------:R-:W0:Y:S01]  /*617a0*/  LDCU UR4, c[0x0][0x39c] ;  /* 0x00007380ff0477ac */ /* 0x000e220008000800 */
[C---:B------:R-:W-:Y:S01]  /*617b0*/  ISETP.LT.AND P5, PT, R11.reuse, UR6, !P0 ;  /* 0x000000060b007c0c */ /* 0x040fe2000c7a1270 */
[----:B------:R-:W-:Y:S01]  /*617c0*/  IMAD R11, R11, R6, RZ ;  /* 0x000000060b0b7224 */ /* 0x000fe200078e02ff */
[----:B------:R-:W-:Y:S01]  /*617d0*/  LEA R8, P1, R9, R2, 0x1 ;  /* 0x0000000209087211 */ /* 0x000fe200078208ff */
[----:B------:R-:W1:Y:S01]  /*617e0*/  LDCU UR5, c[0x0][0x39c] ;  /* 0x00007380ff0577ac */ /* 0x000e620008000800 */
[----:B------:R-:W-:-:S02]  /*617f0*/  PRMT R14, R14, 0x7632, R14 ;  /* 0x000076320e0e7816 */ /* 0x000fc4000000000e */
[-C--:B------:R-:W-:Y:S01]  /*61800*/  LEA R10, P2, R11, R2.reuse, 0x1 ;  /* 0x000000020b0a7211 */ /* 0x080fe200078408ff */
[----:B------:R-:W3:Y:S01]  /*61810*/  LDCU UR6, c[0x0][0x39c] ;  /* 0x00007380ff0677ac */ /* 0x000ee20008000800 */
[-C--:B------:R-:W-:Y:S02]  /*61820*/  LEA.HI.X.SX32 R9, R9, R3.reuse, 0x1, P1 ;  /* 0x0000000309097211 */ /* 0x080fe400008f0eff */
[----:B------:R-:W-:Y:S02]  /*61830*/  PRMT R15, R15, 0x7632, R15 ;  /* 0x000076320f0f7816 */ /* 0x000fe4000000000f */
[----:B------:R-:W-:Y:S01]  /*61840*/  LEA.HI.X.SX32 R11, R11, R3, 0x1, P2 ;  /* 0x000000030b0b7211 */ /* 0x000fe200010f0eff */
[----:B------:R2:W-:Y:S01]  /*61850*/  @P4 STG.E.U16 desc[UR8][R8.64], R14 ;  /* 0x0000000e08004986 */ /* 0x0005e2000c101508 */
[----:B------:R-:W-:-:S03]  /*61860*/  LEA R12, P3, R13, R2, 0x1 ;  /* 0x000000020d0c7211 */ /* 0x000fc600078608ff */
[----:B------:R0:W-:Y:S01]  /*61870*/  @P5 STG.E.U16 desc[UR8][R10.64], R15 ;  /* 0x0000000f0a005986 */ /* 0x0001e2000c101508 */
[----:B------:R-:W-:-:S05]  /*61880*/  LEA.HI.X.SX32 R13, R13, R3, 0x1, P3 ;  /* 0x000000030d0d7211 */ /* 0x000fca00018f0eff */
[----:B-----5:R5:W-:Y:S01]  /*61890*/  @P6 STG.E.U16 desc[UR8][R12.64], R5 ;  /* 0x000000050c006986 */ /* 0x020be2000c101508 */
[C-C-:B--2---:R-:W-:Y:S02]  /*618a0*/  LOP3.LUT R8, R25.reuse, 0x4e, R0.reuse, 0xfe, !PT ;  /* 0x0000004e19087812 */ /* 0x144fe400078efe00 */
[C-C-:B------:R-:W-:Y:S02]  /*618b0*/  LOP3.LUT R9, R25.reuse, 0x50, R0.reuse, 0xfe, !PT ;  /* 0x0000005019097812 */ /* 0x140fe400078efe00 */
[C-C-:B0-----:R-:W-:Y:S02]  /*618c0*/  LOP3.LUT R11, R25.reuse, 0x54, R0.reuse, 0xfe, !PT ;  /* 0x00000054190b7812 */ /* 0x141fe400078efe00 */
[C-C-:B------:R-:W-:Y:S01]  /*618d0*/  LOP3.LUT R20, R25.reuse, 0x5a, R0.reuse, 0xfe, !PT ;  /* 0x0000005a19147812 */ /* 0x140fe200078efe00 */
[----:B------:R-:W-:Y:S01]  /*618e0*/  STL [R1+0x1ad8], R8 ;  /* 0x001ad80801007387 */ /* 0x000fe20000100800 */
[C-C-:B------:R-:W-:Y:S02]  /*618f0*/  LOP3.LUT R26, R25.reuse, 0x5e, R0.reuse, 0xfe, !PT ;  /* 0x0000005e191a7812 */ /* 0x140fe400078efe00 */
[C-C-:B------:R-:W-:Y:S01]  /*61900*/  LOP3.LUT R4, R25.reuse, 0x66, R0.reuse, 0xfe, !PT ;  /* 0x0000006619047812 */ /* 0x140fe200078efe00 */
[----:B------:R-:W-:Y:S01]  /*61910*/  STL [R1+0x1adc], R9 ;  /* 0x001adc0901007387 */ /* 0x000fe20000100800 */
[----:B------:R-:W-:-:S03]  /*61920*/  LOP3.LUT R6, R25, 0x68, R0, 0xfe, !PT ;  /* 0x0000006819067812 */ /* 0x000fc600078efe00 */
[----:B------:R-:W-:Y:S01]  /*61930*/  STL [R1+0x1ad4], R11 ;  /* 0x001ad40b01007387 */ /* 0x000fe20000100800 */
[----:B-----5:R-:W-:-:S03]  /*61940*/  LOP3.LUT R5, R25, 0x6a, R0, 0xfe, !PT ;  /* 0x0000006a19057812 */ /* 0x020fc600078efe00 */
[----:B------:R-:W-:Y:S04]  /*61950*/  STL [R1+0x1ad0], R20 ;  /* 0x001ad01401007387 */ /* 0x000fe80000100800 */
[----:B------:R-:W-:Y:S04]  /*61960*/  STL [R1+0x1acc], R26 ;  /* 0x001acc1a01007387 */ /* 0x000fe80000100800 */
[----:B------:R0:W-:Y:S04]  /*61970*/  STL [R1], R4 ;  /* 0x0000000401007387 */ /* 0x0001e80000100800 */
[----:B------:R2:W-:Y:S01]  /*61980*/  STL [R1+0x4], R6 ;  /* 0x0000040601007387 */ /* 0x0005e20000100800 */
[----:B0-----:R-:W-:-:S03]  /*61990*/  LOP3.LUT R4, R25, 0x6c, R0, 0xfe, !PT ;  /* 0x0000006c19047812 */ /* 0x001fc600078efe00 */
[----:B------:R0:W-:Y:S01]  /*619a0*/  STL [R1+0x8], R5 ;  /* 0x0000080501007387 */ /* 0x0001e20000100800 */
[----:B--2---:R-:W-:-:S03]  /*619b0*/  LOP3.LUT R6, R25, 0x6e, R0, 0xfe, !PT ;  /* 0x0000006e19067812 */ /* 0x004fc600078efe00 */
[----:B------:R2:W-:Y:S01]  /*619c0*/  STL [R1+0xc], R4 ;  /* 0x00000c0401007387 */ /* 0x0005e20000100800 */
[----:B0-----:R-:W-:-:S03]  /*619d0*/  LOP3.LUT R5, R25, 0x70, R0, 0xfe, !PT ;  /* 0x0000007019057812 */ /* 0x001fc600078efe00 */
[----:B------:R0:W-:Y:S01]  /*619e0*/  STL [R1+0x40], R6 ;  /* 0x0000400601007387 */ /* 0x0001e20000100800 */
[----:B--2---:R-:W-:-:S03]  /*619f0*/  LOP3.LUT R4, R25, 0x72, R0, 0xfe, !PT ;  /* 0x0000007219047812 */ /* 0x004fc600078efe00 */
[----:B------:R2:W-:Y:S04]  /*61a00*/  STL [R1+0x44], R5 ;  /* 0x0000440501007387 */ /* 0x0005e80000100800 */
[----:B------:R5:W-:Y:S01]  /*61a10*/  STL [R1+0x48], R4 ;  /* 0x0000480401007387 */ /* 0x000be20000100800 */
[C-C-:B0-----:R-:W-:Y:S02]  /*61a20*/  LOP3.LUT R6, R25.reuse, 0x74, R0.reuse, 0xfe, !PT ;  /* 0x0000007419067812 */ /* 0x141fe400078efe00 */
[----:B--2---:R-:W-:-:S03]  /*61a30*/  LOP3.LUT R5, R25, 0x76, R0, 0xfe, !PT ;  /* 0x0000007619057812 */ /* 0x004fc600078efe00 */
[----:B------:R0:W-:Y:S01]  /*61a40*/  STL [R1+0x4c], R6 ;  /* 0x00004c0601007387 */ /* 0x0001e20000100800 */
[----:B-----5:R-:W-:-:S03]  /*61a50*/  LOP3.LUT R4, R25, 0x78, R0, 0xfe, !PT ;  /* 0x0000007819047812 */ /* 0x020fc600078efe00 */
        /* <DEDUP_REMOVED lines=81> */
[C-C-:B------:R-:W-:Y:S02]  /*61f70*/  LOP3.LUT R8, R25.reuse, 0xd4, R0.reuse, 0xfe, !PT ;  /* 0x000000d419087812 */ /* 0x140fe400078efe00 */
[C-C-:B--2---:R-:W-:Y:S02]  /*61f80*/  LOP3.LUT R5, R25.reuse, 0xca, R0.reuse, 0xfe, !PT ;  /* 0x000000ca19057812 */ /* 0x144fe400078efe00 */
[C-C-:B-----5:R-:W-:Y:S01]  /*61f90*/  LOP3.LUT R4, R25.reuse, 0xcc, R0.reuse, 0xfe, !PT ;  /* 0x000000cc19047812 */ /* 0x160fe200078efe00 */
[----:B------:R-:W-:Y:S01]  /*61fa0*/  STL [R1+0x164], R6 ;  /* 0x0001640601007387 */ /* 0x000fe20000100800 */
[----:B------:R-:W-:-:S03]  /*61fb0*/  LOP3.LUT R9, R25, 0xd8, R0, 0xfe, !PT ;  /* 0x000000d819097812 */ /* 0x000fc600078efe00 */
[----:B------:R0:W-:Y:S04]  /*61fc0*/  STL [R1+0x1ac8], R4 ;  /* 0x001ac80401007387 */ /* 0x0001e80000100800 */
[----:B------:R-:W-:Y:S01]  /*61fd0*/  STL [R1+0x168], R5 ;  /* 0x0001680501007387 */ /* 0x000fe20000100800 */
[----:B0-----:R-:W-:-:S03]  /*61fe0*/  LOP3.LUT R4, R25, 0xd6, R0, 0xfe, !PT ;  /* 0x000000d619047812 */ /* 0x001fc600078efe00 */
[----:B------:R0:W-:Y:S04]  /*61ff0*/  STL [R1+0x17c], R8 ;  /* 0x00017c0801007387 */ /* 0x0001e80000100800 */
        /* <DEDUP_REMOVED lines=8> */
[----:B------:R2:W-:Y:S01]  /*62080*/  STL [R1+0x198], R9 ;  /* 0x0001980901007387 */ /* 0x0005e20000100800 */
[----:B0-----:R-:W-:-:S03]  /*62090*/  LOP3.LUT R4, R25, 0xe2, R0, 0xfe, !PT ;  /* 0x000000e219047812 */ /* 0x001fc600078efe00 */
[----:B--2---:R-:W2:Y:S04]  /*620a0*/  LDL.LU R9, [R1+0xb8] ;  /* 0x0000b80001097983 */ /* 0x004ea80000300800 */
[----:B------:R0:W-:Y:S01]  /*620b0*/  STL [R1+0x19c], R8 ;  /* 0x00019c0801007387 */ /* 0x0001e20000100800 */
[C-C-:B------:R-:W-:Y:S02]  /*620c0*/  LOP3.LUT R11, R25.reuse, 0xe6, R0.reuse, 0xfe, !PT ;  /* 0x000000e6190b7812 */ /* 0x140fe400078efe00 */
[C-C-:B------:R-:W-:Y:S01]  /*620d0*/  LOP3.LUT R14, R25.reuse, 0xe8, R0.reuse, 0xfe, !PT ;  /* 0x000000e8190e7812 */ /* 0x140fe200078efe00 */
[----:B0-----:R-:W5:Y:S04]  /*620e0*/  LDL.LU R8, [R1+0xbc] ;  /* 0x0000bc0001087983 */ /* 0x001f680000300800 */
[----:B------:R0:W-:Y:S02]  /*620f0*/  STL [R1+0x1a0], R4 ;  /* 0x0001a00401007387 */ /* 0x0001e40000100800 */
[----:B0-----:R-:W-:-:S05]  /*62100*/  LOP3.LUT R4, R25, 0xe4, R0, 0xfe, !PT ;  /* 0x000000e419047812 */ /* 0x001fca00078efe00 */
[----:B------:R0:W-:Y:S04]  /*62110*/  STL [R1+0x1a4], R4 ;  /* 0x0001a40401007387 */ /* 0x0001e80000100800 */
[----:B------:R1:W-:Y:S01]  /*62120*/  STL [R1+0x1a8], R11 ;  /* 0x0001a80b01007387 */ /* 0x0003e20000100800 */
[----:B0-----:R-:W-:-:S03]  /*62130*/  LOP3.LUT R4, R25, 0xea, R0, 0xfe, !PT ;  /* 0x000000ea19047812 */ /* 0x001fc600078efe00 */
[----:B------:R0:W-:Y:S01]  /*62140*/  STL [R1+0x1b0], R14 ;  /* 0x0001b00e01007387 */ /* 0x0001e20000100800 */
[----:B-1----:R-:W-:-:S03]  /*62150*/  LOP3.LUT R11, R25, 0xec, R0, 0xfe, !PT ;  /* 0x000000ec190b7812 */ /* 0x002fc600078efe00 */
[----:B------:R1:W-:Y:S04]  /*62160*/  STL [R1+0x1b4], R4 ;  /* 0x0001b40401007387 */ /* 0x0003e80000100800 */
[----:B------:R3:W-:Y:S01]  /*62170*/  STL [R1+0x1b8], R11 ;  /* 0x0001b80b01007387 */ /* 0x0007e20000100800 */
[C-C-:B0-----:R-:W-:Y:S02]  /*62180*/  LOP3.LUT R14, R25.reuse, 0xee, R0.reuse, 0xfe, !PT ;  /* 0x000000ee190e7812 */ /* 0x141fe400078efe00 */
[----:B-1----:R-:W-:-:S03]  /*62190*/  LOP3.LUT R4, R25, 0xf0, R0, 0xfe, !PT ;  /* 0x000000f019047812 */ /* 0x002fc600078efe00 */
[----:B------:R0:W-:Y:S01]  /*621a0*/  STL [R1+0x1bc], R14 ;  /* 0x0001bc0e01007387 */ /* 0x0001e20000100800 */
[----:B---3--:R-:W-:-:S03]  /*621b0*/  LOP3.LUT R11, R25, 0xf2, R0, 0xfe, !PT ;  /* 0x000000f2190b7812 */ /* 0x008fc600078efe00 */
[----:B------:R1:W-:Y:S04]  /*621c0*/  STL [R1+0x1c0], R4 ;  /* 0x0001c00401007387 */ /* 0x0003e80000100800 */
[----:B------:R3:W-:Y:S01]  /*621d0*/  STL [R1+0x1c4], R11 ;  /* 0x0001c40b01007387 */ /* 0x0007e20000100800 */
[C-C-:B0-----:R-:W-:Y:S02]  /*621e0*/  LOP3.LUT R14, R25.reuse, 0xf4, R0.reuse, 0xfe, !PT ;  /* 0x000000f4190e7812 */ /* 0x141fe400078efe00 */
[C-C-:B------:R-:W-:Y:S02]  /*621f0*/  LOP3.LUT R16, R25.reuse, 0xfa, R0.reuse, 0xfe, !PT ;  /* 0x000000fa19107812 */ /* 0x140fe400078efe00 */
[C-C-:B------:R-:W-:Y:S01]  /*62200*/  LOP3.LUT R13, R25.reuse, 0x42, R0.reuse, 0xfe, !PT ;  /* 0x00000042190d7812 */ /* 0x140fe200078efe00 */
[----:B-1----:R-:W0:Y:S01]  /*62210*/  LDC R4, c[0x0][0x3b8] ;  /* 0x0000ee00ff047b82 */ /* 0x002e220000000800 */
[C-C-:B---3--:R-:W-:Y:S01]  /*62220*/  LOP3.LUT R11, R25.reuse, 0xf6, R0.reuse, 0xfe, !PT ;  /* 0x000000f6190b7812 */ /* 0x148fe200078efe00 */
[----:B------:R-:W-:Y:S04]  /*62230*/  STL [R1+0x1c8], R14 ;  /* 0x0001c80e01007387 */ /* 0x000fe80000100800 */
[----:B------:R1:W-:Y:S01]  /*62240*/  STL [R1+0x1cc], R11 ;  /* 0x0001cc0b01007387 */ /* 0x0003e20000100800 */
[----:B------:R-:W-:-:S02]  /*62250*/  LOP3.LUT R15, R25, 0x44, R0, 0xfe, !PT ;  /* 0x00000044190f7812 */ /* 0x000fc400078efe00 */
[C-C-:B------:R-:W-:Y:S02]  /*62260*/  LOP3.LUT R12, R25.reuse, 0x46, R0.reuse, 0xfe, !PT ;  /* 0x00000046190c7812 */ /* 0x140fe400078efe00 */
[C-C-:B------:R-:W-:Y:S02]  /*62270*/  LOP3.LUT R21, R25.reuse, 0x48, R0.reuse, 0xfe, !PT ;  /* 0x0000004819157812 */ /* 0x140fe400078efe00 */
[C-C-:B------:R-:W-:Y:S02]  /*62280*/  LOP3.LUT R22, R25.reuse, 0x4a, R0.reuse, 0xfe, !PT ;  /* 0x0000004a19167812 */ /* 0x140fe400078efe00 */
[C-C-:B-1----:R-:W-:Y:S02]  /*62290*/  LOP3.LUT R11, R25.reuse, 0xf8, R0.reuse, 0xfe, !PT ;  /* 0x000000f8190b7812 */ /* 0x142fe400078efe00 */
[C-C-:B------:R-:W-:Y:S02]  /*622a0*/  LOP3.LUT R23, R25.reuse, 0x4c, R0.reuse, 0xfe, !PT ;  /* 0x0000004c19177812 */ /* 0x140fe400078efe00 */
[----:B------:R-:W-:-:S02]  /*622b0*/  LOP3.LUT R10, R25, 0x52, R0, 0xfe, !PT ;  /* 0x00000052190a7812 */ /* 0x000fc400078efe00 */
[C-C-:B------:R-:W-:Y:S02]  /*622c0*/  LOP3.LUT R18, R25.reuse, 0x56, R0.reuse, 0xfe, !PT ;  /* 0x0000005619127812 */ /* 0x140fe400078efe00 */
[C-C-:B------:R-:W-:Y:S02]  /*622d0*/  LOP3.LUT R19, R25.reuse, 0x58, R0.reuse, 0xfe, !PT ;  /* 0x0000005819137812 */ /* 0x140fe400078efe00 */
[C-C-:B------:R-:W-:Y:S02]  /*622e0*/  LOP3.LUT R24, R25.reuse, 0x5c, R0.reuse, 0xfe, !PT ;  /* 0x0000005c19187812 */ /* 0x140fe400078efe00 */
[C-C-:B------:R-:W-:Y:S02]  /*622f0*/  LOP3.LUT R27, R25.reuse, 0x60, R0.reuse, 0xfe, !PT ;  /* 0x00000060191b7812 */ /* 0x140fe400078efe00 */
[C-C-:B------:R-:W-:Y:S02]  /*62300*/  LOP3.LUT R28, R25.reuse, 0x62, R0.reuse, 0xfe, !PT ;  /* 0x00000062191c7812 */ /* 0x140fe400078efe00 */
[----:B------:R-:W-:-:S02]  /*62310*/  LOP3.LUT R29, R25, 0x64, R0, 0xfe, !PT ;  /* 0x00000064191d7812 */ /* 0x000fc400078efe00 */
[C-C-:B------:R-:W-:Y:S02]  /*62320*/  LOP3.LUT R5, R25.reuse, 0xce, R0.reuse, 0xfe, !PT ;  /* 0x000000ce19057812 */ /* 0x140fe400078efe00 */
[C-C-:B------:R-:W-:Y:S02]  /*62330*/  LOP3.LUT R6, R25.reuse, 0xd0, R0.reuse, 0xfe, !PT ;  /* 0x000000d019067812 */ /* 0x140fe400078efe00 */
[C-C-:B------:R-:W-:Y:S01]  /*62340*/  LOP3.LUT R7, R25.reuse, 0xd2, R0.reuse, 0xfe, !PT ;  /* 0x000000d219077812 */ /* 0x140fe200078efe00 */
[----:B------:R1:W-:Y:S01]  /*62350*/  STL [R1+0x194], R11 ;  /* 0x0001940b01007387 */ /* 0x0003e20000100800 */
[----:B------:R-:W-:-:S03]  /*62360*/  LOP3.LUT R0, R25, 0xfc, R0, 0xfe, !PT ;  /* 0x000000fc19007812 */ /* 0x000fc600078efe00 */
[----:B-1----:R-:W3:Y:S04]  /*62370*/  LDL.LU R11, [R1+0xc0] ;  /* 0x0000c000010b7983 */ /* 0x002ee80000300800 */
[----:B------:R-:W-:Y:S04]  /*62380*/  STL [R1+0x1ac], R16 ;  /* 0x0001ac1001007387 */ /* 0x000fe80000100800 */
[----:B------:R-:W2:Y:S04]  /*62390*/  LDL.LU R25, [R1+0x1ae0] ;  /* 0x001ae00001197983 */ /* 0x000ea80000300800 */
[----:B------:R1:W-:Y:S04]  /*623a0*/  STL [R1+0xa8], R0 ;  /* 0x0000a80001007387 */ /* 0x0003e80000100800 */
[----:B-1----:R-:W2:Y:S01]  /*623b0*/  LDL.LU R0, [R1+0xb4] ;  /* 0x0000b40001007983 */ /* 0x002ea20000300800 */
[C---:B----4-:R-:W-:Y:S01]  /*623c0*/  ISETP.LT.AND P4, PT, R13.reuse, UR7, !P0 ;  /* 0x000000070d007c0c */ /* 0x050fe2000c781270 */
[-C--:B0-----:R-:W-:Y:S01]  /*623d0*/  IMAD R13, R13, R4.reuse, RZ ;  /* 0x000000040d0d7224 */ /* 0x081fe200078e02ff */
[C---:B------:R-:W-:Y:S01]  /*623e0*/  ISETP.LT.AND P2, PT, R12.reuse, UR4, !P0 ;  /* 0x000000040c007c0c */ /* 0x040fe2000c741270 */
[----:B------:R-:W-:Y:S01]  /*623f0*/  IMAD R17, R12, R4, RZ ;  /* 0x000000040c117224 */ /* 0x000fe200078e02ff */
[----:B------:R-:W-:Y:S01]  /*62400*/  ISETP.LT.AND P3, PT, R15, UR10, !P0 ;  /* 0x0000000a0f007c0c */ /* 0x000fe2000c761270 */
[----:B------:R-:W0:Y:S01]  /*62410*/  LDCU UR4, c[0x0][0x39c] ;  /* 0x00007380ff0477ac */ /* 0x000e220008000800 */
[----:B------:R-:W-:Y:S01]  /*62420*/  LEA R12, P1, R13, R2, 0x1 ;  /* 0x000000020d0c7211 */ /* 0x000fe200078208ff */
[----:B------:R-:W-:Y:S01]  /*62430*/  IMAD R15, R15, R4, RZ ;  /* 0x000000040f0f7224 */ /* 0x000fe200078e02ff */
[-C--:B------:R-:W-:Y:S01]  /*62440*/  LEA R16, P5, R17, R2.reuse, 0x1 ;  /* 0x0000000211107211 */ /* 0x080fe200078a08ff */
[----:B------:R-:W1:Y:S01]  /*62450*/  LDCU UR7, c[0x0][0x39c] ;  /* 0x00007380ff0777ac */ /* 0x000e620008000800 */
[----:B------:R-:W-:Y:S01]  /*62460*/  LEA.HI.X.SX32 R13, R13, R3, 0x1, P1 ;  /* 0x000000030d0d7211 */ /* 0x000fe200008f0eff */
[----:B------:R-:W4:Y:S04]  /*62470*/  LDCU UR10, c[0x0][0x39c] ;  /* 0x00007380ff0a77ac */ /* 0x000f280008000800 */
[----:B--2---:R2:W-:Y:S04]  /*62480*/  @P4 STG.E.U16 desc[UR8][R12.64], R0 ;  /* 0x000000000c004986 */ /* 0x0045e8000c101508 */
[----:B--2---:R-:W2:Y:S01]  /*62490*/  LDL.LU R13, [R1+0xb0] ;  /* 0x0000b000010d7983 */ /* 0x004ea20000300800 */
[----:B------:R-:W-:-:S02]  /*624a0*/  LEA R14, P6, R15, R2, 0x1 ;  /* 0x000000020f0e7211 */ /* 0x000fc400078c08ff */
[----:B------:R-:W-:Y:S02]  /*624b0*/  ISETP.LT.AND P1, PT, R25, UR12, !P0 ;  /* 0x0000000c19007c0c */ /* 0x000fe4000c721270 */
[----:B------:R-:W-:Y:S01]  /*624c0*/  ISETP.LT.AND P4, PT, R21, UR5, !P0 ;  /* 0x0000000515007c0c */ /* 0x000fe2000c781270 */
[----:B------:R-:W0:Y:S01]  /*624d0*/  LDCU UR5, c[0x0][0x39c] ;  /* 0x00007380ff0577ac */ /* 0x000e220008000800 */
[-C--:B------:R-:W-:Y:S02]  /*624e0*/  LEA.HI.X.SX32 R15, R15, R3.reuse, 0x1, P6 ;  /* 0x000000030f0f7211 */ /* 0x080fe400030f0eff */
[----:B------:R-:W-:Y:S01]  /*624f0*/  PRMT R25, R0, 0x7632, R25 ;  /* 0x0000763200197816 */ /* 0x000fe20000000019 */
[C---:B------:R-:W-:Y:S01]  /*62500*/  IMAD R0, R22.reuse, R4, RZ ;  /* 0x0000000416007224 */ /* 0x040fe200078e02ff */
[----:B------:R-:W-:Y:S01]  /*62510*/  LEA.HI.X.SX32 R17, R17, R3, 0x1, P5 ;  /* 0x0000000311117211 */ /* 0x000fe200028f0eff */
[----:B------:R0:W-:Y:S01]  /*62520*/  @P3 STG.E.U16 desc[UR8][R14.64], R9 ;  /* 0x000000090e003986 */ /* 0x0001e2000c101508 */
[----:B------:R-:W-:Y:S01]  /*62530*/  ISETP.LT.AND P3, PT, R22, UR6, !P0 ;  /* 0x0000000616007c0c */ /* 0x000fe2000c761270 */
[----:B------:R-:W1:Y:S01]  /*62540*/  LDCU UR6, c[0x0][0x39c] ;  /* 0x00007380ff0677ac */ /* 0x000e620008000800 */
[----:B------:R-:W-:Y:S01]  /*62550*/  PRMT R22, R9, 0x7632, R22 ;  /* 0x0000763209167816 */ /* 0x000fe20000000016 */
[----:B-----5:R5:W-:Y:S01]  /*62560*/  @P2 STG.E.U16 desc[UR8][R16.64], R8 ;  /* 0x0000000810002986 */ /* 0x020be2000c101508 */
[----:B------:R-:W-:-:S02]  /*62570*/  PRMT R26, R8, 0x7632, R26 ;  /* 0x00007632081a7816 */ /* 0x000fc4000000001a */
[C---:B0-----:R-:W-:Y:S01]  /*62580*/  LEA R14, P5, R0.reuse, R2, 0x1 ;  /* 0x00000002000e7211 */ /* 0x041fe200078a08ff */
[----:B------:R-:W4:Y:S03]  /*62590*/  LDL.LU R9, [R1+0x1adc] ;  /* 0x001adc0001097983 */ /* 0x000f260000300800 */
[----:B------:R-:W-:Y:S02]  /*625a0*/  LEA.HI.X.SX32 R15, R0, R3, 0x1, P5 ;  /* 0x00000003000f7211 */ /* 0x000fe400028f0eff */
[----:B------:R-:W4:Y:S04]  /*625b0*/  LDL.LU R0, [R1+0xc4] ;  /* 0x0000c40001007983 */ /* 0x000f280000300800 */
[----:B-----5:R-:W5:Y:S01]  /*625c0*/  LDL.LU R8, [R1+0x1ad8] ;  /* 0x001ad80001087983 */ /* 0x020f620000300800 */
[----:B--2---:R-:W-:Y:S01]  /*625d0*/  PRMT R20, R13, 0x7632, R20 ;  /* 0x000076320d147816 */ /* 0x004fe20000000014 */
[----:B------:R-:W-:-:S05]  /*625e0*/  IMAD R13, R21, R4, RZ ;  /* 0x00000004150d7224 */ /* 0x000fca00078e02ff */
[----:B------:R-:W-:-:S04]  /*625f0*/  LEA R12, P6, R13, R2, 0x1 ;  /* 0x000000020d0c7211 */ /* 0x000fc800078c08ff */
[----:B------:R-:W-:-:S05]  /*62600*/  LEA.HI.X.SX32 R13, R13, R3, 0x1, P6 ;  /* 0x000000030d0d7211 */ /* 0x000fca00030f0eff */
[----:B---3--:R0:W-:Y:S04]  /*62610*/  @P4 STG.E.U16 desc[UR8][R12.64], R11 ;  /* 0x0000000b0c004986 */ /* 0x0081e8000c101508 */
[----:B0-----:R-:W2:Y:S01]  /*62620*/  LDL.LU R13, [R1+0xc8] ;  /* 0x0000c800010d7983 */ /* 0x001ea20000300800 */
[C---:B------:R-:W-:Y:S01]  /*62630*/  IMAD R17, R23.reuse, R4, RZ ;  /* 0x0000000417117224 */ /* 0x040fe200078e02ff */
[----:B------:R-:W-:-:S04]  /*62640*/  ISETP.LT.AND P2, PT, R23, UR11, !P0 ;  /* 0x0000000b17007c0c */ /* 0x000fc8000c741270 */
[----:B------:R-:W-:-:S04]  /*62650*/  LEA R16, P6, R17, R2, 0x1 ;  /* 0x0000000211107211 */ /* 0x000fc800078c08ff */
[----:B------:R-:W-:Y:S01]  /*62660*/  LEA.HI.X.SX32 R17, R17, R3, 0x1, P6 ;  /* 0x0000000311117211 */ /* 0x000fe200030f0eff */
[----:B----4-:R-:W-:Y:S04]  /*62670*/  @P3 STG.E.U16 desc[UR8][R14.64], R0 ;  /* 0x000000000e003986 */ /* 0x010fe8000c101508 */
[----:B--2---:R0:W-:Y:S01]  /*62680*/  @P2 STG.E.U16 desc[UR8][R16.64], R13 ;  /* 0x0000000d10002986 */ /* 0x0041e2000c101508 */
[----:B------:R-:W-:Y:S02]  /*62690*/  PRMT R21, R13, 0x7632, R21 ;  /* 0x000076320d157816 */ /* 0x000fe40000000015 */
[----:B0-----:R-:W-:Y:S02]  /*626a0*/  PRMT R16, R11, 0x7632, R16 ;  /* 0x000076320b107816 */ /* 0x001fe40000000010 */
[----:B------:R-:W2:Y:S04]  /*626b0*/  LDL.LU R11, [R1+0x1ad4] ;  /* 0x001ad400010b7983 */ /* 0x000ea80000300800 */
[----:B------:R-:W3:Y:S01]  /*626c0*/  LDL.LU R13, [R1+0xcc] ;  /* 0x0000cc00010d7983 */ /* 0x000ee20000300800 */
[CC--:B-----5:R-:W-:Y:S01]  /*626d0*/  IMAD R12, R8.reuse, R4.reuse, RZ ;  /* 0x00000004080c7224 */ /* 0x0e0fe200078e02ff */
[----:B------:R-:W-:Y:S01]  /*626e0*/  ISETP.LT.AND P4, PT, R8, UR4, !P0 ;  /* 0x0000000408007c0c */ /* 0x000fe2000c781270 */
[----:B------:R-:W0:Y:S01]  /*626f0*/  LDCU UR4, c[0x0][0x39c] ;  /* 0x00007380ff0477ac */ /* 0x000e220008000800 */
[----:B------:R-:W-:Y:S01]  /*62700*/  PRMT R17, R0, 0x7632, R17 ;  /* 0x0000763200117816 */ /* 0x000fe20000000011 */
[----:B------:R-:W-:Y:S01]  /*62710*/  IMAD R0, R9, R4, RZ ;  /* 0x0000000409007224 */ /* 0x000fe200078e02ff */
[----:B------:R-:W-:-:S02]  /*62720*/  LEA R8, P5, R12, R2, 0x1 ;  /* 0x000000020c087211 */ /* 0x000fc400078a08ff */
[----:B------:R-:W-:Y:S01]  /*62730*/  ISETP.LT.AND P2, PT, R9, UR5, !P0 ;  /* 0x0000000509007c0c */ /* 0x000fe2000c741270 */
[----:B------:R-:W4:Y:S01]  /*62740*/  LDCU UR5, c[0x0][0x39c] ;  /* 0x00007380ff0577ac */ /* 0x000f220008000800 */
[C---:B-1----:R-:W-:Y:S01]  /*62750*/  ISETP.LT.AND P3, PT, R10.reuse, UR6, !P0 ;  /* 0x000000060a007c0c */ /* 0x042fe2000c761270 */
[----:B------:R-:W-:Y:S01]  /*62760*/  IMAD R10, R10, R4, RZ ;  /* 0x000000040a0a7224 */ /* 0x000fe200078e02ff */
[----:B------:R-:W-:Y:S01]  /*62770*/  LEA.HI.X.SX32 R9, R12, R3, 0x1, P5 ;  /* 0x000000030c097211 */ /* 0x000fe200028f0eff */
[----:B------:R-:W1:Y:S01]  /*62780*/  LDCU UR6, c[0x0][0x39c] ;  /* 0x00007380ff0677ac */ /* 0x000e620008000800 */
[-C--:B------:R-:W-:Y:S02]  /*62790*/  LEA R12, P5, R0, R2.reuse, 0x1 ;  /* 0x00000002000c7211 */ /* 0x080fe400078a08ff */
[----:B------:R-:W-:-:S04]  /*627a0*/  LEA R14, P6, R10, R2, 0x1 ;  /* 0x000000020a0e7211 */ /* 0x000fc800078c08ff */
[-C--:B------:R-:W-:Y:S01]  /*627b0*/  LEA.HI.X.SX32 R15, R10, R3.reuse, 0x1, P6 ;  /* 0x000000030a0f7211 */ /* 0x080fe200030f0eff */
[-C--:B------:R-:W-:Y:S01]  /*627c0*/  IMAD R10, R18, R4.reuse, RZ ;  /* 0x00000004120a7224 */ /* 0x080fe200078e02ff */
[----:B---3--:R-:W-:Y:S01]  /*627d0*/  PRMT R23, R13, 0x7632, R23 ;  /* 0x000076320d177816 */ /* 0x008fe20000000017 */
[----:B------:R3:W-:Y:S01]  /*627e0*/  @P4 STG.E.U16 desc[UR8][R8.64], R13 ;  /* 0x0000000d08004986 */ /* 0x0007e2000c101508 */
[C---:B--2---:R-:W-:Y:S01]  /*627f0*/  ISETP.LT.AND P4, PT, R11.reuse, UR7, !P0 ;  /* 0x000000070b007c0c */ /* 0x044fe2000c781270 */
[----:B------:R-:W2:Y:S01]  /*62800*/  LDCU UR7, c[0x0][0x39c] ;  /* 0x00007380ff0777ac */ /* 0x000ea20008000800 */
[----:B---3--:R-:W-:Y:S01]  /*62810*/  LEA.HI.X.SX32 R13, R0, R3, 0x1, P5 ;  /* 0x00000003000d7211 */ /* 0x008fe200028f0eff */
[----:B------:R-:W-:-:S04]  /*62820*/  IMAD R0, R11, R4, RZ ;  /* 0x000000040b007224 */ /* 0x000fc800078e02ff */
[----:B------:R3:W-:Y:S01]  /*62830*/  @P2 STG.E.U16 desc[UR8][R12.64], R20 ;  /* 0x000000140c002986 */ /* 0x0007e2000c101508 */
[----:B0-----:R-:W-:Y:S01]  /*62840*/  ISETP.LT.AND P2, PT, R18, UR4, !P0 ;  /* 0x0000000412007c0c */ /* 0x001fe2000c741270 */
[----:B------:R-:W0:Y:S02]  /*62850*/  LDCU UR4, c[0x0][0x39c] ;  /* 0x00007380ff0477ac */ /* 0x000e240008000800 */
[----:B------:R-:W-:Y:S01]  /*62860*/  @P3 STG.E.U16 desc[UR8][R14.64], R25 ;  /* 0x000000190e003986 */ /* 0x000fe2000c101508 */
[----:B------:R-:W-:-:S03]  /*62870*/  LEA R8, P3, R0, R2, 0x1 ;  /* 0x0000000200087211 */ /* 0x000fc600078608ff */
[----:B---3--:R-:W3:Y:S01]  /*62880*/  LDL.LU R20, [R1+0x1ad0] ;  /* 0x001ad00001147983 */ /* 0x008ee20000300800 */
[----:B------:R-:W-:Y:S02]  /*62890*/  LEA R12, P5, R10, R2, 0x1 ;  /* 0x000000020a0c7211 */ /* 0x000fe400078a08ff */
[-C--:B------:R-:W-:Y:S02]  /*628a0*/  LEA.HI.X.SX32 R9, R0, R3.reuse, 0x1, P3 ;  /* 0x0000000300097211 */ /* 0x080fe400018f0eff */
[----:B------:R-:W-:-:S03]  /*628b0*/  LEA.HI.X.SX32 R13, R10, R3, 0x1, P5 ;  /* 0x000000030a0d7211 */ /* 0x000fc600028f0eff */
[----:B------:R-:W-:Y:S04]  /*628c0*/  @P4 STG.E.U16 desc[UR8][R8.64], R22 ;  /* 0x0000001608004986 */ /* 0x000fe8000c101508 */
[----:B------:R5:W-:Y:S04]  /*628d0*/  @P2 STG.E.U16 desc[UR8][R12.64], R26 ;  /* 0x0000001a0c002986 */ /* 0x000be8000c101508 */
[----:B-----5:R-:W5:Y:S01]  /*628e0*/  LDL.LU R26, [R1+0x1acc] ;  /* 0x001acc00011a7983 */ /* 0x020f620000300800 */
[C---:B------:R-:W-:Y:S01]  /*628f0*/  IMAD R0, R19.reuse, R4, RZ ;  /* 0x0000000413007224 */ /* 0x040fe200078e02ff */
[----:B----4-:R-:W-:Y:S01]  /*62900*/  ISETP.LT.AND P3, PT, R19, UR5, !P0 ;  /* 0x0000000513007c0c */ /* 0x010fe2000c761270 */
[----:B------:R-:W4:Y:S01]  /*62910*/  LDCU UR5, c[0x0][0x39c] ;  /* 0x00007380ff0577ac */ /* 0x000f220008000800 */
[----:B------:R-:W5:Y:S02]  /*62920*/  LDL.LU R18, [R1] ;  /* 0x0000000001127983 */ /* 0x000f640000300800 */
[----:B------:R-:W-:-:S04]  /*62930*/  LEA R8, P6, R0, R2, 0x1 ;  /* 0x0000000200087211 */ /* 0x000fc800078c08ff */
[----:B------:R-:W-:Y:S01]  /*62940*/  LEA.HI.X.SX32 R9, R0, R3, 0x1, P6 ;  /* 0x0000000300097211 */ /* 0x000fe200030f0eff */
[----:B------:R-:W-:-:S04]  /*62950*/  IMAD R0, R24, R4, RZ ;  /* 0x0000000418007224 */ /* 0x000fc800078e02ff */
[----:B------:R5:W-:Y:S01]  /*62960*/  @P3 STG.E.U16 desc[UR8][R8.64], R16 ;  /* 0x0000001008003986 */ /* 0x000be2000c101508 */
[----:B--2---:R-:W-:Y:S01]  /*62970*/  ISETP.LT.AND P3, PT, R24, UR7, !P0 ;  /* 0x0000000718007c0c */ /* 0x004fe2000c761270 */
[----:B------:R-:W2:Y:S01]  /*62980*/  LDCU UR7, c[0x0][0x39c] ;  /* 0x00007380ff0777ac */ /* 0x000ea20008000800 */
[----:B------:R-:W0:Y:S01]  /*62990*/  LDC R24, c[0x0][0x3b8] ;  /* 0x0000ee00ff187b82 */ /* 0x000e220000000800 */
[----:B----4-:R-:W-:Y:S01]  /*629a0*/  ISETP.LT.AND P5, PT, R27, UR5, !P0 ;  /* 0x000000051b007c0c */ /* 0x010fe2000c7a1270 */
[----:B------:R-:W4:Y:S01]  /*629b0*/  LDCU UR5, c[0x0][0x39c] ;  /* 0x00007380ff0577ac */ /* 0x000f220008000800 */
[----:B0-----:R-:W-:Y:S02]  /*629c0*/  IMAD R13, R28, R24, RZ ;  /* 0x000000181c0d7224 */ /* 0x001fe400078e02ff */
[C---:B---3--:R-:W-:Y:S01]  /*629d0*/  IMAD R11, R20.reuse, R4, RZ ;  /* 0x00000004140b7224 */ /* 0x048fe200078e02ff */
[----:B-1----:R-:W-:Y:S01]  /*629e0*/  ISETP.LT.AND P4, PT, R20, UR6, !P0 ;  /* 0x0000000614007c0c */ /* 0x002fe2000c781270 */
[----:B------:R-:W0:Y:S01]  /*629f0*/  LDCU UR6, c[0x0][0x39c] ;  /* 0x00007380ff0677ac */ /* 0x000e220008000800 */
[----:B------:R-:W3:Y:S02]  /*62a00*/  LDL.LU R4, [R1+0x4] ;  /* 0x0000040001047983 */ /* 0x000ee40000300800 */
[----:B------:R-:W-:-:S02]  /*62a10*/  LEA R10, P2, R11, R2, 0x1 ;  /* 0x000000020b0a7211 */ /* 0x000fc400078408ff */
[----:B------:R-:W2:Y:S02]  /*62a20*/  LDL.LU R19, [R1+0x8] ;  /* 0x0000080001137983 */ /* 0x000ea40000300800 */
[----:B------:R-:W-:Y:S02]  /*62a30*/  LEA.HI.X.SX32 R11, R11, R3, 0x1, P2 ;  /* 0x000000030b0b7211 */ /* 0x000fe400010f0eff */
[----:B------:R-:W2:Y:S04]  /*62a40*/  LDL.LU R25, [R1+0x40] ;  /* 0x0000400001197983 */ /* 0x000ea80000300800 */
[----:B------:R1:W-:Y:S04]  /*62a50*/  @P4 STG.E.U16 desc[UR8][R10.64], R17 ;  /* 0x000000110a004986 */ /* 0x0003e8000c101508 */
[----:B------:R-:W2:Y:S01]  /*62a60*/  LDL.LU R20, [R1+0xdc] ;  /* 0x0000dc0001147983 */ /* 0x000ea20000300800 */
[C---:B-----5:R-:W-:Y:S01]  /*62a70*/  IMAD R9, R26.reuse, R24, RZ ;  /* 0x000000181a097224 */ /* 0x060fe200078e02ff */
[----:B------:R-:W-:Y:S01]  /*62a80*/  ISETP.LT.AND P2, PT, R26, UR4, !P0 ;  /* 0x000000041a007c0c */ /* 0x000fe2000c741270 */
[----:B------:R-:W5:Y:S01]  /*62a90*/  LDCU UR4, c[0x0][0x39c] ;  /* 0x00007380ff0477ac */ /* 0x000f620008000800 */
[-C--:B-1----:R-:W-:Y:S01]  /*62aa0*/  LEA R10, P4, R0, R2.reuse, 0x1 ;  /* 0x00000002000a7211 */ /* 0x082fe200078808ff */
[----:B------:R-:W2:Y:S01]  /*62ab0*/  LDL.LU R26, [R1+0xe4] ;  /* 0x0000e400011a7983 */ /* 0x000ea20000300800 */
[----:B------:R-:W-:-:S02]  /*62ac0*/  LEA R8, P6, R9, R2, 0x1 ;  /* 0x0000000209087211 */ /* 0x000fc400078c08ff */
[-C--:B------:R-:W-:Y:S01]  /*62ad0*/  LEA.HI.X.SX32 R11, R0, R3.reuse, 0x1, P4 ;  /* 0x00000003000b7211 */ /* 0x080fe200020f0eff */
[----:B------:R-:W2:Y:S01]  /*62ae0*/  LDL.LU R17, [R1+0xe0] ;  /* 0x0000e00001117983 */ /* 0x000ea20000300800 */
[-C--:B------:R-:W-:Y:S01]  /*62af0*/  LEA.HI.X.SX32 R9, R9, R3.reuse, 0x1, P6 ;  /* 0x0000000309097211 */ /* 0x080fe200030f0eff */
[----:B------:R-:W-:Y:S01]  /*62b00*/  IMAD R0, R27, R24, RZ ;  /* 0x000000181b007224 */ /* 0x000fe200078e02ff */
[----:B0-----:R-:W-:Y:S01]  /*62b10*/  ISETP.LT.AND P4, PT, R28, UR6, !P0 ;  /* 0x000000061c007c0c */ /* 0x001fe2000c781270 */
[----:B------:R-:W2:Y:S04]  /*62b20*/  LDL.LU R27, [R1+0xd8] ;  /* 0x0000d800011b7983 */ /* 0x000ea80000300800 */
[----:B------:R-:W-:Y:S01]  /*62b30*/  @P3 STG.E.U16 desc[UR8][R10.64], R21 ;  /* 0x000000150a003986 */ /* 0x000fe2000c101508 */
[----:B------:R-:W-:Y:S01]  /*62b40*/  LEA R12, P6, R13, R2, 0x1 ;  /* 0x000000020d0c7211 */ /* 0x000fe200078c08ff */
[----:B------:R-:W0:Y:S02]  /*62b50*/  LDCU UR6, c[0x0][0x39c] ;  /* 0x00007380ff0677ac */ /* 0x000e240008000800 */
[----:B------:R-:W2:Y:S04]  /*62b60*/  LDL.LU R28, [R1+0xd4] ;  /* 0x0000d400011c7983 */ /* 0x000ea80000300800 */
[----:B------:R1:W-:Y:S04]  /*62b70*/  @P2 STG.E.U16 desc[UR8][R8.64], R23 ;  /* 0x0000001708002986 */ /* 0x0003e8000c101508 */
[----:B-1----:R-:W2:Y:S01]  /*62b80*/  LDL.LU R23, [R1+0xd0] ;  /* 0x0000d00001177983 */ /* 0x002ea20000300800 */
[C---:B------:R-:W-:Y:S01]  /*62b90*/  ISETP.LT.AND P2, PT, R29.reuse, UR10, !P0 ;  /* 0x0000000a1d007c0c */ /* 0x040fe2000c741270 */
[----:B------:R-:W-:Y:S01]  /*62ba0*/  IMAD R8, R29, R24, RZ ;  /* 0x000000181d087224 */ /* 0x000fe200078e02ff */
[C---:B------:R-:W-:Y:S01]  /*62bb0*/  LEA R10, P3, R0.reuse, R2, 0x1 ;  /* 0x00000002000a7211 */ /* 0x040fe200078608ff */
[----:B------:R-:W3:Y:S01]  /*62bc0*/  LDL.LU R29, [R1+0xc] ;  /* 0x00000c00011d7983 */ /* 0x000ee20000300800 */
[-C--:B------:R-:W-:Y:S01]  /*62bd0*/  LEA.HI.X.SX32 R13, R13, R3.reuse, 0x1, P6 ;  /* 0x000000030d0d7211 */ /* 0x080fe200030f0eff */
[----:B------:R-:W1:Y:S01]  /*62be0*/  LDCU UR10, c[0x0][0x39c] ;  /* 0x00007380ff0a77ac */ /* 0x000e620008000800 */
[----:B------:R-:W-:Y:S01]  /*62bf0*/  LEA.HI.X.SX32 R11, R0, R3, 0x1, P3 ;  /* 0x00000003000b7211 */ /* 0x000fe200018f0eff */
[----:B------:R-:W3:Y:S01]  /*62c00*/  LDL.LU R22, [R1+0x44] ;  /* 0x0000440001167983 */ /* 0x000ee20000300800 */
[C---:B-----5:R-:W-:Y:S01]  /*62c10*/  ISETP.LT.AND P3, PT, R18.reuse, UR4, !P0 ;  /* 0x0000000412007c0c */ /* 0x060fe2000c761270 */
[----:B------:R-:W-:Y:S01]  /*62c20*/  IMAD R0, R18, R24, RZ ;  /* 0x0000001812007224 */ /* 0x000fe200078e02ff */
[----:B------:R-:W5:Y:S01]  /*62c30*/  LDCU UR4, c[0x0][0x39c] ;  /* 0x00007380ff0477ac */ /* 0x000f620008000800 */
[----:B------:R-:W3:Y:S04]  /*62c40*/  LDL.LU R16, [R1+0xe8] ;  /* 0x0000e80001107983 */ /* 0x000ee80000300800 */
[----:B------:R-:W1:Y:S04]  /*62c50*/  LDL.LU R18, [R1+0x70] ;  /* 0x0000700001127983 */ /* 0x000e680000300800 */
[----:B--2---:R2:W-:Y:S04]  /*62c60*/  @P5 STG.E.U16 desc[UR8][R10.64], R23 ;  /* 0x000000170a005986 */ /* 0x0045e8000c101508 */
[----:B------:R3:W-:Y:S01]  /*62c70*/  @P4 STG.E.U16 desc[UR8][R12.64], R28 ;  /* 0x0000001c0c004986 */ /* 0x0007e2000c101508 */
[----:B--2---:R-:W-:-:S04]  /*62c80*/  LEA R10, P4, R8, R2, 0x1 ;  /* 0x00000002080a7211 */ /* 0x004fc800078808ff */
[----:B------:R-:W-:Y:S01]  /*62c90*/  LEA.HI.X.SX32 R11, R8, R3, 0x1, P4 ;  /* 0x00000003080b7211 */ /* 0x000fe200020f0eff */
[C---:B---3--:R-:W-:Y:S01]  /*62ca0*/  IMAD R12, R4.reuse, R24, RZ ;  /* 0x00000018040c7224 */ /* 0x048fe200078e02ff */
[----:B----4-:R-:W-:Y:S01]  /*62cb0*/  ISETP.LT.AND P4, PT, R4, UR5, !P0 ;  /* 0x0000000504007c0c */ /* 0x010fe2000c781270 */
[----:B------:R-:W2:Y:S01]  /*62cc0*/  LDCU UR5, c[0x0][0x39c] ;  /* 0x00007380ff0577ac */ /* 0x000ea20008000800 */
[----:B------:R-:W3:Y:S01]  /*62cd0*/  LDL.LU R4, [R1+0xec] ;  /* 0x0000ec0001047983 */ /* 0x000ee20000300800 */
[----:B------:R-:W-:-:S03]  /*62ce0*/  LEA R8, P5, R0, R2, 0x1 ;  /* 0x0000000200087211 */ /* 0x000fc600078a08ff */
[----:B------:R4:W-:Y:S01]  /*62cf0*/  @P2 STG.E.U16 desc[UR8][R10.64], R27 ;  /* 0x0000001b0a002986 */ /* 0x0009e2000c101508 */
[----:B------:R-:W-:Y:S01]  /*62d00*/  LEA.HI.X.SX32 R9, R0, R3, 0x1, P5 ;  /* 0x0000000300097211 */ /* 0x000fe200028f0eff */
[C---:B------:R-:W-:Y:S01]  /*62d10*/  IMAD R0, R19.reuse, R24, RZ ;  /* 0x0000001813007224 */ /* 0x040fe200078e02ff */
[----:B0-----:R-:W-:Y:S01]  /*62d20*/  ISETP.LT.AND P5, PT, R19, UR6, !P0 ;  /* 0x0000000613007c0c */ /* 0x001fe2000c7a1270 */
[----:B------:R-:W3:Y:S01]  /*62d30*/  LDL.LU R21, [R1+0x48] ;  /* 0x0000480001157983 */ /* 0x000ee20000300800 */
[----:B------:R-:W0:Y:S03]  /*62d40*/  LDCU UR6, c[0x0][0x39c] ;  /* 0x00007380ff0677ac */ /* 0x000e260008000800 */
[----:B------:R-:W3:Y:S01]  /*62d50*/  LDL.LU R19, [R1+0x4c] ;  /* 0x00004c0001137983 */ /* 0x000ee20000300800 */
[----:B----4-:R-:W-:-:S03]  /*62d60*/  LEA R10, P2, R12, R2, 0x1 ;  /* 0x000000020c0a7211 */ /* 0x010fc600078408ff */
[----:B------:R4:W-:Y:S01]  /*62d70*/  @P3 STG.E.U16 desc[UR8][R8.64], R20 ;  /* 0x0000001408003986 */ /* 0x0009e2000c101508 */
[----:B------:R-:W-:-:S05]  /*62d80*/  LEA.HI.X.SX32 R11, R12, R3, 0x1, P2 ;  /* 0x000000030c0b7211 */ /* 0x000fca00010f0eff */
[----:B------:R0:W-:Y:S01]  /*62d90*/  @P4 STG.E.U16 desc[UR8][R10.64], R17 ;  /* 0x000000110a004986 */ /* 0x0001e2000c101508 */
[C---:B----4-:R-:W-:Y:S02]  /*62da0*/  LEA R8, P3, R0.reuse, R2, 0x1 ;  /* 0x0000000200087211 */ /* 0x050fe400078608ff */
[C---:B-----5:R-:W-:Y:S01]  /*62db0*/  ISETP.LT.AND P4, PT, R25.reuse, UR4, !P0 ;  /* 0x0000000419007c0c */ /* 0x060fe2000c781270 */
[----:B------:R-:W4:Y:S01]  /*62dc0*/  LDCU UR4, c[0x0][0x39c] ;  /* 0x00007380ff0477ac */ /* 0x000f220008000800 */
[-C--:B------:R-:W-:Y:S01]  /*62dd0*/  LEA.HI.X.SX32 R9, R0, R3.reuse, 0x1, P3 ;  /* 0x0000000300097211 */ /* 0x080fe200018f0eff */
[-C--:B------:R-:W-:Y:S02]  /*62de0*/  IMAD R0, R25, R24.reuse, RZ ;  /* 0x0000001819007224 */ /* 0x080fe400078e02ff */
[----:B------:R-:W5:Y:S01]  /*62df0*/  LDL.LU R25, [R1+0x50] ;  /* 0x0000500001197983 */ /* 0x000f620000300800 */
[C---:B0-----:R-:W-:Y:S01]  /*62e00*/  IMAD R10, R29.reuse, R24, RZ ;  /* 0x000000181d0a7224 */ /* 0x041fe200078e02ff */
[----:B------:R-:W-:Y:S01]  /*62e10*/  ISETP.LT.AND P2, PT, R29, UR7, !P0 ;  /* 0x000000071d007c0c */ /* 0x000fe2000c741270 */
[----:B------:R-:W0:Y:S03]  /*62e20*/  LDCU UR7, c[0x0][0x39c] ;  /* 0x00007380ff0777ac */ /* 0x000e260008000800 */
[----:B------:R-:W-:Y:S01]  /*62e30*/  LEA R12, P3, R10, R2, 0x1 ;  /* 0x000000020a0c7211 */ /* 0x000fe200078608ff */
[----:B------:R4:W-:Y:S01]  /*62e40*/  @P5 STG.E.U16 desc[UR8][R8.64], R26 ;  /* 0x0000001a08005986 */ /* 0x0009e2000c101508 */
[----:B--2---:R-:W-:Y:S01]  /*62e50*/  ISETP.LT.AND P5, PT, R22, UR5, !P0 ;  /* 0x0000000516007c0c */ /* 0x004fe2000c7a1270 */
[----:B------:R-:W2:Y:S01]  /*62e60*/  LDCU UR5, c[0x0][0x39c] ;  /* 0x00007380ff0577ac */ /* 0x000ea20008000800 */
[----:B------:R-:W-:Y:S01]  /*62e70*/  LEA.HI.X.SX32 R13, R10, R3, 0x1, P3 ;  /* 0x000000030a0d7211 */ /* 0x000fe200018f0eff */
[----:B------:R-:W-:Y:S01]  /*62e80*/  IMAD R10, R22, R24, RZ ;  /* 0x00000018160a7224 */ /* 0x000fe200078e02ff */
[----:B-1----:R-:W-:Y:S01]  /*62e90*/  ISETP.LT.AND P3, PT, R18, UR10, !P0 ;  /* 0x0000000a12007c0c */ /* 0x002fe2000c761270 */
[----:B------:R-:W2:Y:S04]  /*62ea0*/  LDL.LU R22, [R1+0x54] ;  /* 0x0000540001167983 */ /* 0x000ea80000300800 */
[----:B------:R-:W2:Y:S01]  /*62eb0*/  LDL.LU R18, [R1+0x58] ;  /* 0x0000580001127983 */ /* 0x000ea20000300800 */
[----:B----4-:R-:W-:-:S03]  /*62ec0*/  LEA R8, P6, R0, R2, 0x1 ;  /* 0x0000000200087211 */ /* 0x010fc600078c08ff */
[----:B------:R1:W-:Y:S01]  /*62ed0*/  @P2 STG.E.U16 desc[UR8][R12.64], R16 ;  /* 0x000000100c002986 */ /* 0x0003e2000c101508 */
[----:B------:R-:W-:Y:S02]  /*62ee0*/  LEA.HI.X.SX32 R9, R0, R3, 0x1, P6 ;  /* 0x0000000300097211 */ /* 0x000fe400030f0eff */
[----:B-1----:R-:W-:-:S04]  /*62ef0*/  LEA R12, P2, R10, R2, 0x1 ;  /* 0x000000020a0c7211 */ /* 0x002fc800078408ff */
[----:B------:R-:W-:Y:S01]  /*62f00*/  LEA.HI.X.SX32 R13, R10, R3, 0x1, P2 ;  /* 0x000000030a0d7211 */ /* 0x000fe200010f0eff */
[----:B---3--:R1:W-:Y:S02]  /*62f10*/  @P4 STG.E.U16 desc[UR8][R8.64], R4 ;  /* 0x0000000408004986 */ /* 0x0083e4000c101508 */
[----:B-1----:R-:W-:Y:S01]  /*62f20*/  PRMT R8, R23, 0x7632, R8 ;  /* 0x0000763217087816 */ /* 0x002fe20000000008 */
[-C--:B------:R-:W-:Y:S02]  /*62f30*/  IMAD R0, R21, R24.reuse, RZ ;  /* 0x0000001815007224 */ /* 0x080fe400078e02ff */
[C---:B------:R-:W-:Y:S02]  /*62f40*/  IMAD R11, R19.reuse, R24, RZ ;  /* 0x00000018130b7224 */ /* 0x040fe400078e02ff */
[----:B------:R1:W-:Y:S01]  /*62f50*/  @P5 STG.E.U16 desc[UR8][R12.64], R8 ;  /* 0x000000080c005986 */ /* 0x0003e2000c101508 */
[----:B------:R-:W-:Y:S01]  /*62f60*/  ISETP.LT.AND P5, PT, R19, UR4, !P0 ;  /* 0x0000000413007c0c */ /* 0x000fe2000c7a1270 */
[----:B------:R-:W3:Y:S02]  /*62f70*/  LDCU UR4, c[0x0][0x39c] ;  /* 0x00007380ff0477ac */ /* 0x000ee40008000800 */
[----:B------:R-:W4:Y:S01]  /*62f80*/  LDL.LU R19, [R1+0x5c] ;  /* 0x00005c0001137983 */ /* 0x000f220000300800 */
[----:B-1----:R-:W-:-:S04]  /*62f90*/  LEA R8, P4, R0, R2, 0x1 ;  /* 0x0000000200087211 */ /* 0x002fc800078808ff */
[----:B------:R-:W-:Y:S02]  /*62fa0*/  LEA.HI.X.SX32 R9, R0, R3, 0x1, P4 ;  /* 0x0000000300097211 */ /* 0x000fe400020f0eff */
[----:B------:R-:W-:Y:S01]  /*62fb0*/  PRMT R0, R20, 0x7632, R0 ;  /* 0x0000763214007816 */ /* 0x000fe20000000000 */
[C---:B-----5:R-:W-:Y:S01]  /*62fc0*/  IMAD R13, R25.reuse, R24, RZ ;  /* 0x00000018190d7224 */ /* 0x060fe200078e02ff */
[----:B--2---:R-:W-:Y:S01]  /*62fd0*/  ISETP.LT.AND P4, PT, R25, UR5, !P0 ;  /* 0x0000000519007c0c */ /* 0x004fe2000c781270 */
[----:B------:R-:W2:Y:S01]  /*62fe0*/  LDL.LU R20, [R1+0x60] ;  /* 0x0000600001147983 */ /* 0x000ea20000300800 */
[----:B------:R-:W-:Y:S01]  /*62ff0*/  ISETP.LT.AND P2, PT, R21, UR6, !P0 ;  /* 0x0000000615007c0c */ /* 0x000fe2000c741270 */
[----:B------:R-:W1:Y:S02]  /*63000*/  LDCU UR5, c[0x0][0x39c] ;  /* 0x00007380ff0577ac */ /* 0x000e640008000800 */
[----:B------:R-:W5:Y:S01]  /*63010*/  LDL.LU R25, [R1+0x64] ;  /* 0x0000640001197983 */ /* 0x000f620000300800 */
[----:B------:R-:W-:Y:S01]  /*63020*/  LEA R10, P6, R11, R2, 0x1 ;  /* 0x000000020b0a7211 */ /* 0x000fe200078c08ff */
[----:B------:R-:W2:Y:S01]  /*63030*/  LDCU UR6, c[0x0][0x39c] ;  /* 0x00007380ff0677ac */ /* 0x000ea20008000800 */
[----:B------:R-:W-:-:S02]  /*63040*/  PRMT R14, R28, 0x7632, R14 ;  /* 0x000076321c0e7816 */ /* 0x000fc4000000000e */
[----:B------:R-:W-:Y:S02]  /*63050*/  PRMT R12, R27, 0x7632, R12 ;  /* 0x000076321b0c7816 */ /* 0x000fe4000000000c */
[----:B------:R-:W-:-:S03]  /*63060*/  LEA.HI.X.SX32 R11, R11, R3, 0x1, P6 ;  /* 0x000000030b0b7211 */ /* 0x000fc600030f0eff */
[----:B------:R0:W-:Y:S01]  /*63070*/  @P2 STG.E.U16 desc[UR8][R8.64], R14 ;  /* 0x0000000e08002986 */ /* 0x0001e2000c101508 */
[C---:B---3--:R-:W-:Y:S01]  /*63080*/  ISETP.LT.AND P6, PT, R18.reuse, UR4, !P0 ;  /* 0x0000000412007c0c */ /* 0x048fe2000c7c1270 */
[----:B------:R-:W5:Y:S02]  /*63090*/  LDCU UR4, c[0x0][0x39c] ;  /* 0x00007380ff0477ac */ /* 0x000f640008000800 */
[----:B------:R3:W-:Y:S01]  /*630a0*/  @P5 STG.E.U16 desc[UR8][R10.64], R12 ;  /* 0x0000000c0a005986 */ /* 0x0007e2000c101508 */
[C---:B0-----:R-:W-:Y:S01]  /*630b0*/  LEA R8, P2, R13.reuse, R2, 0x1 ;  /* 0x000000020d087211 */ /* 0x041fe200078408ff */
[-C--:B---3--:R-:W-:Y:S02]  /*630c0*/  IMAD R11, R18, R24.reuse, RZ ;  /* 0x00000018120b7224 */ /* 0x088fe400078e02ff */
[----:B------:R-:W3:Y:S01]  /*630d0*/  LDL.LU R18, [R1+0x74] ;  /* 0x0000740001127983 */ /* 0x000ee20000300800 */
[----:B------:R-:W-:Y:S01]  /*630e0*/  LEA.HI.X.SX32 R9, R13, R3, 0x1, P2 ;  /* 0x000000030d097211 */ /* 0x000fe200010f0eff */
[C---:B------:R-:W-:Y:S01]  /*630f0*/  IMAD R10, R22.reuse, R24, RZ ;  /* 0x00000018160a7224 */ /* 0x040fe200078e02ff */
[----:B------:R-:W-:Y:S01]  /*63100*/  ISETP.LT.AND P2, PT, R22, UR7, !P0 ;  /* 0x0000000716007c0c */ /* 0x000fe2000c741270 */
[----:B------:R-:W3:Y:S01]  /*63110*/  LDCU UR7, c[0x0][0x39c] ;  /* 0x00007380ff0777ac */ /* 0x000ee20008000800 */
[----:B------:R-:W3:Y:S04]  /*63120*/  LDL.LU R22, [R1+0x78] ;  /* 0x0000780001167983 */ /* 0x000ee80000300800 */
[----:B------:R0:W-:Y:S01]  /*63130*/  @P4 STG.E.U16 desc[UR8][R8.64], R0 ;  /* 0x0000000008004986 */ /* 0x0001e2000c101508 */
[----:B------:R-:W-:-:S02]  /*63140*/  PRMT R14, R17, 0x7632, R14 ;  /* 0x00007632110e7816 */ /* 0x000fc4000000000e */
[-C--:B------:R-:W-:Y:S01]  /*63150*/  LEA R12, P5, R11, R2.reuse, 0x1 ;  /* 0x000000020b0c7211 */ /* 0x080fe200078a08ff */
[----:B------:R-:W3:Y:S01]  /*63160*/  LDL.LU R23, [R1+0x100] ;  /* 0x0001000001177983 */ /* 0x000ee20000300800 */
[----:B0-----:R-:W-:-:S04]  /*63170*/  LEA R8, P4, R10, R2, 0x1 ;  /* 0x000000020a087211 */ /* 0x001fc800078808ff */
[-C--:B------:R-:W-:Y:S02]  /*63180*/  LEA.HI.X.SX32 R9, R10, R3.reuse, 0x1, P4 ;  /* 0x000000030a097211 */ /* 0x080fe400020f0eff */
[----:B------:R-:W-:-:S03]  /*63190*/  LEA.HI.X.SX32 R13, R11, R3, 0x1, P5 ;  /* 0x000000030b0d7211 */ /* 0x000fc600028f0eff */
[----:B------:R0:W-:Y:S01]  /*631a0*/  @P2 STG.E.U16 desc[UR8][R8.64], R14 ;  /* 0x0000000e08002986 */ /* 0x0001e2000c101508 */
[----:B------:R-:W-:Y:S01]  /*631b0*/  PRMT R15, R26, 0x7632, R15 ;  /* 0x000076321a0f7816 */ /* 0x000fe2000000000f */
[C---:B----4-:R-:W-:Y:S01]  /*631c0*/  IMAD R0, R19.reuse, R24, RZ ;  /* 0x0000001813007224 */ /* 0x050fe200078e02ff */
[----:B-1----:R-:W-:Y:S01]  /*631d0*/  ISETP.LT.AND P5, PT, R19, UR5, !P0 ;  /* 0x0000000513007c0c */ /* 0x002fe2000c7a1270 */
[----:B------:R-:W1:Y:S01]  /*631e0*/  LDCU UR5, c[0x0][0x39c] ;  /* 0x00007380ff0577ac */ /* 0x000e620008000800 */
[----:B------:R-:W4:Y:S01]  /*631f0*/  LDL.LU R19, [R1+0x7c] ;  /* 0x00007c0001137983 */ /* 0x000f220000300800 */
[----:B0-----:R-:W0:Y:S01]  /*63200*/  LDC R14, c[0x0][0x3b8] ;  /* 0x0000ee00ff0e7b82 */ /* 0x001e220000000800 */
[C---:B------:R-:W-:Y:S02]  /*63210*/  LEA R8, P2, R0.reuse, R2, 0x1 ;  /* 0x0000000200087211 */ /* 0x040fe400078408ff */
[----:B------:R-:W4:Y:S02]  /*63220*/  LDL.LU R21, [R1+0x104] ;  /* 0x0001040001157983 */ /* 0x000f240000300800 */
[----:B------:R-:W-:-:S02]  /*63230*/  LEA.HI.X.SX32 R9, R0, R3, 0x1, P2 ;  /* 0x0000000300097211 */ /* 0x000fc400010f0eff */
[C---:B-----5:R-:W-:Y:S01]  /*63240*/  ISETP.LT.AND P2, PT, R25.reuse, UR4, !P0 ;  /* 0x0000000419007c0c */ /* 0x060fe2000c741270 */
[-C--:B------:R-:W-:Y:S01]  /*63250*/  IMAD R0, R25, R24.reuse, RZ ;  /* 0x0000001819007224 */ /* 0x080fe200078e02ff */
[C---:B--2---:R-:W-:Y:S01]  /*63260*/  ISETP.LT.AND P4, PT, R20.reuse, UR6, !P0 ;  /* 0x0000000614007c0c */ /* 0x044fe2000c781270 */
[----:B------:R-:W2:Y:S01]  /*63270*/  LDL.LU R25, [R1+0x80] ;  /* 0x0000800001197983 */ /* 0x000ea20000300800 */
[----:B------:R-:W-:Y:S01]  /*63280*/  IMAD R11, R20, R24, RZ ;  /* 0x00000018140b7224 */ /* 0x000fe200078e02ff */
[----:B------:R-:W2:Y:S02]  /*63290*/  LDCU UR4, c[0x0][0x39c] ;  /* 0x00007380ff0477ac */ /* 0x000ea40008000800 */
[----:B------:R5:W-:Y:S02]  /*632a0*/  @P6 STG.E.U16 desc[UR8][R12.64], R15 ;  /* 0x0000000f0c006986 */ /* 0x000be4000c101508 */
[C---:B------:R-:W-:Y:S01]  /*632b0*/  LEA R10, P6, R11.reuse, R2, 0x1 ;  /* 0x000000020b0a7211 */ /* 0x040fe200078c08ff */
[----:B------:R-:W0:Y:S01]  /*632c0*/  LDCU UR6, c[0x0][0x39c] ;  /* 0x00007380ff0677ac */ /* 0x000e220008000800 */
[----:B------:R-:W2:Y:S02]  /*632d0*/  LDL.LU R27, [R1+0x108] ;  /* 0x00010800011b7983 */ /* 0x000ea40000300800 */
[----:B------:R-:W-:-:S02]  /*632e0*/  LEA.HI.X.SX32 R11, R11, R3, 0x1, P6 ;  /* 0x000000030b0b7211 */ /* 0x000fc400030f0eff */
[----:B-----5:R-:W-:Y:S01]  /*632f0*/  PRMT R12, R16, 0x7632, R12 ;  /* 0x00007632100c7816 */ /* 0x020fe2000000000c */
[----:B------:R-:W5:Y:S01]  /*63300*/  LDC R15, c[0x0][0x3b8] ;  /* 0x0000ee00ff0f7b82 */ /* 0x000f620000000800 */
[----:B------:R-:W-:-:S03]  /*63310*/  PRMT R13, R4, 0x7632, R13 ;  /* 0x00007632040d7816 */ /* 0x000fc6000000000d */
[----:B------:R0:W-:Y:S01]  /*63320*/  @P5 STG.E.U16 desc[UR8][R8.64], R12 ;  /* 0x0000000c08005986 */ /* 0x0001e2000c101508 */
[----:B---3--:R-:W-:-:S03]  /*63330*/  ISETP.LT.AND P5, PT, R18, UR7, !P0 ;  /* 0x0000000712007c0c */ /* 0x008fc6000c7a1270 */
[----:B------:R3:W-:Y:S01]  /*63340*/  @P4 STG.E.U16 desc[UR8][R10.64], R13 ;  /* 0x0000000d0a004986 */ /* 0x0007e2000c101508 */
[----:B------:R-:W0:Y:S03]  /*63350*/  LDCU UR7, c[0x0][0x39c] ;  /* 0x00007380ff0777ac */ /* 0x000e260008000800 */
[----:B------:R-:W5:Y:S01]  /*63360*/  LDL.LU R18, [R1+0x10c] ;  /* 0x00010c0001127983 */ /* 0x000f620000300800 */
[----:B-1----:R-:W-:Y:S01]  /*63370*/  ISETP.LT.AND P4, PT, R22, UR5, !P0 ;  /* 0x0000000516007c0c */ /* 0x002fe2000c781270 */
[----:B------:R-:W1:Y:S02]  /*63380*/  LDCU UR5, c[0x0][0x39c] ;  /* 0x00007380ff0577ac */ /* 0x000e640008000800 */
[----:B------:R-:W1:Y:S04]  /*63390*/  LDL.LU R4, [R1+0x84] ;  /* 0x0000840001047983 */ /* 0x000e680000300800 */
[----:B------:R-:W5:Y:S04]  /*633a0*/  LDL.LU R28, [R1+0x88] ;  /* 0x00008800011c7983 */ /* 0x000f680000300800 */
[----:B------:R-:W5:Y:S04]  /*633b0*/  LDL.LU R26, [R1+0xf0] ;  /* 0x0000f000011a7983 */ /* 0x000f680000300800 */
[----:B------:R-:W5:Y:S01]  /*633c0*/  LDL.LU R22, [R1+0x8c] ;  /* 0x00008c0001167983 */ /* 0x000f620000300800 */
[----:B0-----:R-:W-:Y:S01]  /*633d0*/  LEA R8, P6, R0, R2, 0x1 ;  /* 0x0000000200087211 */ /* 0x001fe200078c08ff */
[----:B------:R-:W-:-:S02]  /*633e0*/  IMAD R12, R24, 0x2, R0 ;  /* 0x00000002180c7824 */ /* 0x000fc400078e0200 */
[----:B------:R-:W5:Y:S01]  /*633f0*/  LDL.LU R17, [R1+0x90] ;  /* 0x0000900001117983 */ /* 0x000f620000300800 */
[-C--:B------:R-:W-:Y:S02]  /*63400*/  LEA.HI.X.SX32 R9, R0, R3.reuse, 0x1, P6 ;  /* 0x0000000300097211 */ /* 0x080fe400030f0eff */
[C---:B---3--:R-:W-:Y:S01]  /*63410*/  LEA R10, P6, R12.reuse, R2, 0x1 ;  /* 0x000000020c0a7211 */ /* 0x048fe200078c08ff */
[----:B------:R-:W3:Y:S03]  /*63420*/  LDL.LU R16, [R1+0xf4] ;  /* 0x0000f40001107983 */ /* 0x000ee60000300800 */
[----:B------:R-:W-:Y:S01]  /*63430*/  LEA.HI.X.SX32 R11, R12, R3, 0x1, P6 ;  /* 0x000000030c0b7211 */ /* 0x000fe200030f0eff */
[----:B------:R0:W-:Y:S04]  /*63440*/  @P2 STG.E.U16 desc[UR8][R8.64], R23 ;  /* 0x0000001708002986 */ /* 0x0001e8000c101508 */
[----:B------:R-:W3:Y:S04]  /*63450*/  LDL.LU R20, [R1+0xf8] ;  /* 0x0000f80001147983 */ /* 0x000ee80000300800 */
[----:B----4-:R4:W-:Y:S01]  /*63460*/  @P3 STG.E.U16 desc[UR8][R10.64], R21 ;  /* 0x000000150a003986 */ /* 0x0109e2000c101508 */
[----:B--2---:R-:W-:Y:S01]  /*63470*/  ISETP.LT.AND P3, PT, R25, UR4, !P0 ;  /* 0x0000000419007c0c */ /* 0x004fe2000c761270 */
[----:B------:R-:W-:-:S02]  /*63480*/  IMAD R0, R24, 0x2, R12 ;  /* 0x0000000218007824 */ /* 0x000fc400078e020c */
[----:B------:R-:W2:Y:S01]  /*63490*/  LDL.LU R25, [R1+0x94] ;  /* 0x0000940001197983 */ /* 0x000ea20000300800 */
[----:B------:R-:W-:Y:S01]  /*634a0*/  ISETP.LT.AND P2, PT, R19, UR6, !P0 ;  /* 0x0000000613007c0c */ /* 0x000fe2000c741270 */
[----:B------:R-:W1:Y:S01]  /*634b0*/  LDCU UR6, c[0x0][0x39c] ;  /* 0x00007380ff0677ac */ /* 0x000e620008000800 */
[----:B------:R-:W-:Y:S01]  /*634c0*/  IMAD R12, R24, 0x2, R0 ;  /* 0x00000002180c7824 */ /* 0x000fe200078e0200 */
[CC--:B0-----:R-:W-:Y:S01]  /*634d0*/  LEA R8, P6, R0.reuse, R2.reuse, 0x1 ;  /* 0x0000000200087211 */ /* 0x0c1fe200078c08ff */
[----:B------:R-:W2:Y:S01]  /*634e0*/  LDL.LU R19, [R1+0xfc] ;  /* 0x0000fc0001137983 */ /* 0x000ea20000300800 */
[----:B------:R-:W0:Y:S02]  /*634f0*/  LDCU UR4, c[0x0][0x39c] ;  /* 0x00007380ff0477ac */ /* 0x000e240008000800 */
[----:B------:R-:W-:Y:S01]  /*63500*/  LEA.HI.X.SX32 R9, R0, R3, 0x1, P6 ;  /* 0x0000000300097211 */ /* 0x000fe200030f0eff */
[----:B------:R-:W-:Y:S01]  /*63510*/  IMAD R0, R24, 0x2, R12 ;  /* 0x0000000218007824 */ /* 0x000fe200078e020c */
[----:B----4-:R-:W-:-:S03]  /*63520*/  LEA R10, P6, R12, R2, 0x1 ;  /* 0x000000020c0a7211 */ /* 0x010fc600078c08ff */
[----:B------:R4:W-:Y:S01]  /*63530*/  @P5 STG.E.U16 desc[UR8][R8.64], R27 ;  /* 0x0000001b08005986 */ /* 0x0009e2000c101508 */
[----:B------:R-:W-:Y:S02]  /*63540*/  LEA.HI.X.SX32 R11, R12, R3, 0x1, P6 ;  /* 0x000000030c0b7211 */ /* 0x000fe400030f0eff */
[----:B----4-:R-:W-:-:S04]  /*63550*/  LEA R8, P6, R0, R2, 0x1 ;  /* 0x0000000200087211 */ /* 0x010fc800078c08ff */
[----:B------:R-:W-:Y:S01]  /*63560*/  LEA.HI.X.SX32 R9, R0, R3, 0x1, P6 ;  /* 0x0000000300097211 */ /* 0x000fe200030f0eff */
[----:B-----5:R4:W-:Y:S01]  /*63570*/  @P4 STG.E.U16 desc[UR8][R10.64], R18 ;  /* 0x000000120a004986 */ /* 0x0209e2000c101508 */
[----:B-1----:R-:W-:Y:S01]  /*63580*/  ISETP.LT.AND P5, PT, R4, UR5, !P0 ;  /* 0x0000000504007c0c */ /* 0x002fe2000c7a1270 */
[----:B------:R-:W1:Y:S02]  /*63590*/  LDCU UR5, c[0x0][0x39c] ;  /* 0x00007380ff0577ac */ /* 0x000e640008000800 */
[----:B------:R-:W5:Y:S01]  /*635a0*/  LDL.LU R4, [R1+0x98] ;  /* 0x0000980001047983 */ /* 0x000f620000300800 */
[----:B------:R-:W-:Y:S01]  /*635b0*/  ISETP.LT.AND P4, PT, R28, UR6, !P0 ;  /* 0x000000061c007c0c */ /* 0x000fe2000c781270 */
[----:B------:R-:W2:Y:S02]  /*635c0*/  LDCU UR6, c[0x0][0x39c] ;  /* 0x00007380ff0677ac */ /* 0x000ea40008000800 */
[----:B------:R-:W5:Y:S04]  /*635d0*/  LDL.LU R28, [R1+0x9c] ;  /* 0x00009c00011c7983 */ /* 0x000f680000300800 */
[----:B------:R1:W-:Y:S01]  /*635e0*/  @P2 STG.E.U16 desc[UR8][R8.64], R26 ;  /* 0x0000001a08002986 */ /* 0x0003e2000c101508 */
[----:B----4-:R-:W-:Y:S01]  /*635f0*/  IMAD R10, R24, 0x2, R0 ;  /* 0x00000002180a7824 */ /* 0x010fe200078e0200 */
[----:B0-----:R-:W-:Y:S01]  /*63600*/  ISETP.LT.AND P2, PT, R22, UR4, !P0 ;  /* 0x0000000416007c0c */ /* 0x001fe2000c741270 */
[----:B------:R-:W5:Y:S01]  /*63610*/  LDCU UR4, c[0x0][0x39c] ;  /* 0x00007380ff0477ac */ /* 0x000f620008000800 */
[----:B------:R-:W4:Y:S01]  /*63620*/  LDL.LU R22, [R1+0xa4] ;  /* 0x0000a40001167983 */ /* 0x000f220000300800 */
[----:B------:R-:W-:Y:S01]  /*63630*/  IMAD R0, R24, 0x2, R10 ;  /* 0x0000000218007824 */ /* 0x000fe200078e020a */
[----:B------:R-:W-:-:S04]  /*63640*/  LEA R12, P6, R10, R2, 0x1 ;  /* 0x000000020a0c7211 */ /* 0x000fc800078c08ff */
[----:B------:R-:W-:Y:S02]  /*63650*/  LEA.HI.X.SX32 R13, R10, R3, 0x1, P6 ;  /* 0x000000030a0d7211 */ /* 0x000fe400030f0eff */
[----:B-1----:R-:W-:-:S04]  /*63660*/  LEA R8, P6, R0, R2, 0x1 ;  /* 0x0000000200087211 */ /* 0x002fc800078c08ff */
[----:B------:R-:W-:Y:S01]  /*63670*/  LEA.HI.X.SX32 R9, R0, R3, 0x1, P6 ;  /* 0x0000000300097211 */ /* 0x000fe200030f0eff */
[----:B---3--:R0:W-:Y:S01]  /*63680*/  @P3 STG.E.U16 desc[UR8][R12.64], R16 ;  /* 0x000000100c003986 */ /* 0x0081e2000c101508 */
[----:B------:R-:W-:Y:S01]  /*63690*/  ISETP.LT.AND P3, PT, R17, UR5, !P0 ;  /* 0x0000000511007c0c */ /* 0x000fe2000c761270 */
[C---:B------:R-:W-:Y:S01]  /*636a0*/  IMAD R10, R24.reuse, 0x2, R0 ;  /* 0x00000002180a7824 */ /* 0x040fe200078e0200 */
[----:B------:R-:W1:Y:S01]  /*636b0*/  LDCU UR5, c[0x0][0x39c] ;  /* 0x00007380ff0577ac */ /* 0x000e620008000800 */
[----:B------:R3:W-:Y:S04]  /*636c0*/  @P5 STG.E.U16 desc[UR8][R8.64], R20 ;  /* 0x0000001408005986 */ /* 0x0007e8000c101508 */
[----:B------:R-:W4:Y:S01]  /*636d0*/  LDL.LU R17, [R1+0xac] ;  /* 0x0000ac0001117983 */ /* 0x000f220000300800 */
[----:B--2---:R-:W-:Y:S01]  /*636e0*/  ISETP.LT.AND P5, PT, R25, UR6, !P0 ;  /* 0x0000000619007c0c */ /* 0x004fe2000c7a1270 */
[----:B------:R-:W-:-:S02]  /*636f0*/  IMAD R0, R24, 0x2, R10 ;  /* 0x0000000218007824 */ /* 0x000fc400078e020a */
[----:B------:R-:W2:Y:S01]  /*63700*/  LDL.LU R25, [R1+0x110] ;  /* 0x0001100001197983 */ /* 0x000ea20000300800 */
[CC--:B0-----:R-:W-:Y:S01]  /*63710*/  LEA R12, P6, R10.reuse, R2.reuse, 0x1 ;  /* 0x000000020a0c7211 */ /* 0x0c1fe200078c08ff */
[----:B------:R-:W4:Y:S03]  /*63720*/  LDCU UR6, c[0x0][0x39c] ;  /* 0x00007380ff0677ac */ /* 0x000f260008000800 */
[----:B------:R-:W-:Y:S01]  /*63730*/  LEA.HI.X.SX32 R13, R10, R3, 0x1, P6 ;  /* 0x000000030a0d7211 */ /* 0x000fe200030f0eff */
[----:B------:R-:W-:Y:S01]  /*63740*/  IMAD R10, R24, 0x2, R0 ;  /* 0x00000002180a7824 */ /* 0x000fe200078e0200 */
[----:B---3--:R-:W-:-:S03]  /*63750*/  LEA R8, P6, R0, R2, 0x1 ;  /* 0x0000000200087211 */ /* 0x008fc600078c08ff */
[----:B------:R0:W-:Y:S01]  /*63760*/  @P4 STG.E.U16 desc[UR8][R12.64], R19 ;  /* 0x000000130c004986 */ /* 0x0001e2000c101508 */
[----:B------:R-:W-:Y:S02]  /*63770*/  LEA.HI.X.SX32 R9, R0, R3, 0x1, P6 ;  /* 0x0000000300097211 */ /* 0x000fe400030f0eff */
[----:B------:R-:W-:Y:S02]  /*63780*/  PRMT R0, R23, 0x7632, R0 ;  /* 0x0000763217007816 */ /* 0x000fe40000000000 */
[----:B------:R-:W-:Y:S02]  /*63790*/  PRMT R11, R21, 0x7632, R11 ;  /* 0x00007632150b7816 */ /* 0x000fe4000000000b */
[----:B0-----:R-:W-:-:S04]  /*637a0*/  LEA R12, P6, R10, R2, 0x1 ;  /* 0x000000020a0c7211 */ /* 0x001fc800078c08ff */
[----:B------:R-:W-:Y:S01]  /*637b0*/  LEA.HI.X.SX32 R13, R10, R3, 0x1, P6 ;  /* 0x000000030a0d7211 */ /* 0x000fe200030f0eff */
[----:B------:R0:W-:Y:S04]  /*637c0*/  @P2 STG.E.U16 desc[UR8][R8.64], R0 ;  /* 0x0000000008002986 */ /* 0x0001e8000c101508 */
[----:B------:R3:W-:Y:S01]  /*637d0*/  @P3 STG.E.U16 desc[UR8][R12.64], R11 ;  /* 0x0000000b0c003986 */ /* 0x0007e2000c101508 */
[----:B-----5:R-:W-:Y:S01]  /*637e0*/  ISETP.LT.AND P4, PT, R4, UR4, !P0 ;  /* 0x0000000404007c0c */ /* 0x020fe2000c781270 */
[----:B------:R-:W5:Y:S02]  /*637f0*/  LDCU UR4, c[0x0][0x39c] ;  /* 0x00007380ff0477ac */ /* 0x000f640008000800 */
[----:B------:R-:W5:Y:S01]  /*63800*/  LDL.LU R4, [R1+0x114] ;  /* 0x0001140001047983 */ /* 0x000f620000300800 */
[----:B-1----:R-:W-:Y:S01]  /*63810*/  ISETP.LT.AND P2, PT, R28, UR5, !P0 ;  /* 0x000000051c007c0c */ /* 0x002fe2000c741270 */
[----:B------:R-:W2:Y:S01]  /*63820*/  LDCU UR5, c[0x0][0x39c] ;  /* 0x00007380ff0577ac */ /* 0x000ea20008000800 */
[----:B0-----:R-:W-:Y:S01]  /*63830*/  IMAD R0, R24, 0x2, R10 ;  /* 0x0000000218007824 */ /* 0x001fe200078e020a */
[----:B----4-:R-:W-:-:S03]  /*63840*/  ISETP.LT.AND P3, PT, R22, UR6, !P0 ;  /* 0x0000000616007c0c */ /* 0x010fc6000c761270 */
[----:B------:R-:W-:Y:S01]  /*63850*/  IMAD R9, R24, 0x2, R0 ;  /* 0x0000000218097824 */ /* 0x000fe200078e0200 */
[----:B------:R-:W4:Y:S01]  /*63860*/  LDL.LU R22, [R1+0x118] ;  /* 0x0001180001167983 */ /* 0x000f220000300800 */
[CC--:B------:R-:W-:Y:S01]  /*63870*/  LEA R10, P6, R0.reuse, R2.reuse, 0x1 ;  /* 0x00000002000a7211 */ /* 0x0c0fe200078c08ff */
[----:B------:R-:W0:Y:S01]  /*63880*/  LDCU UR6, c[0x0][0x39c] ;  /* 0x00007380ff0677ac */ /* 0x000e220008000800 */
[----:B---3--:R-:W-:Y:S02]  /*63890*/  PRMT R12, R27, 0x7632, R12 ;  /* 0x000076321b0c7816 */ /* 0x008fe4000000000c */
[----:B------:R-:W-:Y:S01]  /*638a0*/  LEA.HI.X.SX32 R11, R0, R3, 0x1, P6 ;  /* 0x00000003000b7211 */ /* 0x000fe200030f0eff */
[----:B------:R-:W-:Y:S01]  /*638b0*/  IMAD R0, R24, 0x2, R9 ;  /* 0x0000000218007824 */ /* 0x000fe200078e0209 */
[----:B------:R-:W-:-:S03]  /*638c0*/  LEA R8, P6, R9, R2, 0x1 ;  /* 0x0000000209087211 */ /* 0x000fc600078c08ff */
[----:B------:R1:W-:Y:S01]  /*638d0*/  @P5 STG.E.U16 desc[UR8][R10.64], R12 ;  /* 0x0000000c0a005986 */ /* 0x0003e2000c101508 */
[----:B------:R-:W-:Y:S02]  /*638e0*/  LEA.HI.X.SX32 R9, R9, R3, 0x1, P6 ;  /* 0x0000000309097211 */ /* 0x000fe400030f0eff */
[----:B------:R-:W-:Y:S02]  /*638f0*/  PRMT R13, R18, 0x7632, R13 ;  /* 0x00007632120d7816 */ /* 0x000fe4000000000d */
[----:B------:R-:W3:Y:S01]  /*63900*/  LDL.LU R18, [R1+0x11c] ;  /* 0x00011c0001127983 */ /* 0x000ee20000300800 */
[----:B-1----:R-:W-:-:S04]  /*63910*/  LEA R10, P6, R0, R2, 0x1 ;  /* 0x00000002000a7211 */ /* 0x002fc800078c08ff */
[----:B------:R-:W-:Y:S02]  /*63920*/  LEA.HI.X.SX32 R11, R0, R3, 0x1, P6 ;  /* 0x00000003000b7211 */ /* 0x000fe400030f0eff */
[----:B--2---:R-:W-:Y:S02]  /*63930*/  ISETP.LT.AND P6, PT, R25, UR5, !P0 ;  /* 0x0000000519007c0c */ /* 0x004fe4000c7c1270 */
[----:B-----5:R-:W-:Y:S01]  /*63940*/  ISETP.LT.AND P5, PT, R17, UR4, !P0 ;  /* 0x0000000411007c0c */ /* 0x020fe2000c7a1270 */
[----:B------:R-:W2:Y:S01]  /*63950*/  LDL.LU R25, [R1+0x120] ;  /* 0x0001200001197983 */ /* 0x000ea20000300800 */
[----:B------:R-:W4:Y:S01]  /*63960*/  LDCU UR4, c[0x0][0x39c] ;  /* 0x00007380ff0477ac */ /* 0x000f220008000800 */
[----:B------:R-:W-:Y:S01]  /*63970*/  IMAD R0, R24, 0x2, R0 ;  /* 0x0000000218007824 */ /* 0x000fe200078e0200 */
[----:B------:R-:W-:Y:S01]  /*63980*/  PRMT R12, R26, 0x7632, R12 ;  /* 0x000076321a0c7816 */ /* 0x000fe2000000000c */
[----:B------:R1:W-:Y:S01]  /*63990*/  @P4 STG.E.U16 desc[UR8][R8.64], R13 ;  /* 0x0000000d08004986 */ /* 0x0003e2000c101508 */
[----:B------:R-:W3:Y:S01]  /*639a0*/  LDCU UR5, c[0x0][0x39c] ;  /* 0x00007380ff0577ac */ /* 0x000ee20008000800 */
[----:B------:R-:W5:Y:S02]  /*639b0*/  LDC R17, c[0x0][0x3b8] ;  /* 0x0000ee00ff117b82 */ /* 0x000f640000000800 */
[----:B------:R0:W-:Y:S01]  /*639c0*/  @P2 STG.E.U16 desc[UR8][R10.64], R12 ;  /* 0x0000000c0a002986 */ /* 0x0001e2000c101508 */
[----:B-1----:R-:W-:-:S04]  /*639d0*/  LEA R8, P4, R0, R2, 0x1 ;  /* 0x0000000200087211 */ /* 0x002fc800078808ff */
[----:B------:R-:W-:Y:S01]  /*639e0*/  LEA.HI.X.SX32 R9, R0, R3, 0x1, P4 ;  /* 0x0000000300097211 */ /* 0x000fe200020f0eff */
[----:B------:R-:W-:Y:S01]  /*639f0*/  IMAD R0, R24, 0x2, R0 ;  /* 0x0000000218007824 */ /* 0x000fe200078e0200 */
[----:B0-----:R-:W-:Y:S02]  /*63a00*/  PRMT R10, R16, 0x7632, R10 ;  /* 0x00007632100a7816 */ /* 0x001fe4000000000a */
[----:B------:R-:W-:Y:S02]  /*63a10*/  PRMT R13, R20, 0x7632, R13 ;  /* 0x00007632140d7816 */ /* 0x000fe4000000000d */
[----:B------:R-:W-:Y:S01]  /*63a20*/  ISETP.LT.AND P2, PT, R4, UR6, !P0 ;  /* 0x0000000604007c0c */ /* 0x000fe2000c741270 */
[----:B------:R-:W2:Y:S01]  /*63a30*/  LDCU UR6, c[0x0][0x39c] ;  /* 0x00007380ff0677ac */ /* 0x000ea20008000800 */
[----:B------:R-:W5:Y:S01]  /*63a40*/  LDL.LU R4, [R1+0x30] ;  /* 0x0000300001047983 */ /* 0x000f620000300800 */
[----:B----4-:R-:W-:-:S03]  /*63a50*/  ISETP.LT.AND P4, PT, R22, UR4, !P0 ;  /* 0x0000000416007c0c */ /* 0x010fc6000c781270 */
[----:B------:R0:W-:Y:S01]  /*63a60*/  @P3 STG.E.U16 desc[UR8][R8.64], R10 ;  /* 0x0000000a08003986 */ /* 0x0001e2000c101508 */
[----:B------:R-:W-:Y:S01]  /*63a70*/  IMAD R12, R24, 0x2, R0 ;  /* 0x00000002180c7824 */ /* 0x000fe200078e0200 */
[----:B------:R-:W1:Y:S01]  /*63a80*/  LDC R16, c[0x0][0x3b8] ;  /* 0x0000ee00ff107b82 */ /* 0x000e620000000800 */
[----:B------:R-:W4:Y:S01]  /*63a90*/  LDCU UR4, c[0x0][0x39c] ;  /* 0x00007380ff0477ac */ /* 0x000f220008000800 */
[----:B------:R-:W4:Y:S04]  /*63aa0*/  LDL.LU R22, [R1+0x124] ;  /* 0x0001240001167983 */ /* 0x000f280000300800 */
[----:B------:R-:W4:Y:S01]  /*63ab0*/  LDL.LU R26, [R1+0x34] ;  /* 0x00003400011a7983 */ /* 0x000f220000300800 */
[----:B0-----:R-:W-:-:S03]  /*63ac0*/  LEA R8, P3, R0, R2, 0x1 ;  /* 0x0000000200087211 */ /* 0x001fc600078608ff */
[----:B------:R-:W4:Y:S01]  /*63ad0*/  LDL.LU R24, [R1+0x38] ;  /* 0x0000380001187983 */ /* 0x000f220000300800 */
[----:B------:R-:W-:-:S03]  /*63ae0*/  LEA.HI.X.SX32 R9, R0, R3, 0x1, P3 ;  /* 0x0000000300097211 */ /* 0x000fc600018f0eff */
[----:B------:R-:W4:Y:S01]  /*63af0*/  LDL.LU R20, [R1+0x128] ;  /* 0x0001280001147983 */ /* 0x000f220000300800 */
[CC--:B------:R-:W-:Y:S02]  /*63b00*/  LEA R10, P3, R12.reuse, R2.reuse, 0x1 ;  /* 0x000000020c0a7211 */ /* 0x0c0fe400078608ff */
[----:B------:R-:W-:Y:S01]  /*63b10*/  PRMT R0, R19, 0x7632, R0 ;  /* 0x0000763213007816 */ /* 0x000fe20000000000 */
[----:B------:R0:W-:Y:S01]  /*63b20*/  @P5 STG.E.U16 desc[UR8][R8.64], R13 ;  /* 0x0000000d08005986 */ /* 0x0001e2000c101508 */
[----:B------:R-:W-:Y:S02]  /*63b30*/  LEA.HI.X.SX32 R11, R12, R3, 0x1, P3 ;  /* 0x000000030c0b7211 */ /* 0x000fe400018f0eff */
[----:B---3--:R-:W-:Y:S01]  /*63b40*/  ISETP.LT.AND P5, PT, R18, UR5, !P0 ;  /* 0x0000000512007c0c */ /* 0x008fe2000c7a1270 */
[----:B------:R-:W3:Y:S01]  /*63b50*/  LDL.LU R19, [R1+0x12c] ;  /* 0x00012c0001137983 */ /* 0x000ee20000300800 */
[----:B------:R-:W-:Y:S01]  /*63b60*/  IMAD R12, R14, 0x2, R12 ;  /* 0x000000020e0c7824 */ /* 0x000fe200078e020c */
[----:B------:R-:W1:Y:S01]  /*63b70*/  LDCU UR5, c[0x0][0x39c] ;  /* 0x00007380ff0577ac */ /* 0x000e620008000800 */
[----:B------:R-:W1:Y:S08]  /*63b80*/  LDC R14, c[0x0][0x3b8] ;  /* 0x0000ee00ff0e7b82 */ /* 0x000e700000000800 */
[----:B0-----:R-:W0:Y:S01]  /*63b90*/  LDC R13, c[0x0][0x3b8] ;  /* 0x0000ee00ff0d7b82 */ /* 0x001e220000000800 */
[----:B--2---:R-:W-:Y:S01]  /*63ba0*/  ISETP.LT.AND P3, PT, R25, UR6, !P0 ;  /* 0x0000000619007c0c */ /* 0x004fe2000c761270 */
[----:B------:R2:W-:Y:S04]  /*63bb0*/  @P6 STG.E.U16 desc[UR8][R10.64], R0 ;  /* 0x000000000a006986 */ /* 0x0005e8000c101508 */
[----:B------:R-:W3:Y:S01]  /*63bc0*/  LDL.LU R25, [R1+0x130] ;  /* 0x0001300001197983 */ /* 0x000ee20000300800 */
[----:B------:R-:W3:Y:S03]  /*63bd0*/  LDCU UR6, c[0x0][0x39c] ;  /* 0x00007380ff0677ac */ /* 0x000ee60008000800 */
[----:B------:R-:W3:Y:S01]  /*63be0*/  LDL.LU R18, [R1+0x3c] ;  /* 0x00003c0001127983 */ /* 0x000ee20000300800 */
[----:B------:R-:W-:Y:S01]  /*63bf0*/  LEA R8, P6, R12, R2, 0x1 ;  /* 0x000000020c087211 */ /* 0x000fe200078c08ff */
[----:B--2---:R-:W-:-:S03]  /*63c00*/  IMAD R11, R15, 0x2, R12 ;  /* 0x000000020f0b7824 */ /* 0x004fc600078e020c */
[----:B------:R-:W-:Y:S01]  /*63c10*/  LEA.HI.X.SX32 R9, R12, R3, 0x1, P6 ;  /* 0x000000030c097211 */ /* 0x000fe200030f0eff */
[----:B------:R-:W2:Y:S01]  /*63c20*/  LDL.LU R27, [R1+0x134] ;  /* 0x00013400011b7983 */ /* 0x000ea20000300800 */
[----:B------:R-:W0:Y:S01]  /*63c30*/  LDC R15, c[0x0][0x3b8] ;  /* 0x0000ee00ff0f7b82 */ /* 0x000e220000000800 */
[----:B-1----:R-:W-:Y:S01]  /*63c40*/  IMAD R0, R16, 0x2, R11 ;  /* 0x0000000210007824 */ /* 0x002fe200078e020b */
[----:B------:R-:W-:-:S03]  /*63c50*/  LEA R10, P6, R11, R2, 0x1 ;  /* 0x000000020b0a7211 */ /* 0x000fc600078c08ff */
[----:B-----5:R-:W-:Y:S01]  /*63c60*/  IMAD R12, R17, 0x2, R0 ;  /* 0x00000002110c7824 */ /* 0x020fe200078e0200 */
[----:B------:R-:W-:Y:S02]  /*63c70*/  LEA.HI.X.SX32 R11, R11, R3, 0x1, P6 ;  /* 0x000000030b0b7211 */ /* 0x000fe400030f0eff */
[----:B------:R-:W1:Y:S08]  /*63c80*/  LDC R16, c[0x0][0x3b8] ;  /* 0x0000ee00ff107b82 */ /* 0x000e700000000800 */
[----:B------:R-:W5:Y:S01]  /*63c90*/  LDC R17, c[0x0][0x3b8] ;  /* 0x0000ee00ff117b82 */ /* 0x000f620000000800 */
[----:B------:R4:W-:Y:S02]  /*63ca0*/  @P2 STG.E.U16 desc[UR8][R8.64], R4 ;  /* 0x0000000408002986 */ /* 0x0009e4000c101508 */
[----:B----4-:R-:W-:Y:S01]  /*63cb0*/  ISETP.LT.AND P2, PT, R22, UR4, !P0 ;  /* 0x0000000416007c0c */ /* 0x010fe2000c741270 */
[----:B------:R-:W4:Y:S01]  /*63cc0*/  LDCU UR4, c[0x0][0x39c] ;  /* 0x00007380ff0477ac */ /* 0x000f220008000800 */
[----:B------:R-:W2:Y:S04]  /*63cd0*/  LDL.LU R22, [R1+0x138] ;  /* 0x0001380001167983 */ /* 0x000ea80000300800 */
[----:B------:R-:W2:Y:S01]  /*63ce0*/  LDL.LU R23, [R1+0x20] ;  /* 0x0000200001177983 */ /* 0x000ea20000300800 */
[----:B------:R-:W-:-:S03]  /*63cf0*/  LEA R8, P6, R0, R2, 0x1 ;  /* 0x0000000200087211 */ /* 0x000fc600078c08ff */
[----:B------:R-:W5:Y:S01]  /*63d00*/  LDL.LU R21, [R1+0x24] ;  /* 0x0000240001157983 */ /* 0x000f620000300800 */
[----:B------:R-:W-:-:S03]  /*63d10*/  LEA.HI.X.SX32 R9, R0, R3, 0x1, P6 ;  /* 0x0000000300097211 */ /* 0x000fc600030f0eff */
[----:B------:R0:W-:Y:S04]  /*63d20*/  @P4 STG.E.U16 desc[UR8][R10.64], R26 ;  /* 0x0000001a0a004986 */ /* 0x0001e8000c101508 */
[----:B------:R-:W5:Y:S01]  /*63d30*/  LDL.LU R28, [R1+0x28] ;  /* 0x00002800011c7983 */ /* 0x000f620000300800 */
[----:B0-----:R-:W-:-:S03]  /*63d40*/  LEA R10, P6, R12, R2, 0x1 ;  /* 0x000000020c0a7211 */ /* 0x001fc600078c08ff */
[----:B------:R0:W-:Y:S01]  /*63d50*/  @P5 STG.E.U16 desc[UR8][R8.64], R24 ;  /* 0x0000001808005986 */ /* 0x0001e2000c101508 */
[----:B------:R-:W-:Y:S02]  /*63d60*/  LEA.HI.X.SX32 R11, R12, R3, 0x1, P6 ;  /* 0x000000030c0b7211 */ /* 0x000fe400030f0eff */
[----:B---3--:R-:W-:Y:S02]  /*63d70*/  ISETP.LT.AND P5, PT, R19, UR6, !P0 ;  /* 0x0000000613007c0c */ /* 0x008fe4000c7a1270 */
[----:B------:R-:W-:Y:S01]  /*63d80*/  ISETP.LT.AND P4, PT, R20, UR5, !P0 ;  /* 0x0000000514007c0c */ /* 0x000fe2000c781270 */
[----:B------:R-:W3:Y:S01]  /*63d90*/  LDL.LU R19, [R1+0x13c] ;  /* 0x00013c0001137983 */ /* 0x000ee20000300800 */
[----:B------:R-:W-:Y:S01]  /*63da0*/  IMAD R12, R14, 0x2, R12 ;  /* 0x000000020e0c7824 */ /* 0x000fe200078e020c */
[----:B------:R-:W0:Y:S01]  /*63db0*/  LDCU UR5, c[0x0][0x39c] ;  /* 0x00007380ff0577ac */ /* 0x000e220008000800 */
[----:B------:R-:W0:Y:S01]  /*63dc0*/  LDC R14, c[0x0][0x3b8] ;  /* 0x0000ee00ff0e7b82 */ /* 0x000e220000000800 */
[----:B------:R-:W3:Y:S04]  /*63dd0*/  LDL.LU R20, [R1+0x2c] ;  /* 0x00002c0001147983 */ /* 0x000ee80000300800 */
[----:B------:R1:W-:Y:S01]  /*63de0*/  @P3 STG.E.U16 desc[UR8][R10.64], R18 ;  /* 0x000000120a003986 */ /* 0x0003e2000c101508 */
[----:B----4-:R-:W-:Y:S01]  /*63df0*/  ISETP.LT.AND P3, PT, R25, UR4, !P0 ;  /* 0x0000000419007c0c */ /* 0x010fe2000c761270 */
[----:B------:R-:W4:Y:S02]  /*63e00*/  LDCU UR6, c[0x0][0x39c] ;  /* 0x00007380ff0677ac */ /* 0x000f240008000800 */
[----:B------:R-:W3:Y:S01]  /*63e10*/  LDL.LU R25, [R1+0x140] ;  /* 0x0001400001197983 */ /* 0x000ee20000300800 */
[----:B0-----:R-:W-:Y:S01]  /*63e20*/  LEA R8, P6, R12, R2, 0x1 ;  /* 0x000000020c087211 */ /* 0x001fe200078c08ff */
[----:B------:R-:W3:Y:S02]  /*63e30*/  LDCU UR4, c[0x0][0x39c] ;  /* 0x00007380ff0477ac */ /* 0x000ee40008000800 */
[----:B------:R-:W3:Y:S01]  /*63e40*/  LDL.LU R29, [R1+0x144] ;  /* 0x00014400011d7983 */ /* 0x000ee20000300800 */
[----:B-1----:R-:W-:-:S02]  /*63e50*/  IMAD R11, R15, 0x2, R12 ;  /* 0x000000020f0b7824 */ /* 0x002fc400078e020c */
[----:B------:R-:W0:Y:S01]  /*63e60*/  LDC R15, c[0x0][0x3b8] ;  /* 0x0000ee00ff0f7b82 */ /* 0x000e220000000800 */
[----:B------:R-:W-:Y:S01]  /*63e70*/  LEA.HI.X.SX32 R9, R12, R3, 0x1, P6 ;  /* 0x000000030c097211 */ /* 0x000fe200030f0eff */
[----:B------:R-:W-:Y:S01]  /*63e80*/  IMAD R0, R16, 0x2, R11 ;  /* 0x0000000210007824 */ /* 0x000fe200078e020b */
[----:B------:R-:W-:-:S04]  /*63e90*/  LEA R10, P6, R11, R2, 0x1 ;  /* 0x000000020b0a7211 */ /* 0x000fc800078c08ff */
[----:B------:R-:W-:Y:S01]  /*63ea0*/  LEA.HI.X.SX32 R11, R11, R3, 0x1, P6 ;  /* 0x000000030b0b7211 */ /* 0x000fe200030f0eff */
[----:B------:R-:W1:Y:S08]  /*63eb0*/  LDC R12, c[0x0][0x3b8] ;  /* 0x0000ee00ff0c7b82 */ /* 0x000e700000000800 */
[----:B------:R-:W1:Y:S01]  /*63ec0*/  LDC R16, c[0x0][0x3b8] ;  /* 0x0000ee00ff107b82 */ /* 0x000e620000000800 */
[----:B--2---:R2:W-:Y:S01]  /*63ed0*/  @P2 STG.E.U16 desc[UR8][R8.64], R23 ;  /* 0x0000001708002986 */ /* 0x0045e2000c101508 */
[----:B------:R-:W-:Y:S01]  /*63ee0*/  ISETP.LT.AND P2, PT, R27, UR5, !P0 ;  /* 0x000000051b007c0c */ /* 0x000fe2000c741270 */
[----:B------:R-:W0:Y:S02]  /*63ef0*/  LDCU UR5, c[0x0][0x39c] ;  /* 0x00007380ff0577ac */ /* 0x000e240008000800 */
[----:B-----5:R5:W-:Y:S04]  /*63f00*/  @P4 STG.E.U16 desc[UR8][R10.64], R21 ;  /* 0x000000150a004986 */ /* 0x020be8000c101508 */
[----:B------:R-:W3:Y:S01]  /*63f10*/  LDL.LU R27, [R1+0x148] ;  /* 0x00014800011b7983 */ /* 0x000ee20000300800 */
[----:B--2---:R-:W-:-:S04]  /*63f20*/  LEA R8, P6, R0, R2, 0x1 ;  /* 0x0000000200087211 */ /* 0x004fc800078c08ff */
[----:B------:R-:W-:Y:S01]  /*63f30*/  LEA.HI.X.SX32 R9, R0, R3, 0x1, P6 ;  /* 0x0000000300097211 */ /* 0x000fe200030f0eff */
[----:B-----5:R-:W-:-:S04]  /*63f40*/  IMAD R10, R13, 0x2, R0 ;  /* 0x000000020d0a7824 */ /* 0x020fc800078e0200 */
[----:B------:R2:W-:Y:S01]  /*63f50*/  @P5 STG.E.U16 desc[UR8][R8.64], R28 ;  /* 0x0000001c08005986 */ /* 0x0005e2000c101508 */
[----:B0-----:R-:W-:Y:S01]  /*63f60*/  IMAD R0, R15, 0x2, R10 ;  /* 0x000000020f007824 */ /* 0x001fe200078e020a */
[----:B----4-:R-:W-:Y:S01]  /*63f70*/  ISETP.LT.AND P4, PT, R22, UR6, !P0 ;  /* 0x0000000616007c0c */ /* 0x010fe2000c781270 */
[----:B------:R-:W0:Y:S01]  /*63f80*/  LDC R15, c[0x0][0x3b8] ;  /* 0x0000ee00ff0f7b82 */ /* 0x000e220000000800 */
[----:B------:R-:W4:Y:S01]  /*63f90*/  LDL.LU R22, [R1+0x14c] ;  /* 0x00014c0001167983 */ /* 0x000f220000300800 */
[----:B------:R-:W-:Y:S01]  /*63fa0*/  PRMT R13, R4, 0x7632, R13 ;  /* 0x00007632040d7816 */ /* 0x000fe2000000000d */
[----:B------:R-:W5:Y:S01]  /*63fb0*/  LDCU UR6, c[0x0][0x39c] ;  /* 0x00007380ff0677ac */ /* 0x000f620008000800 */
[----:B--2---:R-:W-:-:S04]  /*63fc0*/  LEA R8, P5, R10, R2, 0x1 ;  /* 0x000000020a087211 */ /* 0x004fc800078a08ff */
[-C--:B------:R-:W-:Y:S02]  /*63fd0*/  LEA.HI.X.SX32 R9, R10, R3.reuse, 0x1, P5 ;  /* 0x000000030a097211 */ /* 0x080fe400028f0eff */
[----:B------:R-:W-:Y:S02]  /*63fe0*/  LEA R10, P5, R0, R2, 0x1 ;  /* 0x00000002000a7211 */ /* 0x000fe400078a08ff */
[----:B---3--:R-:W-:Y:S01]  /*63ff0*/  ISETP.LT.AND P6, PT, R19, UR4, !P0 ;  /* 0x0000000413007c0c */ /* 0x008fe2000c7c1270 */
[----:B-1----:R-:W-:Y:S01]  /*64000*/  IMAD R12, R12, 0x2, R0 ;  /* 0x000000020c0c7824 */ /* 0x002fe200078e0200 */
[----:B------:R-:W2:Y:S01]  /*64010*/  LDL.LU R19, [R1+0x150] ;  /* 0x0001500001137983 */ /* 0x000ea20000300800 */
[----:B------:R-:W-:Y:S01]  /*64020*/  LEA.HI.X.SX32 R11, R0, R3, 0x1, P5 ;  /* 0x00000003000b7211 */ /* 0x000fe200028f0eff */
[----:B------:R-:W4:Y:S02]  /*64030*/  LDCU UR4, c[0x0][0x39c] ;  /* 0x00007380ff0477ac */ /* 0x000f240008000800 */
[----:B------:R-:W3:Y:S01]  /*64040*/  LDL.LU R4, [R1+0x1ac8] ;  /* 0x001ac80001047983 */ /* 0x000ee20000300800 */
[----:B------:R-:W-:-:S03]  /*64050*/  ISETP.LT.AND P5, PT, R25, UR5, !P0 ;  /* 0x0000000519007c0c */ /* 0x000fc6000c7a1270 */
[----:B------:R1:W-:Y:S01]  /*64060*/  @P3 STG.E.U16 desc[UR8][R8.64], R20 ;  /* 0x0000001408003986 */ /* 0x0003e2000c101508 */
[----:B------:R-:W-:Y:S01]  /*64070*/  PRMT R0, R26, 0x7632, R0 ;  /* 0x000076321a007816 */ /* 0x000fe20000000000 */
[----:B------:R-:W2:Y:S02]  /*64080*/  LDCU UR5, c[0x0][0x39c] ;  /* 0x00007380ff0577ac */ /* 0x000ea40008000800 */
[----:B------:R-:W2:Y:S01]  /*64090*/  LDL.LU R25, [R1+0x154] ;  /* 0x0001540001197983 */ /* 0x000ea20000300800 */
[----:B-1----:R-:W-:-:S03]  /*640a0*/  LEA R8, P3, R12, R2, 0x1 ;  /* 0x000000020c087211 */ /* 0x002fc600078608ff */
[----:B------:R1:W-:Y:S01]  /*640b0*/  @P2 STG.E.U16 desc[UR8][R10.64], R13 ;  /* 0x0000000d0a002986 */ /* 0x0003e2000c101508 */
[----:B-----5:R-:W-:Y:S01]  /*640c0*/  ISETP.LT.AND P2, PT, R29, UR6, !P0 ;  /* 0x000000061d007c0c */ /* 0x020fe2000c741270 */
[----:B------:R-:W2:Y:S01]  /*640d0*/  LDCU UR6, c[0x0][0x39c] ;  /* 0x00007380ff0677ac */ /* 0x000ea20008000800 */
[----:B------:R-:W-:Y:S01]  /*640e0*/  LEA.HI.X.SX32 R9, R12, R3, 0x1, P3 ;  /* 0x000000030c097211 */ /* 0x000fe200018f0eff */
[----:B------:R-:W-:-:S04]  /*640f0*/  IMAD R12, R14, 0x2, R12 ;  /* 0x000000020e0c7824 */ /* 0x000fc800078e020c */
[----:B------:R5:W-:Y:S01]  /*64100*/  @P4 STG.E.U16 desc[UR8][R8.64], R0 ;  /* 0x0000000008004986 */ /* 0x000be2000c101508 */
[----:B------:R-:W-:Y:S02]  /*64110*/  PRMT R14, R24, 0x7632, R14 ;  /* 0x00007632180e7816 */ /* 0x000fe4000000000e */
[----:B-1----:R-:W-:Y:S02]  /*64120*/  PRMT R13, R18, 0x7632, R13 ;  /* 0x00007632120d7816 */ /* 0x002fe4000000000d */
[----:B------:R-:W3:Y:S04]  /*64130*/  LDL.LU R18, [R1+0x158] ;  /* 0x0001580001127983 */ /* 0x000ee80000300800 */
[----:B------:R-:W3:Y:S01]  /*64140*/  LDL.LU R24, [R1+0x15c] ;  /* 0x00015c0001187983 */ /* 0x000ee20000300800 */
[----:B-----5:R-:W-:Y:S01]  /*64150*/  LEA R8, P4, R12, R2, 0x1 ;  /* 0x000000020c087211 */ /* 0x020fe200078808ff */
[----:B0-----:R-:W-:-:S02]  /*64160*/  IMAD R0, R15, 0x2, R12 ;  /* 0x000000020f007824 */ /* 0x001fc400078e020c */
[----:B------:R-:W0:Y:S01]  /*64170*/  LDC R15, c[0x0][0x3b8] ;  /* 0x0000ee00ff0f7b82 */ /* 0x000e220000000800 */
[----:B------:R-:W-:Y:S01]  /*64180*/  LEA.HI.X.SX32 R9, R12, R3, 0x1, P4 ;  /* 0x000000030c097211 */ /* 0x000fe200020f0eff */
[----:B------:R-:W-:-:S04]  /*64190*/  IMAD R12, R17, 0x2, R0 ;  /* 0x00000002110c7824 */ /* 0x000fc800078e0200 */
[----:B------:R1:W-:Y:S02]  /*641a0*/  @P6 STG.E.U16 desc[UR8][R8.64], R14 ;  /* 0x0000000e08006986 */ /* 0x0003e4000c101508 */
[----:B------:R-:W5:Y:S01]  /*641b0*/  LDC R17, c[0x0][0x3b8] ;  /* 0x0000ee00ff117b82 */ /* 0x000f620000000800 */
[----:B-1----:R-:W-:-:S07]  /*641c0*/  LEA R8, P6, R12, R2, 0x1 ;  /* 0x000000020c087211 */ /* 0x002fce00078c08ff */
[----:B------:R-:W1:Y:S01]  /*641d0*/  LDC R14, c[0x0][0x3b8] ;  /* 0x0000ee00ff0e7b82 */ /* 0x000e620000000800 */
[-C--:B------:R-:W-:Y:S02]  /*641e0*/  LEA.HI.X.SX32 R9, R12, R3.reuse, 0x1, P6 ;  /* 0x000000030c097211 */ /* 0x080fe400030f0eff */
[----:B--2---:R-:W-:Y:S02]  /*641f0*/  ISETP.LT.AND P6, PT, R25, UR6, !P0 ;  /* 0x0000000619007c0c */ /* 0x004fe4000c7c1270 */
[-C--:B------:R-:W-:Y:S01]  /*64200*/  LEA R10, P4, R0, R2.reuse, 0x1 ;  /* 0x00000002000a7211 */ /* 0x080fe200078808ff */
[----:B------:R-:W2:Y:S01]  /*64210*/  LDL.LU R25, [R1+0x160] ;  /* 0x0001600001197983 */ /* 0x000ea20000300800 */
[----:B------:R-:W-:Y:S01]  /*64220*/  IMAD R12, R16, 0x2, R12 ;  /* 0x00000002100c7824 */ /* 0x000fe200078e020c */
[----:B------:R-:W-:Y:S01]  /*64230*/  ISETP.LT.AND P3, PT, R27, UR7, !P0 ;  /* 0x000000071b007c0c */ /* 0x000fe2000c761270 */
[----:B------:R-:W2:Y:S01]  /*64240*/  LDCU UR6, c[0x0][0x39c] ;  /* 0x00007380ff0677ac */ /* 0x000ea20008000800 */
[----:B------:R-:W-:Y:S01]  /*64250*/  LEA.HI.X.SX32 R11, R0, R3, 0x1, P4 ;  /* 0x00000003000b7211 */ /* 0x000fe200020f0eff */
[----:B------:R-:W1:Y:S01]  /*64260*/  LDC R16, c[0x0][0x3b8] ;  /* 0x0000ee00ff107b82 */ /* 0x000e620000000800 */
[----:B----4-:R-:W-:Y:S01]  /*64270*/  ISETP.LT.AND P4, PT, R22, UR4, !P0 ;  /* 0x0000000416007c0c */ /* 0x010fe2000c781270 */
[----:B------:R-:W3:Y:S01]  /*64280*/  LDCU UR4, c[0x0][0x39c] ;  /* 0x00007380ff0477ac */ /* 0x000ee20008000800 */
[----:B------:R-:W-:Y:S01]  /*64290*/  PRMT R0, R23, 0x7632, R0 ;  /* 0x0000763217007816 */ /* 0x000fe20000000000 */
[----:B------:R0:W-:Y:S01]  /*642a0*/  @P5 STG.E.U16 desc[UR8][R10.64], R13 ;  /* 0x0000000d0a005986 */ /* 0x0001e2000c101508 */
[----:B------:R-:W-:Y:S01]  /*642b0*/  ISETP.LT.AND P5, PT, R19, UR5, !P0 ;  /* 0x0000000513007c0c */ /* 0x000fe2000c7a1270 */
[----:B------:R-:W4:Y:S02]  /*642c0*/  LDCU UR5, c[0x0][0x39c] ;  /* 0x00007380ff0577ac */ /* 0x000f240008000800 */
[----:B------:R-:W4:Y:S01]  /*642d0*/  LDL.LU R22, [R1+0x164] ;  /* 0x0001640001167983 */ /* 0x000f220000300800 */
[----:B------:R-:W1:Y:S03]  /*642e0*/  LDCU UR7, c[0x0][0x39c] ;  /* 0x00007380ff0777ac */ /* 0x000e660008000800 */
[----:B------:R3:W-:Y:S04]  /*642f0*/  @P2 STG.E.U16 desc[UR8][R8.64], R0 ;  /* 0x0000000008002986 */ /* 0x0007e8000c101508 */
[----:B------:R-:W4:Y:S01]  /*64300*/  LDL.LU R19, [R1+0x168] ;  /* 0x0001680001137983 */ /* 0x000f220000300800 */
[----:B0-----:R-:W-:Y:S01]  /*64310*/  IMAD R11, R15, 0x2, R12 ;  /* 0x000000020f0b7824 */ /* 0x001fe200078e020c */
[----:B------:R-:W-:Y:S01]  /*64320*/  PRMT R13, R21, 0x7632, R13 ;  /* 0x00007632150d7816 */ /* 0x000fe2000000000d */
[----:B------:R-:W0:Y:S01]  /*64330*/  LDC R15, c[0x0][0x3b8] ;  /* 0x0000ee00ff0f7b82 */ /* 0x000e220000000800 */
[----:B------:R-:W4:Y:S01]  /*64340*/  LDL.LU R26, [R1+0x10] ;  /* 0x00001000011a7983 */ /* 0x000f220000300800 */
[----:B---3--:R-:W-:Y:S01]  /*64350*/  LEA R8, P2, R12, R2, 0x1 ;  /* 0x000000020c087211 */ /* 0x008fe200078408ff */
[----:B-----5:R-:W-:-:S02]  /*64360*/  IMAD R0, R17, 0x2, R11 ;  /* 0x0000000211007824 */ /* 0x020fc400078e020b */
[----:B------:R-:W3:Y:S03]  /*64370*/  LDL.LU R27, [R1+0x14] ;  /* 0x00001400011b7983 */ /* 0x000ee60000300800 */
[----:B------:R-:W5:Y:S01]  /*64380*/  LDC R17, c[0x0][0x3b8] ;  /* 0x0000ee00ff117b82 */ /* 0x000f620000000800 */
[----:B------:R-:W-:Y:S02]  /*64390*/  LEA.HI.X.SX32 R9, R12, R3, 0x1, P2 ;  /* 0x000000030c097211 */ /* 0x000fe400010f0eff */
[----:B------:R-:W-:-:S04]  /*643a0*/  LEA R10, P2, R11, R2, 0x1 ;  /* 0x000000020b0a7211 */ /* 0x000fc800078408ff */
[-C--:B------:R-:W-:Y:S02]  /*643b0*/  LEA.HI.X.SX32 R11, R11, R3.reuse, 0x1, P2 ;  /* 0x000000030b0b7211 */ /* 0x080fe400010f0eff */
[----:B------:R-:W-:Y:S01]  /*643c0*/  ISETP.LT.AND P2, PT, R18, UR4, !P0 ;  /* 0x0000000412007c0c */ /* 0x000fe2000c741270 */
[----:B------:R1:W-:Y:S01]  /*643d0*/  @P3 STG.E.U16 desc[UR8][R8.64], R13 ;  /* 0x0000000d08003986 */ /* 0x0003e2000c101508 */
[----:B------:R-:W-:Y:S01]  /*643e0*/  PRMT R12, R28, 0x7632, R12 ;  /* 0x000076321c0c7816 */ /* 0x000fe2000000000c */
[----:B------:R-:W0:Y:S02]  /*643f0*/  LDCU UR4, c[0x0][0x39c] ;  /* 0x00007380ff0477ac */ /* 0x000e240008000800 */
[----:B------:R-:W3:Y:S01]  /*64400*/  LDL.LU R18, [R1+0x18] ;  /* 0x0000180001127983 */ /* 0x000ee20000300800 */
[C---:B-1----:R-:W-:Y:S01]  /*64410*/  LEA R8, P3, R0.reuse, R2, 0x1 ;  /* 0x0000000200087211 */ /* 0x042fe200078608ff */
[----:B------:R-:W1:Y:S03]  /*64420*/  LDC R13, c[0x0][0x3b8] ;  /* 0x0000ee00ff0d7b82 */ /* 0x000e660000000800 */
[----:B------:R-:W-:-:S02]  /*64430*/  LEA.HI.X.SX32 R9, R0, R3, 0x1, P3 ;  /* 0x0000000300097211 */ /* 0x000fc400018f0eff */
[----:B--2---:R-:W-:Y:S01]  /*64440*/  ISETP.LT.AND P3, PT, R25, UR6, !P0 ;  /* 0x0000000619007c0c */ /* 0x004fe2000c761270 */
[----:B------:R2:W-:Y:S01]  /*64450*/  @P4 STG.E.U16 desc[UR8][R10.64], R12 ;  /* 0x0000000c0a004986 */ /* 0x0005e2000c101508 */
[----:B------:R-:W-:Y:S01]  /*64460*/  IMAD R0, R14, 0x2, R0 ;  /* 0x000000020e007824 */ /* 0x000fe200078e0200 */
[----:B------:R-:W0:Y:S02]  /*64470*/  LDCU UR6, c[0x0][0x39c] ;  /* 0x00007380ff0677ac */ /* 0x000e240008000800 */
[----:B------:R-:W5:Y:S01]  /*64480*/  LDL.LU R25, [R1+0x1c] ;  /* 0x00001c0001197983 */ /* 0x000f620000300800 */
[----:B--2---:R-:W-:Y:S01]  /*64490*/  PRMT R10, R20, 0x7632, R10 ;  /* 0x00007632140a7816 */ /* 0x004fe2000000000a */
[----:B------:R-:W2:Y:S04]  /*644a0*/  LDC R12, c[0x0][0x3b8] ;  /* 0x0000ee00ff0c7b82 */ /* 0x000ea80000000800 */
[----:B------:R0:W-:Y:S01]  /*644b0*/  @P5 STG.E.U16 desc[UR8][R8.64], R10 ;  /* 0x0000000a08005986 */ /* 0x0001e2000c101508 */
[----:B----4-:R-:W-:Y:S01]  /*644c0*/  ISETP.LT.AND P4, PT, R24, UR5, !P0 ;  /* 0x0000000518007c0c */ /* 0x010fe2000c781270 */
[----:B------:R-:W4:Y:S02]  /*644d0*/  LDCU UR5, c[0x0][0x39c] ;  /* 0x00007380ff0577ac */ /* 0x000f240008000800 */
[----:B------:R-:W2:Y:S01]  /*644e0*/  LDC R14, c[0x0][0x3b8] ;  /* 0x0000ee00ff0e7b82 */ /* 0x000ea20000000800 */
[----:B0-----:R-:W-:Y:S01]  /*644f0*/  LEA R10, P5, R0, R2, 0x1 ;  /* 0x00000002000a7211 */ /* 0x001fe200078a08ff */
[----:B------:R-:W-:-:S06]  /*64500*/  IMAD R9, R15, 0x2, R0 ;  /* 0x000000020f097824 */ /* 0x000fcc00078e0200 */
[----:B------:R-:W0:Y:S01]  /*64510*/  LDC R15, c[0x0][0x3b8] ;  /* 0x0000ee00ff0f7b82 */ /* 0x000e220000000800 */
[----:B------:R-:W-:Y:S01]  /*64520*/  LEA.HI.X.SX32 R11, R0, R3, 0x1, P5 ;  /* 0x00000003000b7211 */ /* 0x000fe200028f0eff */
[----:B------:R-:W-:Y:S01]  /*64530*/  IMAD R0, R16, 0x2, R9 ;  /* 0x0000000210007824 */ /* 0x000fe200078e0209 */
[----:B------:R-:W-:-:S03]  /*64540*/  LEA R8, P5, R9, R2, 0x1 ;  /* 0x0000000209087211 */ /* 0x000fc600078a08ff */
[----:B------:R1:W-:Y:S01]  /*64550*/  @P6 STG.E.U16 desc[UR8][R10.64], R26 ;  /* 0x0000001a0a006986 */ /* 0x0003e2000c101508 */
[----:B------:R-:W-:Y:S01]  /*64560*/  LEA.HI.X.SX32 R9, R9, R3, 0x1, P5 ;  /* 0x0000000309097211 */ /* 0x000fe200028f0eff */
[----:B------:R-:W0:Y:S01]  /*64570*/  LDC R16, c[0x0][0x3b8] ;  /* 0x0000ee00ff107b82 */ /* 0x000e220000000800 */
[----:B------:R-:W-:Y:S01]  /*64580*/  ISETP.LT.AND P5, PT, R22, UR4, !P0 ;  /* 0x0000000416007c0c */ /* 0x000fe2000c7a1270 */
[----:B------:R-:W0:Y:S01]  /*64590*/  LDCU UR4, c[0x0][0x39c] ;  /* 0x00007380ff0477ac */ /* 0x000e220008000800 */
[----:B-1----:R-:W-:-:S04]  /*645a0*/  LEA R10, P6, R0, R2, 0x1 ;  /* 0x00000002000a7211 */ /* 0x002fc800078c08ff */
[----:B------:R-:W-:Y:S01]  /*645b0*/  LEA.HI.X.SX32 R11, R0, R3, 0x1, P6 ;  /* 0x00000003000b7211 */ /* 0x000fe200030f0eff */
[----:B------:R-:W-:Y:S01]  /*645c0*/  IMAD R0, R13, 0x2, R0 ;  /* 0x000000020d007824 */ /* 0x000fe200078e0200 */
[----:B---3--:R1:W-:Y:S01]  /*645d0*/  @P2 STG.E.U16 desc[UR8][R8.64], R27 ;  /* 0x0000001b08002986 */ /* 0x0083e2000c101508 */
[----:B------:R-:W3:Y:S03]  /*645e0*/  LDC R13, c[0x0][0x3b8] ;  /* 0x0000ee00ff0d7b82 */ /* 0x000ee60000000800 */
[----:B------:R2:W-:Y:S01]  /*645f0*/  @P4 STG.E.U16 desc[UR8][R10.64], R18 ;  /* 0x000000120a004986 */ /* 0x0005e2000c101508 */
[----:B------:R-:W-:Y:S01]  /*64600*/  ISETP.LT.AND P4, PT, R4, UR6, !P0 ;  /* 0x0000000604007c0c */ /* 0x000fe2000c781270 */
[----:B------:R-:W0:Y:S02]  /*64610*/  LDCU UR6, c[0x0][0x39c] ;  /* 0x00007380ff0677ac */ /* 0x000e240008000800 */
[----:B------:R-:W3:Y:S01]  /*64620*/  LDL.LU R4, [R1+0x1ac4] ;  /* 0x001ac40001047983 */ /* 0x000ee20000300800 */
[----:B-1----:R-:W-:-:S03]  /*64630*/  LEA R8, P6, R0, R2, 0x1 ;  /* 0x0000000200087211 */ /* 0x002fc600078c08ff */
[----:B------:R-:W3:Y:S01]  /*64640*/  LDL.LU R20, [R1+0x17c] ;  /* 0x00017c0001147983 */ /* 0x000ee20000300800 */
[----:B------:R-:W-:-:S05]  /*64650*/  LEA.HI.X.SX32 R9, R0, R3, 0x1, P6 ;  /* 0x0000000300097211 */ /* 0x000fca00030f0eff */
[----:B-----5:R1:W-:Y:S01]  /*64660*/  @P3 STG.E.U16 desc[UR8][R8.64], R25 ;  /* 0x0000001908003986 */ /* 0x0203e2000c101508 */
[----:B0-----:R-:W-:Y:S02]  /*64670*/  ISETP.LT.AND P3, PT, R5, UR4, !P0 ;  /* 0x0000000405007c0c */ /* 0x001fe4000c761270 */
[----:B----4-:R-:W-:Y:S01]  /*64680*/  ISETP.LT.AND P2, PT, R19, UR5, !P0 ;  /* 0x0000000513007c0c */ /* 0x010fe2000c741270 */
[----:B------:R-:W4:Y:S01]  /*64690*/  LDL.LU R5, [R1+0x1ac0] ;  /* 0x001ac00001057983 */ /* 0x000f220000300800 */
[----:B------:R-:W0:Y:S01]  /*646a0*/  LDCU UR5, c[0x0][0x39c] ;  /* 0x00007380ff0577ac */ /* 0x000e220008000800 */
[----:B--2---:R-:W-:Y:S02]  /*646b0*/  IMAD R11, R12, 0x2, R0 ;  /* 0x000000020c0b7824 */ /* 0x004fe400078e0200 */
[----:B------:R-:W2:Y:S01]  /*646c0*/  LDL.LU R19, [R1+0x180] ;  /* 0x0001800001137983 */ /* 0x000ea20000300800 */
[----:B------:R-:W5:Y:S02]  /*646d0*/  LDCU UR4, c[0x0][0x39c] ;  /* 0x00007380ff0477ac */ /* 0x000f640008000800 */
[C---:B------:R-:W-:Y:S01]  /*646e0*/  LEA R10, P6, R11.reuse, R2, 0x1 ;  /* 0x000000020b0a7211 */ /* 0x040fe200078c08ff */
[----:B------:R-:W-:Y:S01]  /*646f0*/  IMAD R0, R14, 0x2, R11 ;  /* 0x000000020e007824 */ /* 0x000fe200078e020b */
[----:B------:R-:W2:Y:S01]  /*64700*/  LDL.LU R22, [R1+0x184] ;  /* 0x0001840001167983 */ /* 0x000ea20000300800 */
[----:B------:R-:W0:Y:S01]  /*64710*/  LDC R14, c[0x0][0x3b8] ;  /* 0x0000ee00ff0e7b82 */ /* 0x000e220000000800 */
[----:B------:R-:W-:-:S02]  /*64720*/  LEA.HI.X.SX32 R11, R11, R3, 0x1, P6 ;  /* 0x000000030b0b7211 */ /* 0x000fc400030f0eff */
[----:B-1----:R-:W-:-:S04]  /*64730*/  LEA R8, P6, R0, R2, 0x1 ;  /* 0x0000000200087211 */ /* 0x002fc800078c08ff */
[-C--:B------:R-:W-:Y:S01]  /*64740*/  LEA.HI.X.SX32 R9, R0, R3.reuse, 0x1, P6 ;  /* 0x0000000300097211 */ /* 0x080fe200030f0eff */
[----:B---3--:R1:W-:Y:S01]  /*64750*/  @P5 STG.E.U16 desc[UR8][R10.64], R4 ;  /* 0x000000040a005986 */ /* 0x0083e2000c101508 */
[----:B0-----:R-:W-:Y:S01]  /*64760*/  ISETP.LT.AND P5, PT, R6, UR5, !P0 ;  /* 0x0000000506007c0c */ /* 0x001fe2000c7a1270 */
[----:B------:R-:W-:Y:S01]  /*64770*/  IMAD R12, R16, 0x2, R0 ;  /* 0x00000002100c7824 */ /* 0x000fe200078e0200 */
[----:B------:R-:W2:Y:S01]  /*64780*/  LDCU UR5, c[0x0][0x39c] ;  /* 0x00007380ff0577ac */ /* 0x000ea20008000800 */
[----:B------:R-:W3:Y:S01]  /*64790*/  LDL.LU R6, [R1+0x1abc] ;  /* 0x001abc0001067983 */ /* 0x000ee20000300800 */
[----:B------:R-:W0:Y:S03]  /*647a0*/  LDC R16, c[0x0][0x3b8] ;  /* 0x0000ee00ff107b82 */ /* 0x000e260000000800 */
[----:B------:R-:W2:Y:S04]  /*647b0*/  LDL.LU R24, [R1+0x18c] ;  /* 0x00018c0001187983 */ /* 0x000ea80000300800 */
[----:B----4-:R4:W-:Y:S01]  /*647c0*/  @P2 STG.E.U16 desc[UR8][R8.64], R5 ;  /* 0x0000000508002986 */ /* 0x0109e2000c101508 */
[----:B------:R-:W-:Y:S01]  /*647d0*/  ISETP.LT.AND P2, PT, R7, UR6, !P0 ;  /* 0x0000000607007c0c */ /* 0x000fe2000c741270 */
[----:B------:R-:W-:Y:S01]  /*647e0*/  IMAD R0, R13, 0x2, R12 ;  /* 0x000000020d007824 */ /* 0x000fe200078e020c */
[----:B-1----:R-:W-:Y:S01]  /*647f0*/  LEA R10, P6, R12, R2, 0x1 ;  /* 0x000000020c0a7211 */ /* 0x002fe200078c08ff */
[----:B------:R-:W2:Y:S01]  /*64800*/  LDL.LU R7, [R1+0x1ab8] ;  /* 0x001ab80001077983 */ /* 0x000ea20000300800 */
[----:B------:R-:W1:Y:S01]  /*64810*/  LDCU UR6, c[0x0][0x39c] ;  /* 0x00007380ff0677ac */ /* 0x000e620008000800 */
[----:B------:R-:W-:Y:S01]  /*64820*/  PRMT R4, R26, 0x7632, R4 ;  /* 0x000076321a047816 */ /* 0x000fe20000000004 */
[----:B------:R-:W0:Y:S01]  /*64830*/  LDC R13, c[0x0][0x3b8] ;  /* 0x0000ee00ff0d7b82 */ /* 0x000e220000000800 */
[----:B------:R-:W-:-:S07]  /*64840*/  LEA.HI.X.SX32 R11, R12, R3, 0x1, P6 ;  /* 0x000000030c0b7211 */ /* 0x000fce00030f0eff */
[----:B------:R-:W0:Y:S01]  /*64850*/  LDC R12, c[0x0][0x3b8] ;  /* 0x0000ee00ff0c7b82 */ /* 0x000e220000000800 */
[----:B----4-:R-:W-:-:S04]  /*64860*/  LEA R8, P6, R0, R2, 0x1 ;  /* 0x0000000200087211 */ /* 0x010fc800078c08ff */
[----:B------:R-:W-:Y:S02]  /*64870*/  LEA.HI.X.SX32 R9, R0, R3, 0x1, P6 ;  /* 0x0000000300097211 */ /* 0x000fe400030f0eff */
[----:B-----5:R-:W-:Y:S01]  /*64880*/  ISETP.LT.AND P6, PT, R20, UR4, !P0 ;  /* 0x0000000414007c0c */ /* 0x020fe2000c7c1270 */
[----:B------:R-:W4:Y:S01]  /*64890*/  LDCU UR4, c[0x0][0x39c] ;  /* 0x00007380ff0477ac */ /* 0x000f220008000800 */
[----:B------:R-:W5:Y:S04]  /*648a0*/  LDL.LU R20, [R1+0x190] ;  /* 0x0001900001147983 */ /* 0x000f680000300800 */
[----:B---3--:R3:W-:Y:S02]  /*648b0*/  @P4 STG.E.U16 desc[UR8][R10.64], R6 ;  /* 0x000000060a004986 */ /* 0x0087e4000c101508 */
[----:B---3--:R-:W-:-:S02]  /*648c0*/  IMAD R11, R15, 0x2, R0 ;  /* 0x000000020f0b7824 */ /* 0x008fc400078e0200 */
[----:B------:R-:W3:Y:S02]  /*648d0*/  LDC R15, c[0x0][0x3b8] ;  /* 0x0000ee00ff0f7b82 */ /* 0x000ee40000000800 */
[----:B------:R-:W-:Y:S01]  /*648e0*/  IMAD R0, R14, 0x2, R11 ;  /* 0x000000020e007824 */ /* 0x000fe200078e020b */
[----:B------:R-:W-:-:S04]  /*648f0*/  LEA R10, P4, R11, R2, 0x1 ;  /* 0x000000020b0a7211 */ /* 0x000fc800078808ff */
[-C--:B------:R-:W-:Y:S01]  /*64900*/  LEA.HI.X.SX32 R11, R11, R3.reuse, 0x1, P4 ;  /* 0x000000030b0b7211 */ /* 0x080fe200020f0eff */
[----:B------:R-:W0:Y:S01]  /*64910*/  LDC R14, c[0x0][0x3b8] ;  /* 0x0000ee00ff0e7b82 */ /* 0x000e220000000800 */
[----:B--2---:R2:W-:Y:S04]  /*64920*/  @P3 STG.E.U16 desc[UR8][R8.64], R7 ;  /* 0x0000000708003986 */ /* 0x0045e8000c101508 */
[----:B------:R0:W-:Y:S01]  /*64930*/  @P5 STG.E.U16 desc[UR8][R10.64], R4 ;  /* 0x000000040a005986 */ /* 0x0001e2000c101508 */
[CC--:B--2---:R-:W-:Y:S02]  /*64940*/  LEA R8, P4, R0.reuse, R2.reuse, 0x1 ;  /* 0x0000000200087211 */ /* 0x0c4fe400078808ff */
[----:B0-----:R-:W-:Y:S02]  /*64950*/  PRMT R4, R27, 0x7632, R4 ;  /* 0x000076321b047816 */ /* 0x001fe40000000004 */
[----:B------:R-:W-:Y:S01]  /*64960*/  LEA.HI.X.SX32 R9, R0, R3, 0x1, P4 ;  /* 0x0000000300097211 */ /* 0x000fe200020f0eff */
[----:B------:R-:W-:Y:S01]  /*64970*/  IMAD R0, R12, 0x2, R0 ;  /* 0x000000020c007824 */ /* 0x000fe200078e0200 */
[----:B------:R-:W-:Y:S01]  /*64980*/  ISETP.LT.AND P3, PT, R19, UR5, !P0 ;  /* 0x0000000513007c0c */ /* 0x000fe2000c761270 */
[----:B------:R-:W5:Y:S01]  /*64990*/  LDCU UR5, c[0x0][0x39c] ;  /* 0x00007380ff0577ac */ /* 0x000f620008000800 */
[----:B------:R-:W2:Y:S04]  /*649a0*/  LDL.LU R19, [R1+0xa0] ;  /* 0x0000a00001137983 */ /* 0x000ea80000300800 */
[----:B------:R0:W-:Y:S01]  /*649b0*/  @P2 STG.E.U16 desc[UR8][R8.64], R4 ;  /* 0x0000000408002986 */ /* 0x0001e2000c101508 */
[----:B-1----:R-:W-:Y:S01]  /*649c0*/  ISETP.LT.AND P5, PT, R22, UR6, !P0 ;  /* 0x0000000616007c0c */ /* 0x002fe2000c7a1270 */
[----:B---3--:R-:W-:Y:S01]  /*649d0*/  IMAD R12, R15, 0x2, R0 ;  /* 0x000000020f0c7824 */ /* 0x008fe200078e0200 */
[----:B------:R-:W1:Y:S01]  /*649e0*/  LDCU UR6, c[0x0][0x39c] ;  /* 0x00007380ff0677ac */ /* 0x000e620008000800 */
[----:B------:R-:W3:Y:S04]  /*649f0*/  LDL.LU R26, [R1+0x198] ;  /* 0x00019800011a7983 */ /* 0x000ee80000300800 */
[----:B------:R-:W1:Y:S01]  /*64a00*/  LDL.LU R22, [R1+0x19c] ;  /* 0x00019c0001167983 */ /* 0x000e620000300800 */
[----:B0-----:R-:W-:-:S04]  /*64a10*/  LEA R8, P2, R0, R2, 0x1 ;  /* 0x0000000200087211 */ /* 0x001fc800078408ff */
[-C--:B------:R-:W-:Y:S02]  /*64a20*/  LEA.HI.X.SX32 R9, R0, R3.reuse, 0x1, P2 ;  /* 0x0000000300097211 */ /* 0x080fe400010f0eff */
[----:B------:R-:W-:Y:S02]  /*64a30*/  PRMT R0, R25, 0x7632, R0 ;  /* 0x0000763219007816 */ /* 0x000fe40000000000 */
[----:B------:R-:W3:Y:S01]  /*64a40*/  LDL.LU R25, [R1+0x1a0] ;  /* 0x0001a00001197983 */ /* 0x000ee20000300800 */
[----:B------:R-:W-:Y:S02]  /*64a50*/  PRMT R4, R18, 0x7632, R4 ;  /* 0x0000763212047816 */ /* 0x000fe40000000004 */
[C---:B------:R-:W-:Y:S01]  /*64a60*/  LEA R10, P2, R12.reuse, R2, 0x1 ;  /* 0x000000020c0a7211 */ /* 0x040fe200078408ff */
[----:B------:R-:W0:Y:S02]  /*64a70*/  LDC R18, c[0x0][0x3b8] ;  /* 0x0000ee00ff127b82 */ /* 0x000e240000000800 */
[----:B------:R4:W-:Y:S01]  /*64a80*/  @P6 STG.E.U16 desc[UR8][R8.64], R4 ;  /* 0x0000000408006986 */ /* 0x0009e2000c101508 */
[----:B------:R-:W-:-:S02]  /*64a90*/  LEA.HI.X.SX32 R11, R12, R3, 0x1, P2 ;  /* 0x000000030c0b7211 */ /* 0x000fc400010f0eff */
[----:B-----5:R-:W-:Y:S01]  /*64aa0*/  ISETP.LT.AND P2, PT, R20, UR5, !P0 ;  /* 0x0000000514007c0c */ /* 0x020fe2000c741270 */
[----:B------:R-:W3:Y:S01]  /*64ab0*/  LDCU UR5, c[0x0][0x39c] ;  /* 0x00007380ff0577ac */ /* 0x000ee20008000800 */
[----:B------:R-:W5:Y:S01]  /*64ac0*/  LDL.LU R20, [R1+0x1a4] ;  /* 0x0001a40001147983 */ /* 0x000f620000300800 */
[----:B----4-:R-:W-:-:S03]  /*64ad0*/  IMAD R8, R14, 0x2, R12 ;  /* 0x000000020e087824 */ /* 0x010fc600078e020c */
[----:B------:R4:W-:Y:S01]  /*64ae0*/  @P3 STG.E.U16 desc[UR8][R10.64], R0 ;  /* 0x000000000a003986 */ /* 0x0009e2000c101508 */
[----:B------:R-:W-:Y:S01]  /*64af0*/  ISETP.LT.AND P4, PT, R24, UR4, !P0 ;  /* 0x0000000418007c0c */ /* 0x000fe2000c781270 */
[----:B------:R-:W0:Y:S01]  /*64b00*/  LDCU UR4, c[0x0][0x39c] ;  /* 0x00007380ff0477ac */ /* 0x000e220008000800 */
[----:B------:R-:W-:Y:S01]  /*64b10*/  LEA R12, P3, R8, R2, 0x1 ;  /* 0x00000002080c7211 */ /* 0x000fe200078608ff */
[----:B------:R-:W5:Y:S01]  /*64b20*/  LDL.LU R24, [R1+0x1a8] ;  /* 0x0001a80001187983 */ /* 0x000f620000300800 */
[----:B------:R-:W-:Y:S01]  /*64b30*/  PRMT R4, R4, 0x7632, R4 ;  /* 0x0000763204047816 */ /* 0x000fe20000000004 */
[----:B----4-:R-:W-:Y:S01]  /*64b40*/  IMAD R0, R13, 0x2, R8 ;  /* 0x000000020d007824 */ /* 0x010fe200078e0208 */
[----:B------:R-:W-:-:S04]  /*64b50*/  LEA.HI.X.SX32 R13, R8, R3, 0x1, P3 ;  /* 0x00000003080d7211 */ /* 0x000fc800018f0eff */
[C---:B------:R-:W-:Y:S01]  /*64b60*/  LEA R14, P6, R0.reuse, R2, 0x1 ;  /* 0x00000002000e7211 */ /* 0x040fe200078c08ff */
[----:B------:R4:W-:Y:S03]  /*64b70*/  @P5 STG.E.U16 desc[UR8][R12.64], R4 ;  /* 0x000000040c005986 */ /* 0x0009e6000c101508 */
[----:B------:R-:W-:Y:S02]  /*64b80*/  LEA.HI.X.SX32 R15, R0, R3, 0x1, P6 ;  /* 0x00000003000f7211 */ /* 0x000fe400030f0eff */
[----:B----4-:R-:W-:-:S05]  /*64b90*/  PRMT R4, R5, 0x7632, R4 ;  /* 0x0000763205047816 */ /* 0x010fca0000000004 */
[----:B------:R4:W-:Y:S01]  /*64ba0*/  @P4 STG.E.U16 desc[UR8][R14.64], R4 ;  /* 0x000000040e004986 */ /* 0x0009e2000c101508 */
[----:B------:R-:W-:-:S03]  /*64bb0*/  PRMT R7, R6, 0x7632, R7 ;  /* 0x0000763206077816 */ /* 0x000fc60000000007 */
[----:B--2---:R-:W2:Y:S01]  /*64bc0*/  LDS.128 R8, [R19] ;  /* 0x0000000013087984 */ /* 0x004ea20000000c00 */
[----:B-1----:R-:W-:Y:S01]  /*64bd0*/  ISETP.LT.AND P5, PT, R22, UR6, !P0 ;  /* 0x0000000616007c0c */ /* 0x002fe2000c7a1270 */
[----:B0-----:R-:W-:Y:S02]  /*64be0*/  IMAD R5, R18, 0x2, R0 ;  /* 0x0000000212057824 */ /* 0x001fe400078e0200 */
[----:B------:R-:W2:Y:S01]  /*64bf0*/  LDL.LU R22, [R1+0x1b0] ;  /* 0x0001b00001167983 */ /* 0x000ea20000300800 */
[----:B------:R-:W0:Y:S01]  /*64c00*/  LDC R0, c[0x0][0x3b8] ;  /* 0x0000ee00ff007b82 */ /* 0x000e220000000800 */
[----:B---3--:R-:W-:Y:S02]  /*64c10*/  ISETP.LT.AND P4, PT, R25, UR5, !P0 ;  /* 0x0000000519007c0c */ /* 0x008fe4000c781270 */
[----:B------:R-:W-:Y:S01]  /*64c20*/  ISETP.LT.AND P3, PT, R26, UR4, !P0 ;  /* 0x000000041a007c0c */ /* 0x000fe2000c761270 */
[----:B------:R-:W3:Y:S01]  /*64c30*/  LDL.LU R25, [R1+0x1b4] ;  /* 0x0001b40001197983 */ /* 0x000ee20000300800 */
[----:B------:R-:W5:Y:S01]  /*64c40*/  LDCU UR4, c[0x0][0x39c] ;  /* 0x00007380ff0477ac */ /* 0x000f620008000800 */
[-C--:B----4-:R-:W-:Y:S01]  /*64c50*/  LEA R4, P6, R5, R2.reuse, 0x1 ;  /* 0x0000000205047211 */ /* 0x090fe200078c08ff */
[----:B------:R-:W-:Y:S01]  /*64c60*/  IMAD R12, R16, 0x2, R5 ;  /* 0x00000002100c7824 */ /* 0x000fe200078e0205 */
[----:B------:R-:W1:Y:S01]  /*64c70*/  LDC R18, c[0x0][0x3b8] ;  /* 0x0000ee00ff127b82 */ /* 0x000e620000000800 */
[----:B------:R-:W-:Y:S01]  /*64c80*/  PRMT R13, R7, 0x7632, R13 ;  /* 0x00007632070d7816 */ /* 0x000fe2000000000d */
[----:B------:R-:W4:Y:S01]  /*64c90*/  LDCU UR6, c[0x0][0x39c] ;  /* 0x00007380ff0677ac */ /* 0x000f220008000800 */
[-C--:B------:R-:W-:Y:S01]  /*64ca0*/  LEA.HI.X.SX32 R5, R5, R3.reuse, 0x1, P6 ;  /* 0x0000000305057211 */ /* 0x080fe200030f0eff */
[----:B------:R-:W0:Y:S04]  /*64cb0*/  LDCU UR5, c[0x0][0x39c] ;  /* 0x00007380ff0577ac */ /* 0x000e280008000800 */
[----:B------:R-:W1:Y:S01]  /*64cc0*/  LDC R16, c[0x0][0x3b8] ;  /* 0x0000ee00ff107b82 */ /* 0x000e620000000800 */
[-C--:B------:R-:W-:Y:S01]  /*64cd0*/  LEA R6, P6, R12, R2.reuse, 0x1 ;  /* 0x000000020c067211 */ /* 0x080fe200078c08ff */
[----:B------:R4:W-:Y:S01]  /*64ce0*/  @P2 STG.E.U16 desc[UR8][R4.64], R7 ;  /* 0x0000000704002986 */ /* 0x0009e2000c101508 */
[----:B-----5:R-:W-:Y:S01]  /*64cf0*/  ISETP.LT.AND P2, PT, R20, UR4, !P0 ;  /* 0x0000000414007c0c */ /* 0x020fe2000c741270 */
[----:B------:R-:W3:Y:S02]  /*64d00*/  LDCU UR4, c[0x0][0x39c] ;  /* 0x00007380ff0477ac */ /* 0x000ee40008000800 */
[----:B------:R-:W5:Y:S04]  /*64d10*/  LDL.LU R20, [R1+0x1b8] ;  /* 0x0001b80001147983 */ /* 0x000f680000300800 */
[----:B------:R-:W5:Y:S01]  /*64d20*/  LDL.LU R26, [R1+0x1bc] ;  /* 0x0001bc00011a7983 */ /* 0x000f620000300800 */
[----:B----4-:R-:W-:Y:S01]  /*64d30*/  IMAD R4, R17, 0x2, R12 ;  /* 0x0000000211047824 */ /* 0x010fe200078e020c */
[-C--:B------:R-:W-:Y:S01]  /*64d40*/  LEA.HI.X.SX32 R7, R12, R3.reuse, 0x1, P6 ;  /* 0x000000030c077211 */ /* 0x080fe200030f0eff */
[----:B------:R-:W4:Y:S02]  /*64d50*/  LDC R17, c[0x0][0x3b8] ;  /* 0x0000ee00ff117b82 */ /* 0x000f240000000800 */
[----:B0-----:R-:W-:Y:S01]  /*64d60*/  IMAD R0, R0, 0x2, R4 ;  /* 0x0000000200007824 */ /* 0x001fe200078e0204 */
[C---:B------:R-:W-:Y:S01]  /*64d70*/  LEA R12, P6, R4.reuse, R2, 0x1 ;  /* 0x00000002040c7211 */ /* 0x040fe200078c08ff */
[----:B------:R0:W-:Y:S03]  /*64d80*/  @P3 STG.E.U16 desc[UR8][R6.64], R13 ;  /* 0x0000000d06003986 */ /* 0x0001e6000c101508 */
[----:B0-----:R-:W-:-:S02]  /*64d90*/  LEA.HI.X.SX32 R13, R4, R3, 0x1, P6 ;  /* 0x00000003040d7211 */ /* 0x001fc400030f0eff */
[C---:B------:R-:W-:Y:S01]  /*64da0*/  LEA R14, P6, R0.reuse, R2, 0x1 ;  /* 0x00000002000e7211 */ /* 0x040fe200078c08ff */
[----:B------:R0:W2:Y:S03]  /*64db0*/  LDS.128 R4, [R19+0x400] ;  /* 0x0004000013047984 */ /* 0x0000a60000000c00 */
[----:B------:R-:W-:Y:S01]  /*64dc0*/  LEA.HI.X.SX32 R15, R0, R3, 0x1, P6 ;  /* 0x00000003000f7211 */ /* 0x000fe200030f0eff */
[----:B--2---:R1:W-:Y:S04]  /*64dd0*/  @P5 STG.E.U16 desc[UR8][R12.64], R8 ;  /* 0x000000080c005986 */ /* 0x0043e8000c101508 */
[----:B------:R2:W-:Y:S01]  /*64de0*/  @P4 STG.E.U16 desc[UR8][R14.64], R9 ;  /* 0x000000090e004986 */ /* 0x0005e2000c101508 */
[----:B------:R-:W-:Y:S01]  /*64df0*/  ISETP.LT.AND P3, PT, R24, UR6, !P0 ;  /* 0x0000000618007c0c */ /* 0x000fe2000c761270 */
[----:B0-----:R-:W0:Y:S01]  /*64e00*/  LDC R19, c[0x0][0x3b8] ;  /* 0x0000ee00ff137b82 */ /* 0x001e220000000800 */
[----:B------:R-:W5:Y:S01]  /*64e10*/  LDCU UR6, c[0x0][0x39c] ;  /* 0x00007380ff0677ac */ /* 0x000f620008000800 */
[----:B------:R-:W4:Y:S01]  /*64e20*/  LDL.LU R24, [R1+0x1c0] ;  /* 0x0001c00001187983 */ /* 0x000f220000300800 */
[----:B-1----:R-:W-:-:S05]  /*64e30*/  IMAD R13, R16, 0x2, R0 ;  /* 0x00000002100d7824 */ /* 0x002fca00078e0200 */
[----:B------:R-:W1:Y:S01]  /*64e40*/  LDC R0, c[0x0][0x3b8] ;  /* 0x0000ee00ff007b82 */ /* 0x000e620000000800 */
[----:B------:R-:W-:Y:S01]  /*64e50*/  LEA R12, P4, R13, R2, 0x1 ;  /* 0x000000020d0c7211 */ /* 0x000fe200078808ff */
[----:B------:R-:W-:-:S03]  /*64e60*/  IMAD R18, R18, 0x2, R13 ;  /* 0x0000000212127824 */ /* 0x000fc600078e020d */
[----:B------:R-:W-:-:S03]  /*64e70*/  LEA.HI.X.SX32 R13, R13, R3, 0x1, P4 ;  /* 0x000000030d0d7211 */ /* 0x000fc600020f0eff */
[----:B------:R-:W0:Y:S01]  /*64e80*/  LDC R16, c[0x0][0x3b8] ;  /* 0x0000ee00ff107b82 */ /* 0x000e220000000800 */
[----:B---3--:R-:W-:Y:S02]  /*64e90*/  ISETP.LT.AND P4, PT, R25, UR4, !P0 ;  /* 0x0000000419007c0c */ /* 0x008fe4000c781270 */
[----:B------:R-:W-:Y:S01]  /*64ea0*/  ISETP.LT.AND P5, PT, R22, UR5, !P0 ;  /* 0x0000000516007c0c */ /* 0x000fe2000c7a1270 */
[----:B------:R-:W3:Y:S01]  /*64eb0*/  LDL.LU R25, [R1+0x1c4] ;  /* 0x0001c40001197983 */ /* 0x000ee20000300800 */
[----:B------:R-:W0:Y:S03]  /*64ec0*/  LDCU UR5, c[0x0][0x39c] ;  /* 0x00007380ff0577ac */ /* 0x000e260008000800 */
[----:B------:R-:W3:Y:S01]  /*64ed0*/  LDL.LU R27, [R1+0x1c8] ;  /* 0x0001c800011b7983 */ /* 0x000ee20000300800 */
[C---:B--2---:R-:W-:Y:S01]  /*64ee0*/  LEA R14, P6, R18.reuse, R2, 0x1 ;  /* 0x00000002120e7211 */ /* 0x044fe200078c08ff */
[----:B------:R-:W2:Y:S02]  /*64ef0*/  LDCU UR4, c[0x0][0x39c] ;  /* 0x00007380ff0477ac */ /* 0x000ea40008000800 */
[----:B------:R-:W3:Y:S04]  /*64f00*/  LDL.LU R22, [R1+0x1cc] ;  /* 0x0001cc0001167983 */ /* 0x000ee80000300800 */
[----:B------:R1:W-:Y:S01]  /*64f10*/  @P2 STG.E.U16 desc[UR8][R12.64], R10 ;  /* 0x0000000a0c002986 */ /* 0x0003e2000c101508 */
[----:B------:R-:W-:-:S02]  /*64f20*/  LEA.HI.X.SX32 R15, R18, R3, 0x1, P6 ;  /* 0x00000003120f7211 */ /* 0x000fc400030f0eff */
[----:B-----5:R-:W-:Y:S01]  /*64f30*/  ISETP.LT.AND P2, PT, R20, UR6, !P0 ;  /* 0x0000000614007c0c */ /* 0x020fe2000c741270 */
[----:B0-----:R-:W-:Y:S01]  /*64f40*/  IMAD R20, R19, 0x2, R18 ;  /* 0x0000000213147824 */ /* 0x001fe200078e0212 */
[----:B------:R-:W3:Y:S01]  /*64f50*/  LDCU UR6, c[0x0][0x39c] ;  /* 0x00007380ff0677ac */ /* 0x000ee20008000800 */
[----:B------:R0:W-:Y:S01]  /*64f60*/  @P3 STG.E.U16 desc[UR8][R14.64], R11 ;  /* 0x0000000b0e003986 */ /* 0x0001e2000c101508 */
[----:B------:R-:W5:Y:S01]  /*64f70*/  LDC R18, c[0x0][0x3b8] ;  /* 0x0000ee00ff127b82 */ /* 0x000f620000000800 */
[----:B----4-:R-:W-:Y:S01]  /*64f80*/  IMAD R17, R17, 0x2, R20 ;  /* 0x0000000211117824 */ /* 0x010fe200078e0214 */
[-C--:B-1----:R-:W-:Y:S02]  /*64f90*/  LEA R12, P6, R20, R2.reuse, 0x1 ;  /* 0x00000002140c7211 */ /* 0x082fe400078c08ff */
[----:B------:R-:W-:Y:S01]  /*64fa0*/  ISETP.LT.AND P3, PT, R26, UR5, !P0 ;  /* 0x000000051a007c0c */ /* 0x000fe2000c761270 */
[----:B------:R-:W-:Y:S01]  /*64fb0*/  IMAD R21, R0, 0x2, R17 ;  /* 0x0000000200157824 */ /* 0x000fe200078e0211 */
[-C--:B------:R-:W-:Y:S01]  /*64fc0*/  LEA.HI.X.SX32 R13, R20, R3.reuse, 0x1, P6 ;  /* 0x00000003140d7211 */ /* 0x080fe200030f0eff */
[----:B------:R-:W4:Y:S01]  /*64fd0*/  LDL.LU R26, [R1+0x194] ;  /* 0x00019400011a7983 */ /* 0x000f220000300800 */
[----:B------:R-:W1:Y:S01]  /*64fe0*/  LDCU UR5, c[0x0][0x39c] ;  /* 0x00007380ff0577ac */ /* 0x000e620008000800 */
[----:B------:R-:W1:Y:S01]  /*64ff0*/  LDC R19, c[0x0][0x3b8] ;  /* 0x0000ee00ff137b82 */ /* 0x000e620000000800 */
[C---:B0-----:R-:W-:Y:S01]  /*65000*/  LEA R14, P6, R17.reuse, R2, 0x1 ;  /* 0x00000002110e7211 */ /* 0x041fe200078c08ff */
[----:B------:R0:W-:Y:S03]  /*65010*/  @P5 STG.E.U16 desc[UR8][R12.64], R4 ;  /* 0x000000040c005986 */ /* 0x0001e6000c101508 */
[----:B------:R-:W-:Y:S01]  /*65020*/  LEA.HI.X.SX32 R15, R17, R3, 0x1, P6 ;  /* 0x00000003110f7211 */ /* 0x000fe200030f0eff */
[----:B------:R-:W-:-:S02]  /*65030*/  IMAD R23, R16, 0x2, R21 ;  /* 0x0000000210177824 */ /* 0x000fc400078e0215 */
[----:B------:R-:W1:Y:S01]  /*65040*/  LDC R0, c[0x0][0x3b8] ;  /* 0x0000ee00ff007b82 */ /* 0x000e620000000800 */
[----:B0-----:R-:W-:-:S07]  /*65050*/  LEA R12, P5, R21, R2, 0x1 ;  /* 0x00000002150c7211 */ /* 0x001fce00078a08ff */
[----:B------:R-:W0:Y:S01]  /*65060*/  LDC R20, c[0x0][0x3b8] ;  /* 0x0000ee00ff147b82 */ /* 0x000e220000000800 */
[----:B------:R-:W-:Y:S02]  /*65070*/  LEA.HI.X.SX32 R13, R21, R3, 0x1, P5 ;  /* 0x00000003150d7211 */ /* 0x000fe400028f0eff */
[----:B--2---:R-:W-:Y:S01]  /*65080*/  ISETP.LT.AND P6, PT, R24, UR4, !P0 ;  /* 0x0000000418007c0c */ /* 0x004fe2000c7c1270 */
[----:B------:R-:W-:Y:S04]  /*65090*/  @P4 STG.E.U16 desc[UR8][R14.64], R5 ;  /* 0x000000050e004986 */ /* 0x000fe8000c101508 */
[----:B------:R-:W2:Y:S01]  /*650a0*/  LDL.LU R24, [R1+0x1ac] ;  /* 0x0001ac0001187983 */ /* 0x000ea20000300800 */
[----:B---3--:R-:W-:Y:S01]  /*650b0*/  ISETP.LT.AND P5, PT, R25, UR6, !P0 ;  /* 0x0000000619007c0c */ /* 0x008fe2000c7a1270 */
[----:B------:R-:W4:Y:S02]  /*650c0*/  LDCU UR4, c[0x0][0x39c] ;  /* 0x00007380ff0477ac */ /* 0x000f240008000800 */
[----:B------:R-:W3:Y:S01]  /*650d0*/  LDL.LU R25, [R1+0xa8] ;  /* 0x0000a80001197983 */ /* 0x000ee20000300800 */
[----:B------:R-:W-:-:S02]  /*650e0*/  LEA R16, P4, R23, R2, 0x1 ;  /* 0x0000000217107211 */ /* 0x000fc400078808ff */
[----:B------:R-:W-:Y:S01]  /*650f0*/  PRMT R4, R8, 0x7632, R4 ;  /* 0x0000763208047816 */ /* 0x000fe20000000004 */
[----:B------:R0:W-:Y:S01]  /*65100*/  @P2 STG.E.U16 desc[UR8][R12.64], R6 ;  /* 0x000000060c002986 */ /* 0x0001e2000c101508 */
[----:B------:R-:W-:Y:S01]  /*65110*/  LEA.HI.X.SX32 R17, R23, R3, 0x1, P4 ;  /* 0x0000000317117211 */ /* 0x000fe200020f0eff */
[----:B------:R-:W3:Y:S01]  /*65120*/  LDCU UR6, c[0x0][0x39c] ;  /* 0x00007380ff0677ac */ /* 0x000ee20008000800 */
[----:B-1----:R-:W-:Y:S01]  /*65130*/  ISETP.LT.AND P4, PT, R22, UR5, !P0 ;  /* 0x0000000516007c0c */ /* 0x002fe2000c781270 */
[----:B-----5:R-:W-:Y:S02]  /*65140*/  IMAD R22, R18, 0x2, R23 ;  /* 0x0000000212167824 */ /* 0x020fe400078e0217 */
[----:B------:R-:W1:Y:S01]  /*65150*/  LDC R18, c[0x0][0x3b8] ;  /* 0x0000ee00ff127b82 */ /* 0x000e620000000800 */
[----:B------:R5:W-:Y:S01]  /*65160*/  @P3 STG.E.U16 desc[UR8][R16.64], R7 ;  /* 0x0000000710003986 */ /* 0x000be2000c101508 */
[----:B------:R-:W-:Y:S01]  /*65170*/  ISETP.LT.AND P2, PT, R27, UR7, !P0 ;  /* 0x000000071b007c0c */ /* 0x000fe2000c741270 */
[----:B------:R-:W2:Y:S01]  /*65180*/  LDCU UR5, c[0x0][0x39c] ;  /* 0x00007380ff0577ac */ /* 0x000ea20008000800 */
[----:B0-----:R-:W-:-:S04]  /*65190*/  IMAD R13, R19, 0x2, R22 ;  /* 0x00000002130d7824 */ /* 0x001fc800078e0216 */
[----:B------:R-:W0:Y:S01]  /*651a0*/  LDC R19, c[0x0][0x3b8] ;  /* 0x0000ee00ff137b82 */ /* 0x000e220000000800 */
[----:B------:R-:W-:-:S04]  /*651b0*/  LEA R14, P3, R22, R2, 0x1 ;  /* 0x00000002160e7211 */ /* 0x000fc800078608ff */
[----:B------:R-:W-:-:S03]  /*651c0*/  LEA.HI.X.SX32 R15, R22, R3, 0x1, P3 ;  /* 0x00000003160f7211 */ /* 0x000fc600018f0eff */
[----:B-----5:R-:W5:Y:S01]  /*651d0*/  LDC R16, c[0x0][0x3b8] ;  /* 0x0000ee00ff107b82 */ /* 0x020f620000000800 */
[----:B------:R-:W-:Y:S01]  /*651e0*/  IMAD R17, R0, 0x2, R13 ;  /* 0x0000000200117824 */ /* 0x000fe200078e020d */
[-C--:B------:R-:W-:Y:S01]  /*651f0*/  LEA R12, P3, R13, R2.reuse, 0x1 ;  /* 0x000000020d0c7211 */ /* 0x080fe200078608ff */
[----:B------:R1:W-:Y:S02]  /*65200*/  @P6 STG.E.U16 desc[UR8][R14.64], R4 ;  /* 0x000000040e006986 */ /* 0x0003e4000c101508 */
[----:B------:R-:W-:Y:S01]  /*65210*/  IMAD R21, R20, 0x2, R17 ;  /* 0x0000000214157824 */ /* 0x000fe200078e0211 */
[----:B------:R-:W-:Y:S02]  /*65220*/  LEA R8, P6, R17, R2, 0x1 ;  /* 0x0000000211087211 */ /* 0x000fe400078c08ff */
[----:B------:R-:W2:Y:S01]  /*65230*/  LDC R0, c[0x0][0x3b8] ;  /* 0x0000ee00ff007b82 */ /* 0x000ea20000000800 */
[-C--:B------:R-:W-:Y:S02]  /*65240*/  LEA.HI.X.SX32 R13, R13, R3.reuse, 0x1, P3 ;  /* 0x000000030d0d7211 */ /* 0x080fe400018f0eff */
[----:B------:R-:W-:Y:S01]  /*65250*/  PRMT R6, R9, 0x7632, R6 ;  /* 0x0000763209067816 */ /* 0x000fe20000000006 */
[----:B-1----:R-:W-:Y:S01]  /*65260*/  IMAD R18, R18, 0x2, R21 ;  /* 0x0000000212127824 */ /* 0x002fe200078e0215 */
[----:B------:R-:W-:-:S02]  /*65270*/  LEA.HI.X.SX32 R9, R17, R3, 0x1, P6 ;  /* 0x0000000311097211 */ /* 0x000fc400030f0eff */
[----:B------:R-:W-:Y:S02]  /*65280*/  PRMT R4, R10, 0x7632, R4 ;  /* 0x000076320a047816 */ /* 0x000fe40000000004 */
[----:B----4-:R-:W-:Y:S01]  /*65290*/  ISETP.LT.AND P3, PT, R26, UR4, !P0 ;  /* 0x000000041a007c0c */ /* 0x010fe2000c761270 */
[----:B------:R1:W-:Y:S01]  /*652a0*/  @P5 STG.E.U16 desc[UR8][R12.64], R6 ;  /* 0x000000060c005986 */ /* 0x0003e2000c101508 */
[-C--:B------:R-:W-:Y:S01]  /*652b0*/  LEA R14, P6, R21, R2.reuse, 0x1 ;  /* 0x00000002150e7211 */ /* 0x080fe200078c08ff */
[----:B0-----:R-:W-:Y:S02]  /*652c0*/  IMAD R19, R19, 0x2, R18 ;  /* 0x0000000213137824 */ /* 0x001fe400078e0212 */
[----:B------:R0:W-:Y:S01]  /*652d0*/  @P2 STG.E.U16 desc[UR8][R8.64], R4 ;  /* 0x0000000408002986 */ /* 0x0001e2000c101508 */
[----:B------:R-:W-:Y:S02]  /*652e0*/  LEA R10, P2, R18, R2, 0x1 ;  /* 0x00000002120a7211 */ /* 0x000fe400078408ff */
[----:B------:R-:W-:-:S02]  /*652f0*/  LEA.HI.X.SX32 R15, R21, R3, 0x1, P6 ;  /* 0x00000003150f7211 */ /* 0x000fc400030f0eff */
[----:B------:R-:W-:Y:S01]  /*65300*/  PRMT R5, R11, 0x7632, R5 ;  /* 0x000076320b057816 */ /* 0x000fe20000000005 */
[----:B-----5:R-:W-:Y:S01]  /*65310*/  IMAD R17, R16, 0x2, R19 ;  /* 0x0000000210117824 */ /* 0x020fe200078e0213 */
[----:B------:R-:W-:Y:S02]  /*65320*/  LEA.HI.X.SX32 R11, R18, R3, 0x1, P2 ;  /* 0x00000003120b7211 */ /* 0x000fe400010f0eff */
[----:B-1----:R-:W-:Y:S02]  /*65330*/  PRMT R6, R4, 0x7632, R6 ;  /* 0x0000763204067816 */ /* 0x002fe40000000006 */
[----:B--2---:R-:W-:Y:S01]  /*65340*/  ISETP.LT.AND P5, PT, R24, UR5, !P0 ;  /* 0x0000000518007c0c */ /* 0x004fe2000c7a1270 */
[----:B------:R1:W-:Y:S01]  /*65350*/  @P4 STG.E.U16 desc[UR8][R14.64], R5 ;  /* 0x000000050e004986 */ /* 0x0003e2000c101508 */
[----:B------:R-:W-:-:S03]  /*65360*/  LEA R12, P2, R19, R2, 0x1 ;  /* 0x00000002130c7211 */ /* 0x000fc600078408ff */
[----:B------:R2:W-:Y:S01]  /*65370*/  @P3 STG.E.U16 desc[UR8][R10.64], R6 ;  /* 0x000000060a003986 */ /* 0x0005e2000c101508 */
[-C--:B0-----:R-:W-:Y:S01]  /*65380*/  LEA R4, P3, R17, R2.reuse, 0x1 ;  /* 0x0000000211047211 */ /* 0x081fe200078608ff */
[----:B------:R-:W-:Y:S01]  /*65390*/  IMAD R0, R0, 0x2, R17 ;  /* 0x0000000200007824 */ /* 0x000fe200078e0211 */
[-C--:B------:R-:W-:Y:S02]  /*653a0*/  LEA.HI.X.SX32 R13, R19, R3.reuse, 0x1, P2 ;  /* 0x00000003130d7211 */ /* 0x080fe400010f0eff */
[----:B------:R-:W-:Y:S02]  /*653b0*/  PRMT R8, R5, 0x7632, R8 ;  /* 0x0000763205087816 */ /* 0x000fe40000000008 */
[----:B------:R-:W-:Y:S02]  /*653c0*/  PRMT R9, R6, 0x7632, R9 ;  /* 0x0000763206097816 */ /* 0x000fe40000000009 */
[----:B-1----:R-:W-:Y:S01]  /*653d0*/  LEA.HI.X.SX32 R5, R17, R3, 0x1, P3 ;  /* 0x0000000311057211 */ /* 0x002fe200018f0eff */
[----:B------:R2:W-:Y:S01]  /*653e0*/  @P5 STG.E.U16 desc[UR8][R12.64], R8 ;  /* 0x000000080c005986 */ /* 0x0005e2000c101508 */
[----:B------:R-:W-:-:S04]  /*653f0*/  LEA R2, P2, R0, R2, 0x1 ;  /* 0x0000000200027211 */ /* 0x000fc800078408ff */
[----:B------:R-:W-:Y:S02]  /*65400*/  LEA.HI.X.SX32 R3, R0, R3, 0x1, P2 ;  /* 0x0000000300037211 */ /* 0x000fe400010f0eff */
[----:B---3--:R-:W-:-:S13]  /*65410*/  ISETP.LT.AND P0, PT, R25, UR6, !P0 ;  /* 0x0000000619007c0c */ /* 0x008fda000c701270 */
[----:B------:R2:W-:Y:S01]  /*65420*/  @P0 STG.E.U16 desc[UR8][R4.64], R9 ;  /* 0x0000000904000986 */ /* 0x0005e2000c101508 */
[----:B------:R-:W-:Y:S05]  /*65430*/  @!P1 EXIT ;  /* 0x000000000000994d */ /* 0x000fea0003800000 */
[----:B------:R-:W-:-:S05]  /*65440*/  PRMT R7, R7, 0x7632, R7 ;  /* 0x0000763207077816 */ /* 0x000fca0000000007 */
[----:B------:R-:W-:Y:S01]  /*65450*/  STG.E.U16 desc[UR8][R2.64], R7 ;  /* 0x0000000702007986 */ /* 0x000fe2000c101508 */
[----:B------:R-:W-:Y:S05]  /*65460*/  EXIT ;  /* 0x000000000000794d */ /* 0x000fea0003800000 */
.L_x_3:
[----:B------:R-:W-:-:S00]  /*65470*/  BRA `(.L_x_3) ;  /* 0xfffffffc00fc7947 */ /* 0x000fc0000383ffff */
[----:B------:R-:W-:-:S00]  /*65480*/  NOP ;  /* 0x0000000000007918 */ /* 0x000fc00000000000 */
[----:B------:R-:W-:-:S00]  /*65490*/  NOP ;  /* 0x0000000000007918 */ /* 0x000fc00000000000 */
[----:B------:R-:W-:-:S00]  /*654a0*/  NOP ;  /* 0x0000000000007918 */ /* 0x000fc00000000000 */
[----:B------:R-:W-:-:S00]  /*654b0*/  NOP ;  /* 0x0000000000007918 */ /* 0x000fc00000000000 */
[----:B------:R-:W-:-:S00]  /*654c0*/  NOP ;  /* 0x0000000000007918 */ /* 0x000fc00000000000 */
[----:B------:R-:W-:-:S00]  /*654d0*/  NOP ;  /* 0x0000000000007918 */ /* 0x000fc00000000000 */
[----:B------:R-:W-:-:S00]  /*654e0*/  NOP ;  /* 0x0000000000007918 */ /* 0x000fc00000000000 */
[----:B------:R-:W-:-:S00]  /*654f0*/  NOP ;  /* 0x0000000000007918 */ /* 0x000fc00000000000 */
.L_x_4:


//--------------------- .nv.shared.matmul_kernel  --------------------------
	.section	.nv.shared.matmul_kernel,"aw",@nobits
	.sectionflags	@""
	.align	16
	.zero		1024


//--------------------- .nv.shared.reserved.0     --------------------------
	.section	.nv.shared.reserved.0,"aw",@nobits
	.weak		__nv_reservedSMEM_offset_0_alias
	.size		__nv_reservedSMEM_offset_0_alias, 0, 64
	.other		__nv_reservedSMEM_offset_0_alias,@"STO_CUDA_RESERVED_SHARED STV_DEFAULT"
__nv_reservedSMEM_offset_0_alias:
	.zero		0
	.zero		64


//--------------------- .nv.constant0.matmul_kernel --------------------------
	.section	.nv.constant0.matmul_kernel,"a",@progbits
	.sectionflags	@""
	.align	4
.nv.constant0.matmul_kernel:
	.zero		976


//--------------------- SYMBOLS --------------------------

	.type		.nv.reservedSmem.offset0,@object
	.size		.nv.reservedSmem.offset0,0x4
	.type		.nv.reservedSmem.cap,@object
	.size		.nv.reservedSmem.cap,0x4
